	.target	sm_100a

	.elftype	@"ET_EXEC"


//--------------------- .note.nv.tkinfo           --------------------------
	.section	.note.nv.tkinfo,"",@"SHT_NOTE"
	.sectionflags	@"SHF_NOTE_NV_TKINFO"
	.tkinfo
        /*0018*/ 	.word	0x00000002
        /*0030*/ 	.string	""
        /*0030*/ 	.string	"ptxas"
        /*0030*/ 	.string	"Cuda compilation tools, release 13.0, V13.0.88"
        /*0030*/ 	.string	"Build cuda_13.0.r13.0/compiler.36424714_0"
        /*0030*/ 	.string	"-arch sm_100a -m 64 "



//--------------------- .note.nv.cuinfo           --------------------------
	.section	.note.nv.cuinfo,"",@"SHT_NOTE"
	.sectionflags	@"SHF_NOTE_NV_CUINFO"
        /*0018*/ 	.short	0x0002
        /*001a*/ 	.short	0x0064
        /*001c*/ 	.short	0x0082
	.zero		2


//--------------------- .nv.info                  --------------------------
	.section	.nv.info,"",@"SHT_CUDA_INFO"
	.align	4


	//----- nvinfo : EIATTR_REGCOUNT
	.align		4
        /*0000*/ 	.byte	0x04, 0x2f
        /*0002*/ 	.short	(.L_19 - .L_18)
	.align		4
.L_18:
        /*0004*/ 	.word	index@(_ZN7cutlass13device_kernelINS_4gemm6kernel13GemmUniversalIN4cute5tupleIJiiiiEEENS1_10collective13CollectiveMmaINS1_46MainloopSm100TmaUmmaWarpSpecializedBlockScaledILi8ELi2ELi2ENS5_IJNS4_1CILi2EEENSA_ILi4EEENSA_ILi1EEEEEEEENS5_IJNSA_ILi128EEENSA_ILi64EEENSA_ILi256EEEEEENS5_IJNS_12float_e2m1_tENS_13float_ue8m0_tEEEENS5_IJNS5_IJlSD_lEEENS4_6LayoutINS5_IJNS5_IJNS5_IJNSA_ILi32EEESC_EEEiEEESR_NS5_IJSD_iEEEEEENS5_IJNS5_IJNS5_IJNSA_ILi16EEESC_EEEiEEENS5_IJNS5_IJNSA_ILi0EEESD_EEENSA_ILi512EEEEEENS5_IJSX_iEEEEEEEEEEESM_S14_NS4_8TiledMMAINS4_8MMA_AtomIJNS4_17SM100_MMA_MXF4_SSISK_SK_fSL_Li128ELi64ELi32ELNS4_4UMMA5MajorE0ELS19_0ELNS18_7ScaleInE0ELS1A_0EEEEEENSO_INS5_IJSD_SD_SD_EEENS5_IJSX_SX_SX_EEEEENS5_IJNS4_10UnderscoreES1G_S1G_EEEEENS5_IJNS4_23SM90_TMA_LOAD_MULTICASTES1J_EEENS5_IJNS4_14ComposedLayoutINS4_7SwizzleILi3ELi4ELi3EEENS4_18smem_ptr_flag_bitsILi4EEENSO_INS5_IJNSA_ILi8EEESI_EEENS5_IJSI_SD_EEEEEEENSO_INS5_IJNS5_IJNS5_IJSQ_SD_EEENS5_IJSP_SB_EEEEEESD_NS5_IJSB_SB_EEEEEENS5_IJNS5_IJNS5_IJSV_SZ_EEESY_EEESX_NS5_IJSB_SZ_EEEEEEEEEEEvNS4_8identityES1K_S25_vS26_EENS_8epilogue10collective18CollectiveEpilogueINS28_23Sm100TmaWarpSpecializedILi3ELi2ELi16ELb1ELb0EEEJNS5_IJSH_SH_SI_EEENS5_IJNSO_ISH_SD_EENSO_INS5_IJSU_SB_EEENS5_IJSD_SP_EEEEEEEENS_10bfloat16_tESN_S2J_SN_NS28_6fusion15FusionCallbacksIS2C_NS2K_17LinearCombinationIS2J_fS2J_fLNS_15FloatRoundStyleE2EEES2D_S2I_JEEENS4_5SM1004TMEM4LOAD26SM100_TMEM_LOAD_32dp32b16xENS4_13SM90_TMA_LOADENS1L_INS1M_ILi1ELi4ELi3EEENS1O_ILi16EEENSO_INS5_IJS1Q_SU_EEENS5_IJSU_SD_EEEEEEENS4_39AutoVectorizingCopyWithAssumedAlignmentILi128EEENS4_14SM90_TMA_STOREES30_S32_S32_EEEvvEEEEvNT_6ParamsE)
        /*0008*/ 	.word	0x00000076


	//----- nvinfo : EIATTR_FRAME_SIZE
	.align		4
.L_19:
        /*000c*/ 	.byte	0x04, 0x11
        /*000e*/ 	.short	(.L_21 - .L_20)
	.align		4
.L_20:
        /*0010*/ 	.word	index@($__internal_2_$__cuda_sm10x_tcgen05_guardrail_trap_unallocated_columns_being_dealloced)
        /*0014*/ 	.word	0x00000000


	//----- nvinfo : EIATTR_FRAME_SIZE
	.align		4
.L_21:
        /*0018*/ 	.byte	0x04, 0x11
        /*001a*/ 	.short	(.L_23 - .L_22)
	.align		4
.L_22:
        /*001c*/ 	.word	index@($__internal_1_$__cuda_sm10x_tcgen05_guardrail_trap_phase_invalid_during_alloc)
        /*0020*/ 	.word	0x00000000


	//----- nvinfo : EIATTR_FRAME_SIZE
	.align		4
.L_23:
        /*0024*/ 	.byte	0x04, 0x11
        /*0026*/ 	.short	(.L_25 - .L_24)
	.align		4
.L_24:
        /*0028*/ 	.word	index@($__internal_0_$__cuda_sm10x_tcgen05_guardrail_trap_col_being_dealloced_not_returned_by_alloc)
        /*002c*/ 	.word	0x00000000


	//----- nvinfo : EIATTR_FRAME_SIZE
	.align		4
.L_25:
        /*0030*/ 	.byte	0x04, 0x11
        /*0032*/ 	.short	(.L_27 - .L_26)
	.align		4
.L_26:
        /*0034*/ 	.word	index@(_ZN7cutlass13device_kernelINS_4gemm6kernel13GemmUniversalIN4cute5tupleIJiiiiEEENS1_10collective13CollectiveMmaINS1_46MainloopSm100TmaUmmaWarpSpecializedBlockScaledILi8ELi2ELi2ENS5_IJNS4_1CILi2EEENSA_ILi4EEENSA_ILi1EEEEEEEENS5_IJNSA_ILi128EEENSA_ILi64EEENSA_ILi256EEEEEENS5_IJNS_12float_e2m1_tENS_13float_ue8m0_tEEEENS5_IJNS5_IJlSD_lEEENS4_6LayoutINS5_IJNS5_IJNS5_IJNSA_ILi32EEESC_EEEiEEESR_NS5_IJSD_iEEEEEENS5_IJNS5_IJNS5_IJNSA_ILi16EEESC_EEEiEEENS5_IJNS5_IJNSA_ILi0EEESD_EEENSA_ILi512EEEEEENS5_IJSX_iEEEEEEEEEEESM_S14_NS4_8TiledMMAINS4_8MMA_AtomIJNS4_17SM100_MMA_MXF4_SSISK_SK_fSL_Li128ELi64ELi32ELNS4_4UMMA5MajorE0ELS19_0ELNS18_7ScaleInE0ELS1A_0EEEEEENSO_INS5_IJSD_SD_SD_EEENS5_IJSX_SX_SX_EEEEENS5_IJNS4_10UnderscoreES1G_S1G_EEEEENS5_IJNS4_23SM90_TMA_LOAD_MULTICASTES1J_EEENS5_IJNS4_14ComposedLayoutINS4_7SwizzleILi3ELi4ELi3EEENS4_18smem_ptr_flag_bitsILi4EEENSO_INS5_IJNSA_ILi8EEESI_EEENS5_IJSI_SD_EEEEEEENSO_INS5_IJNS5_IJNS5_IJSQ_SD_EEENS5_IJSP_SB_EEEEEESD_NS5_IJSB_SB_EEEEEENS5_IJNS5_IJNS5_IJSV_SZ_EEESY_EEESX_NS5_IJSB_SZ_EEEEEEEEEEEvNS4_8identityES1K_S25_vS26_EENS_8epilogue10collective18CollectiveEpilogueINS28_23Sm100TmaWarpSpecializedILi3ELi2ELi16ELb1ELb0EEEJNS5_IJSH_SH_SI_EEENS5_IJNSO_ISH_SD_EENSO_INS5_IJSU_SB_EEENS5_IJSD_SP_EEEEEEEENS_10bfloat16_tESN_S2J_SN_NS28_6fusion15FusionCallbacksIS2C_NS2K_17LinearCombinationIS2J_fS2J_fLNS_15FloatRoundStyleE2EEES2D_S2I_JEEENS4_5SM1004TMEM4LOAD26SM100_TMEM_LOAD_32dp32b16xENS4_13SM90_TMA_LOADENS1L_INS1M_ILi1ELi4ELi3EEENS1O_ILi16EEENSO_INS5_IJS1Q_SU_EEENS5_IJSU_SD_EEEEEEENS4_39AutoVectorizingCopyWithAssumedAlignmentILi128EEENS4_14SM90_TMA_STOREES30_S32_S32_EEEvvEEEEvNT_6ParamsE)
        /*0038*/ 	.word	0x00000000


	//----- nvinfo : EIATTR_MIN_STACK_SIZE
	.align		4
.L_27:
        /*003c*/ 	.byte	0x04, 0x12
        /*003e*/ 	.short	(.L_29 - .L_28)
	.align		4
.L_28:
        /*0040*/ 	.word	index@(_ZN7cutlass13device_kernelINS_4gemm6kernel13GemmUniversalIN4cute5tupleIJiiiiEEENS1_10collective13CollectiveMmaINS1_46MainloopSm100TmaUmmaWarpSpecializedBlockScaledILi8ELi2ELi2ENS5_IJNS4_1CILi2EEENSA_ILi4EEENSA_ILi1EEEEEEEENS5_IJNSA_ILi128EEENSA_ILi64EEENSA_ILi256EEEEEENS5_IJNS_12float_e2m1_tENS_13float_ue8m0_tEEEENS5_IJNS5_IJlSD_lEEENS4_6LayoutINS5_IJNS5_IJNS5_IJNSA_ILi32EEESC_EEEiEEESR_NS5_IJSD_iEEEEEENS5_IJNS5_IJNS5_IJNSA_ILi16EEESC_EEEiEEENS5_IJNS5_IJNSA_ILi0EEESD_EEENSA_ILi512EEEEEENS5_IJSX_iEEEEEEEEEEESM_S14_NS4_8TiledMMAINS4_8MMA_AtomIJNS4_17SM100_MMA_MXF4_SSISK_SK_fSL_Li128ELi64ELi32ELNS4_4UMMA5MajorE0ELS19_0ELNS18_7ScaleInE0ELS1A_0EEEEEENSO_INS5_IJSD_SD_SD_EEENS5_IJSX_SX_SX_EEEEENS5_IJNS4_10UnderscoreES1G_S1G_EEEEENS5_IJNS4_23SM90_TMA_LOAD_MULTICASTES1J_EEENS5_IJNS4_14ComposedLayoutINS4_7SwizzleILi3ELi4ELi3EEENS4_18smem_ptr_flag_bitsILi4EEENSO_INS5_IJNSA_ILi8EEESI_EEENS5_IJSI_SD_EEEEEEENSO_INS5_IJNS5_IJNS5_IJSQ_SD_EEENS5_IJSP_SB_EEEEEESD_NS5_IJSB_SB_EEEEEENS5_IJNS5_IJNS5_IJSV_SZ_EEESY_EEESX_NS5_IJSB_SZ_EEEEEEEEEEEvNS4_8identityES1K_S25_vS26_EENS_8epilogue10collective18CollectiveEpilogueINS28_23Sm100TmaWarpSpecializedILi3ELi2ELi16ELb1ELb0EEEJNS5_IJSH_SH_SI_EEENS5_IJNSO_ISH_SD_EENSO_INS5_IJSU_SB_EEENS5_IJSD_SP_EEEEEEEENS_10bfloat16_tESN_S2J_SN_NS28_6fusion15FusionCallbacksIS2C_NS2K_17LinearCombinationIS2J_fS2J_fLNS_15FloatRoundStyleE2EEES2D_S2I_JEEENS4_5SM1004TMEM4LOAD26SM100_TMEM_LOAD_32dp32b16xENS4_13SM90_TMA_LOADENS1L_INS1M_ILi1ELi4ELi3EEENS1O_ILi16EEENSO_INS5_IJS1Q_SU_EEENS5_IJSU_SD_EEEEEEENS4_39AutoVectorizingCopyWithAssumedAlignmentILi128EEENS4_14SM90_TMA_STOREES30_S32_S32_EEEvvEEEEvNT_6ParamsE)
        /*0044*/ 	.word	0x00000000
.L_29:


//--------------------- .nv.compat                --------------------------
	.section	.nv.compat,"",@"SHT_CUDA_COMPAT_INFO"
	.align	4
        /*0000*/ 	.byte	0x02, 0x09, 0x01, 0x00, 0x02, 0x02, 0x02, 0x00, 0x02, 0x05, 0x05, 0x00, 0x03, 0x07, 0x01, 0x01
        /*0010*/ 	.byte	0x02, 0x03, 0x01, 0x00, 0x02, 0x06, 0x01, 0x00, 0x04, 0x0b, 0x08, 0x00, 0x09, 0x00, 0x00, 0x00
        /*0020*/ 	.byte	0x00, 0x00, 0x00, 0x00


//--------------------- .nv.info._ZN7cutlass13device_kernelINS_4gemm6kernel13GemmUniversalIN4cute5tupleIJiiiiEEENS1_10collective13CollectiveMmaINS1_46MainloopSm100TmaUmmaWarpSpecializedBlockScaledILi8ELi2ELi2ENS5_IJNS4_1CILi2EEENSA_ILi4EEENSA_ILi1EEEEEEEENS5_IJNSA_ILi128EEENSA_ILi64EEENSA_ILi256EEEEEENS5_IJNS_12float_e2m1_tENS_13float_ue8m0_tEEEENS5_IJNS5_IJlSD_lEEENS4_6LayoutINS5_IJNS5_IJNS5_IJNSA_ILi32EEESC_EEEiEEESR_NS5_IJSD_iEEEEEENS5_IJNS5_IJNS5_IJNSA_ILi16EEESC_EEEiEEENS5_IJNS5_IJNSA_ILi0EEESD_EEENSA_ILi512EEEEEENS5_IJSX_iEEEEEEEEEEESM_S14_NS4_8TiledMMAINS4_8MMA_AtomIJNS4_17SM100_MMA_MXF4_SSISK_SK_fSL_Li128ELi64ELi32ELNS4_4UMMA5MajorE0ELS19_0ELNS18_7ScaleInE0ELS1A_0EEEEEENSO_INS5_IJSD_SD_SD_EEENS5_IJSX_SX_SX_EEEEENS5_IJNS4_10UnderscoreES1G_S1G_EEEEENS5_IJNS4_23SM90_TMA_LOAD_MULTICASTES1J_EEENS5_IJNS4_14ComposedLayoutINS4_7SwizzleILi3ELi4ELi3EEENS4_18smem_ptr_flag_bitsILi4EEENSO_INS5_IJNSA_ILi8EEESI_EEENS5_IJSI_SD_EEEEEEENSO_INS5_IJNS5_IJNS5_IJSQ_SD_EEENS5_IJSP_SB_EEEEEESD_NS5_IJSB_SB_EEEEEENS5_IJNS5_IJNS5_IJSV_SZ_EEESY_EEESX_NS5_IJSB_SZ_EEEEEEEEEEEvNS4_8identityES1K_S25_vS26_EENS_8epilogue10collective18CollectiveEpilogueINS28_23Sm100TmaWarpSpecializedILi3ELi2ELi16ELb1ELb0EEEJNS5_IJSH_SH_SI_EEENS5_IJNSO_ISH_SD_EENSO_INS5_IJSU_SB_EEENS5_IJSD_SP_EEEEEEEENS_10bfloat16_tESN_S2J_SN_NS28_6fusion15FusionCallbacksIS2C_NS2K_17LinearCombinationIS2J_fS2J_fLNS_15FloatRoundStyleE2EEES2D_S2I_JEEENS4_5SM1004TMEM4LOAD26SM100_TMEM_LOAD_32dp32b16xENS4_13SM90_TMA_LOADENS1L_INS1M_ILi1ELi4ELi3EEENS1O_ILi16EEENSO_INS5_IJS1Q_SU_EEENS5_IJSU_SD_EEEEEEENS4_39AutoVectorizingCopyWithAssumedAlignmentILi128EEENS4_14SM90_TMA_STOREES30_S32_S32_EEEvvEEEEvNT_6ParamsE --------------------------
	.section	.nv.info._ZN7cutlass13device_kernelINS_4gemm6kernel13GemmUniversalIN4cute5tupleIJiiiiEEENS1_10collective13CollectiveMmaINS1_46MainloopSm100TmaUmmaWarpSpecializedBlockScaledILi8ELi2ELi2ENS5_IJNS4_1CILi2EEENSA_ILi4EEENSA_ILi1EEEEEEEENS5_IJNSA_ILi128EEENSA_ILi64EEENSA_ILi256EEEEEENS5_IJNS_12float_e2m1_tENS_13float_ue8m0_tEEEENS5_IJNS5_IJlSD_lEEENS4_6LayoutINS5_IJNS5_IJNS5_IJNSA_ILi32EEESC_EEEiEEESR_NS5_IJSD_iEEEEEENS5_IJNS5_IJNS5_IJNSA_ILi16EEESC_EEEiEEENS5_IJNS5_IJNSA_ILi0EEESD_EEENSA_ILi512EEEEEENS5_IJSX_iEEEEEEEEEEESM_S14_NS4_8TiledMMAINS4_8MMA_AtomIJNS4_17SM100_MMA_MXF4_SSISK_SK_fSL_Li128ELi64ELi32ELNS4_4UMMA5MajorE0ELS19_0ELNS18_7ScaleInE0ELS1A_0EEEEEENSO_INS5_IJSD_SD_SD_EEENS5_IJSX_SX_SX_EEEEENS5_IJNS4_10UnderscoreES1G_S1G_EEEEENS5_IJNS4_23SM90_TMA_LOAD_MULTICASTES1J_EEENS5_IJNS4_14ComposedLayoutINS4_7SwizzleILi3ELi4ELi3EEENS4_18smem_ptr_flag_bitsILi4EEENSO_INS5_IJNSA_ILi8EEESI_EEENS5_IJSI_SD_EEEEEEENSO_INS5_IJNS5_IJNS5_IJSQ_SD_EEENS5_IJSP_SB_EEEEEESD_NS5_IJSB_SB_EEEEEENS5_IJNS5_IJNS5_IJSV_SZ_EEESY_EEESX_NS5_IJSB_SZ_EEEEEEEEEEEvNS4_8identityES1K_S25_vS26_EENS_8epilogue10collective18CollectiveEpilogueINS28_23Sm100TmaWarpSpecializedILi3ELi2ELi16ELb1ELb0EEEJNS5_IJSH_SH_SI_EEENS5_IJNSO_ISH_SD_EENSO_INS5_IJSU_SB_EEENS5_IJSD_SP_EEEEEEEENS_10bfloat16_tESN_S2J_SN_NS28_6fusion15FusionCallbacksIS2C_NS2K_17LinearCombinationIS2J_fS2J_fLNS_15FloatRoundStyleE2EEES2D_S2I_JEEENS4_5SM1004TMEM4LOAD26SM100_TMEM_LOAD_32dp32b16xENS4_13SM90_TMA_LOADENS1L_INS1M_ILi1ELi4ELi3EEENS1O_ILi16EEENSO_INS5_IJS1Q_SU_EEENS5_IJSU_SD_EEEEEEENS4_39AutoVectorizingCopyWithAssumedAlignmentILi128EEENS4_14SM90_TMA_STOREES30_S32_S32_EEEvvEEEEvNT_6ParamsE,"",@"SHT_CUDA_INFO"
	.sectionflags	@""
	.align	4


	//----- nvinfo : EIATTR_CUDA_API_VERSION
	.align		4
        /*0000*/ 	.byte	0x04, 0x37
        /*0002*/ 	.short	(.L_31 - .L_30)
.L_30:
        /*0004*/ 	.word	0x00000082


	//----- nvinfo : EIATTR_KPARAM_INFO
	.align		4
.L_31:
        /*0008*/ 	.byte	0x04, 0x17
        /*000a*/ 	.short	(.L_33 - .L_32)
.L_32:
        /*000c*/ 	.word	0x00000000
        /*0010*/ 	.short	0x0000
        /*0012*/ 	.short	0x0000
        /*0014*/ 	.byte	0x00, 0xf0, 0x01, 0x30


	//----- nvinfo : EIATTR_AT_ENTRY_FRAGMENTS
	.align		4
.L_33:
        /*0018*/ 	.byte	0x04, 0x4f
        /*001a*/ 	.short	(.L_35 - .L_34)


	//   ....[0]....
.L_34:
        /*001c*/ 	.word	0x00000006


	//----- nvinfo : EIATTR_RESERVED_SMEM_USED
	.align		4
.L_35:
        /*0020*/ 	.byte	0x01, 0x41
	.zero		2


	//----- nvinfo : EIATTR_SPARSE_MMA_MASK
	.align		4
        /*0024*/ 	.byte	0x03, 0x50
        /*0026*/ 	.short	0x0000


	//----- nvinfo : EIATTR_TCGEN05_1CTA_USED
	.align		4
        /*0028*/ 	.byte	0x01, 0x51
	.zero		2


	//----- nvinfo : EIATTR_MAXREG_COUNT
	.align		4
        /*002c*/ 	.byte	0x03, 0x1b
        /*002e*/ 	.short	0x00ff


	//----- nvinfo : EIATTR_NUM_BARRIERS
	.align		4
        /*0030*/ 	.byte	0x02, 0x4c
        /*0032*/ 	.byte	0x07
	.zero		1


	//----- nvinfo : EIATTR_EXTERNS
	.align		4
        /*0034*/ 	.byte	0x04, 0x0f
        /*0036*/ 	.short	(.L_37 - .L_36)


	//   ....[0]....
	.align		4
.L_36:
        /*0038*/ 	.word	index@(__assertfail)


	//----- nvinfo : EIATTR_MERCURY_ISA_VERSION
	.align		4
.L_37:
        /*003c*/ 	.byte	0x03, 0x5f
        /*003e*/ 	.short	0x0101


	//----- nvinfo : EIATTR_INT_WARP_WIDE_INSTR_OFFSETS
	.align		4
        /*0040*/ 	.byte	0x04, 0x31
        /*0042*/ 	.short	(.L_39 - .L_38)


	//   ....[0]....
.L_38:
        /*0044*/ 	.word	0x00004ce0


	//   ....[1]....
        /*0048*/ 	.word	0x00004d10


	//   ....[2]....
        /*004c*/ 	.word	0x00004d30


	//   ....[3]....
        /*0050*/ 	.word	0x000058d0


	//   ....[4]....
        /*0054*/ 	.word	0x000059a0


	//   ....[5]....
        /*0058*/ 	.word	0x00005a10


	//   ....[6]....
        /*005c*/ 	.word	0x00005b60


	//   ....[7]....
        /*0060*/ 	.word	0x00005c30


	//   ....[8]....
        /*0064*/ 	.word	0x00005c80


	//   ....[9]....
        /*0068*/ 	.word	0x00005dc0


	//   ....[10]....
        /*006c*/ 	.word	0x00005e70


	//   ....[11]....
        /*0070*/ 	.word	0x00005ed0


	//   ....[12]....
        /*0074*/ 	.word	0x00006000


	//   ....[13]....
        /*0078*/ 	.word	0x00006110


	//   ....[14]....
        /*007c*/ 	.word	0x00006140


	//----- nvinfo : EIATTR_COOP_GROUP_MASK_REGIDS
	.align		4
.L_39:
        /*0080*/ 	.byte	0x04, 0x29
        /*0082*/ 	.short	(.L_41 - .L_40)


	//   ....[0]....
.L_40:
        /*0084*/ 	.word	0xffffffff


	//   ....[1]....
        /*0088*/ 	.word	0xffffffff


	//   ....[2]....
        /*008c*/ 	.word	0xffffffff


	//   ....[3]....
        /*0090*/ 	.word	0xffffffff


	//   ....[4]....
        /*0094*/ 	.word	0xffffffff


	//   ....[5]....
        /*0098*/ 	.word	0xffffffff


	//   ....[6]....
        /*009c*/ 	.word	0xffffffff


	//   ....[7]....
        /*00a0*/ 	.word	0xffffffff


	//   ....[8]....
        /*00a4*/ 	.word	0xffffffff


	//   ....[9]....
        /*00a8*/ 	.word	0xffffffff


	//   ....[10]....
        /*00ac*/ 	.word	0xffffffff


	//   ....[11]....
        /*00b0*/ 	.word	0xffffffff


	//   ....[12]....
        /*00b4*/ 	.word	0xffffffff


	//   ....[13]....
        /*00b8*/ 	.word	0xffffffff


	//----- nvinfo : EIATTR_COOP_GROUP_INSTR_OFFSETS
	.align		4
.L_41:
        /*00bc*/ 	.byte	0x04, 0x28
        /*00be*/ 	.short	(.L_43 - .L_42)


	//   ....[0]....
.L_42:
        /*00c0*/ 	.word	0x00000080


	//   ....[1]....
        /*00c4*/ 	.word	0x00000540


	//   ....[2]....
        /*00c8*/ 	.word	0x000007a0


	//   ....[3]....
        /*00cc*/ 	.word	0x00000920


	//   ....[4]....
        /*00d0*/ 	.word	0x00000a20


	//   ....[5]....
        /*00d4*/ 	.word	0x00000b90


	//   ....[6]....
        /*00d8*/ 	.word	0x00000cf0


	//   ....[7]....
        /*00dc*/ 	.word	0x00000ea0


	//   ....[8]....
        /*00e0*/ 	.word	0x00002670


	//   ....[9]....
        /*00e4*/ 	.word	0x00003770


	//   ....[10]....
        /*00e8*/ 	.word	0x00003980


	//   ....[11]....
        /*00ec*/ 	.word	0x000039b0


	//   ....[12]....
        /*00f0*/ 	.word	0x00004bc0


	//   ....[13]....
        /*00f4*/ 	.word	0x00004df0


	//----- nvinfo : EIATTR_VRC_CTA_INIT_COUNT
	.align		4
.L_43:
        /*00f8*/ 	.byte	0x02, 0x4a
        /*00fa*/ 	.byte	0x80
	.zero		1


	//----- nvinfo : EIATTR_SYSCALL_OFFSETS
	.align		4
        /*00fc*/ 	.byte	0x04, 0x46
        /*00fe*/ 	.short	(.L_45 - .L_44)


	//   ....[0]....
.L_44:
        /*0100*/ 	.word	0x00006e40


	//   ....[1]....
        /*0104*/ 	.word	0x00006f30


	//   ....[2]....
        /*0108*/ 	.word	0x000078c0


	//   ....[3]....
        /*010c*/ 	.word	0x00007a30


	//   ....[4]....
        /*0110*/ 	.word	0x00008810


	//   ....[5]....
        /*0114*/ 	.word	0x00008980


	//   ....[6]....
        /*0118*/ 	.word	0x000097c0


	//   ....[7]....
        /*011c*/ 	.word	0x00009930


	//   ....[8]....
        /*0120*/ 	.word	0x0000a710


	//   ....[9]....
        /*0124*/ 	.word	0x0000a880


	//----- nvinfo : EIATTR_MBARRIER_INSTR_OFFSETS
	.align		4
.L_45:
        /*0128*/ 	.byte	0x04, 0x39
        /*012a*/ 	.short	(.L_47 - .L_46)


	//   ....[0]....
.L_46:
        /*012c*/ 	.word	0x00000680
        /*0130*/ 	.word	0x000000ff
        /*0134*/ 	.word	0x00000000
        /*0138*/ 	.short	0x0100
        /*013a*/ 	.byte	0x04
	.zero		1


	//   ....[1]....
        /*013c*/ 	.word	0x00000690
        /*0140*/ 	.word	0x000000ff
        /*0144*/ 	.word	0x00000040
        /*0148*/ 	.short	0x0100
        /*014a*/ 	.byte	0x04
	.zero		1


	//   ....[2]....
        /*014c*/ 	.word	0x000006a0
        /*0150*/ 	.word	0x000000ff
        /*0154*/ 	.word	0x00000008
        /*0158*/ 	.short	0x0100
        /*015a*/ 	.byte	0x04
	.zero		1


	//   ....[3]....
        /*015c*/ 	.word	0x000006b0
        /*0160*/ 	.word	0x000000ff
        /*0164*/ 	.word	0x00000048
        /*0168*/ 	.short	0x0100
        /*016a*/ 	.byte	0x04
	.zero		1


	//   ....[4]....
        /*016c*/ 	.word	0x000006c0
        /*0170*/ 	.word	0x000000ff
        /*0174*/ 	.word	0x00000010
        /*0178*/ 	.short	0x0100
        /*017a*/ 	.byte	0x04
	.zero		1


	//   ....[5]....
        /*017c*/ 	.word	0x000006d0
        /*0180*/ 	.word	0x000000ff
        /*0184*/ 	.word	0x00000050
        /*0188*/ 	.short	0x0100
        /*018a*/ 	.byte	0x04
	.zero		1


	//   ....[6]....
        /*018c*/ 	.word	0x000006e0
        /*0190*/ 	.word	0x000000ff
        /*0194*/ 	.word	0x00000018
        /*0198*/ 	.short	0x0100
        /*019a*/ 	.byte	0x04
	.zero		1


	//   ....[7]....
        /*019c*/ 	.word	0x000006f0
        /*01a0*/ 	.word	0x000000ff
        /*01a4*/ 	.word	0x00000058
        /*01a8*/ 	.short	0x0100
        /*01aa*/ 	.byte	0x04
	.zero		1


	//   ....[8]....
        /*01ac*/ 	.word	0x00000700
        /*01b0*/ 	.word	0x000000ff
        /*01b4*/ 	.word	0x00000020
        /*01b8*/ 	.short	0x0100
        /*01ba*/ 	.byte	0x04
	.zero		1


	//   ....[9]....
        /*01bc*/ 	.word	0x00000710
        /*01c0*/ 	.word	0x000000ff
        /*01c4*/ 	.word	0x00000060
        /*01c8*/ 	.short	0x0100
        /*01ca*/ 	.byte	0x04
	.zero		1


	//   ....[10]....
        /*01cc*/ 	.word	0x00000720
        /*01d0*/ 	.word	0x000000ff
        /*01d4*/ 	.word	0x00000028
        /*01d8*/ 	.short	0x0100
        /*01da*/ 	.byte	0x04
	.zero		1


	//   ....[11]....
        /*01dc*/ 	.word	0x00000730
        /*01e0*/ 	.word	0x000000ff
        /*01e4*/ 	.word	0x00000068
        /*01e8*/ 	.short	0x0100
        /*01ea*/ 	.byte	0x04
	.zero		1


	//   ....[12]....
        /*01ec*/ 	.word	0x00000740
        /*01f0*/ 	.word	0x000000ff
        /*01f4*/ 	.word	0x00000030
        /*01f8*/ 	.short	0x0100
        /*01fa*/ 	.byte	0x04
	.zero		1


	//   ....[13]....
        /*01fc*/ 	.word	0x00000750
        /*0200*/ 	.word	0x000000ff
        /*0204*/ 	.word	0x00000070
        /*0208*/ 	.short	0x0100
        /*020a*/ 	.byte	0x04
	.zero		1


	//   ....[14]....
        /*020c*/ 	.word	0x00000760
        /*0210*/ 	.word	0x000000ff
        /*0214*/ 	.word	0x00000038
        /*0218*/ 	.short	0x0100
        /*021a*/ 	.byte	0x04
	.zero		1


	//   ....[15]....
        /*021c*/ 	.word	0x00000770
        /*0220*/ 	.word	0x000000ff
        /*0224*/ 	.word	0x00000078
        /*0228*/ 	.short	0x0100
        /*022a*/ 	.byte	0x04
	.zero		1


	//   ....[16]....
        /*022c*/ 	.word	0x000008b0
        /*0230*/ 	.word	0x000000ff
        /*0234*/ 	.word	0x00000080
        /*0238*/ 	.short	0x0100
        /*023a*/ 	.byte	0x04
	.zero		1


	//   ....[17]....
        /*023c*/ 	.word	0x000008c0
        /*0240*/ 	.word	0x000000ff
        /*0244*/ 	.word	0x00000098
        /*0248*/ 	.short	0x0100
        /*024a*/ 	.byte	0x04
	.zero		1


	//   ....[18]....
        /*024c*/ 	.word	0x000008d0
        /*0250*/ 	.word	0x000000ff
        /*0254*/ 	.word	0x00000088
        /*0258*/ 	.short	0x0100
        /*025a*/ 	.byte	0x04
	.zero		1


	//   ....[19]....
        /*025c*/ 	.word	0x000008e0
        /*0260*/ 	.word	0x000000ff
        /*0264*/ 	.word	0x000000a0
        /*0268*/ 	.short	0x0100
        /*026a*/ 	.byte	0x04
	.zero		1


	//   ....[20]....
        /*026c*/ 	.word	0x000008f0
        /*0270*/ 	.word	0x000000ff
        /*0274*/ 	.word	0x00000090
        /*0278*/ 	.short	0x0100
        /*027a*/ 	.byte	0x04
	.zero		1


	//   ....[21]....
        /*027c*/ 	.word	0x00000900
        /*0280*/ 	.word	0x000000ff
        /*0284*/ 	.word	0x000000a8
        /*0288*/ 	.short	0x0100
        /*028a*/ 	.byte	0x04
	.zero		1


	//   ....[22]....
        /*028c*/ 	.word	0x000009f0
        /*0290*/ 	.word	0x000000ff
        /*0294*/ 	.word	0x000000b0
        /*0298*/ 	.short	0x0100
        /*029a*/ 	.byte	0x06
	.zero		1


	//   ....[23]....
        /*029c*/ 	.word	0x00000a00
        /*02a0*/ 	.word	0x000000ff
        /*02a4*/ 	.word	0x000000b8
        /*02a8*/ 	.short	0x0100
        /*02aa*/ 	.byte	0x06
	.zero		1


	//   ....[24]....
        /*02ac*/ 	.word	0x00000b40
        /*02b0*/ 	.word	0x000000ff
        /*02b4*/ 	.word	0x000000c0
        /*02b8*/ 	.short	0x0100
        /*02ba*/ 	.byte	0x06
	.zero		1


	//   ....[25]....
        /*02bc*/ 	.word	0x00000b50
        /*02c0*/ 	.word	0x000000ff
        /*02c4*/ 	.word	0x000000d0
        /*02c8*/ 	.short	0x0100
        /*02ca*/ 	.byte	0x06
	.zero		1


	//   ....[26]....
        /*02cc*/ 	.word	0x00000b60
        /*02d0*/ 	.word	0x000000ff
        /*02d4*/ 	.word	0x000000c8
        /*02d8*/ 	.short	0x0100
        /*02da*/ 	.byte	0x06
	.zero		1


	//   ....[27]....
        /*02dc*/ 	.word	0x00000b70
        /*02e0*/ 	.word	0x000000ff
        /*02e4*/ 	.word	0x000000d8
        /*02e8*/ 	.short	0x0100
        /*02ea*/ 	.byte	0x06
	.zero		1


	//   ....[28]....
        /*02ec*/ 	.word	0x00000ca0
        /*02f0*/ 	.word	0x000000ff
        /*02f4*/ 	.word	0x000000e0
        /*02f8*/ 	.short	0x0100
        /*02fa*/ 	.byte	0x04
	.zero		1


	//   ....[29]....
        /*02fc*/ 	.word	0x00000cb0
        /*0300*/ 	.word	0x000000ff
        /*0304*/ 	.word	0x000000f0
        /*0308*/ 	.short	0x0100
        /*030a*/ 	.byte	0x04
	.zero		1


	//   ....[30]....
        /*030c*/ 	.word	0x00000cc0
        /*0310*/ 	.word	0x000000ff
        /*0314*/ 	.word	0x000000e8
        /*0318*/ 	.short	0x0100
        /*031a*/ 	.byte	0x04
	.zero		1


	//   ....[31]....
        /*031c*/ 	.word	0x00000cd0
        /*0320*/ 	.word	0x000000ff
        /*0324*/ 	.word	0x000000f8
        /*0328*/ 	.short	0x0100
        /*032a*/ 	.byte	0x04
	.zero		1


	//   ....[32]....
        /*032c*/ 	.word	0x00000dc0
        /*0330*/ 	.word	0x000000ff
        /*0334*/ 	.word	0x00000100
        /*0338*/ 	.short	0x0100
        /*033a*/ 	.byte	0x04
	.zero		1


	//   ....[33]....
        /*033c*/ 	.word	0x00000dd0
        /*0340*/ 	.word	0x000000ff
        /*0344*/ 	.word	0x00000110
        /*0348*/ 	.short	0x0100
        /*034a*/ 	.byte	0x04
	.zero		1


	//   ....[34]....
        /*034c*/ 	.word	0x00000de0
        /*0350*/ 	.word	0x000000ff
        /*0354*/ 	.word	0x00000108
        /*0358*/ 	.short	0x0100
        /*035a*/ 	.byte	0x04
	.zero		1


	//   ....[35]....
        /*035c*/ 	.word	0x00000df0
        /*0360*/ 	.word	0x000000ff
        /*0364*/ 	.word	0x00000118
        /*0368*/ 	.short	0x0100
        /*036a*/ 	.byte	0x04
	.zero		1


	//   ....[36]....
        /*036c*/ 	.word	0x00001bd0
        /*0370*/ 	.word	0x00000000
        /*0374*/ 	.word	0x00000110
        /*0378*/ 	.short	0x010a
        /*037a*/ 	.byte	0xff
	.zero		1


	//   ....[37]....
        /*037c*/ 	.word	0x00001c00
        /*0380*/ 	.word	0x00000000
        /*0384*/ 	.word	0x00000100
        /*0388*/ 	.short	0x0101
        /*038a*/ 	.byte	0xff
	.zero		1


	//   ....[38]....
        /*038c*/ 	.word	0x00001ce0
        /*0390*/ 	.word	0x000000ff
        /*0394*/ 	.word	0x00000040
        /*0398*/ 	.short	0x010a
        /*039a*/ 	.byte	0x04
	.zero		1


	//   ....[39]....
        /*039c*/ 	.word	0x00001d90
        /*03a0*/ 	.word	0x000000ff
        /*03a4*/ 	.word	0x00000040
        /*03a8*/ 	.short	0x010a
        /*03aa*/ 	.byte	0x21
	.zero		1


	//   ....[40]....
        /*03ac*/ 	.word	0x00001ed0
        /*03b0*/ 	.word	0x000000ff
        /*03b4*/ 	.word	0x00000040
        /*03b8*/ 	.short	0x010a
        /*03ba*/ 	.byte	0x06
	.zero		1


	//   ....[41]....
        /*03bc*/ 	.word	0x000021c0
        /*03c0*/ 	.word	0x000000ff
        /*03c4*/ 	.word	0x000000b8
        /*03c8*/ 	.short	0x0101
        /*03ca*/ 	.byte	0x07
	.zero		1


	//   ....[42]....
        /*03cc*/ 	.word	0x000021e0
        /*03d0*/ 	.word	0x000000ff
        /*03d4*/ 	.word	0x00000040
        /*03d8*/ 	.short	0x010a
        /*03da*/ 	.byte	0x04
	.zero		1


	//   ....[43]....
        /*03dc*/ 	.word	0x00002260
        /*03e0*/ 	.word	0x000000ff
        /*03e4*/ 	.word	0x00000040
        /*03e8*/ 	.short	0x010a
        /*03ea*/ 	.byte	0x21
	.zero		1


	//   ....[44]....
        /*03ec*/ 	.word	0x000023a0
        /*03f0*/ 	.word	0x000000ff
        /*03f4*/ 	.word	0x00000040
        /*03f8*/ 	.short	0x010a
        /*03fa*/ 	.byte	0x04
	.zero		1


	//   ....[45]....
        /*03fc*/ 	.word	0x000026a0
        /*0400*/ 	.word	0x00000003
        /*0404*/ 	.word	0x000000c0
        /*0408*/ 	.short	0x010a
        /*040a*/ 	.byte	0xff
	.zero		1


	//   ....[46]....
        /*040c*/ 	.word	0x000027f0
        /*0410*/ 	.word	0x00000000
        /*0414*/ 	.word	0x00000000
        /*0418*/ 	.short	0x0101
        /*041a*/ 	.byte	0xff
	.zero		1


	//   ....[47]....
        /*041c*/ 	.word	0x00002db0
        /*0420*/ 	.word	0x000000ff
        /*0424*/ 	.word	0x00000000
        /*0428*/ 	.short	0x010a
        /*042a*/ 	.byte	0x04
	.zero		1


	//   ....[48]....
        /*042c*/ 	.word	0x00002e40
        /*0430*/ 	.word	0x000000ff
        /*0434*/ 	.word	0x00000000
        /*0438*/ 	.short	0x010a
        /*043a*/ 	.byte	0x05
	.zero		1


	//   ....[49]....
        /*043c*/ 	.word	0x00002ed0
        /*0440*/ 	.word	0x000000ff
        /*0444*/ 	.word	0x00000000
        /*0448*/ 	.short	0x010a
        /*044a*/ 	.byte	0x05
	.zero		1


	//   ....[50]....
        /*044c*/ 	.word	0x00002f60
        /*0450*/ 	.word	0x000000ff
        /*0454*/ 	.word	0x00000000
        /*0458*/ 	.short	0x010a
        /*045a*/ 	.byte	0x05
	.zero		1


	//   ....[51]....
        /*045c*/ 	.word	0x00002ff0
        /*0460*/ 	.word	0x000000ff
        /*0464*/ 	.word	0x00000000
        /*0468*/ 	.short	0x010a
        /*046a*/ 	.byte	0x05
	.zero		1


	//   ....[52]....
        /*046c*/ 	.word	0x00003080
        /*0470*/ 	.word	0x000000ff
        /*0474*/ 	.word	0x00000000
        /*0478*/ 	.short	0x010a
        /*047a*/ 	.byte	0x05
	.zero		1


	//   ....[53]....
        /*047c*/ 	.word	0x00003110
        /*0480*/ 	.word	0x000000ff
        /*0484*/ 	.word	0x00000000
        /*0488*/ 	.short	0x010a
        /*048a*/ 	.byte	0x05
	.zero		1


	//   ....[54]....
        /*048c*/ 	.word	0x000031b0
        /*0490*/ 	.word	0x00000000
        /*0494*/ 	.word	0x00000000
        /*0498*/ 	.short	0x010a
        /*049a*/ 	.byte	0xff
	.zero		1


	//   ....[55]....
        /*049c*/ 	.word	0x000032d0
        /*04a0*/ 	.word	0x00000002
        /*04a4*/ 	.word	0x00000100
        /*04a8*/ 	.short	0x010a
        /*04aa*/ 	.byte	0xff
	.zero		1


	//   ....[56]....
        /*04ac*/ 	.word	0x00003340
        /*04b0*/ 	.word	0x00000002
        /*04b4*/ 	.word	0x00000000
        /*04b8*/ 	.short	0x0101
        /*04ba*/ 	.byte	0xff
	.zero		1


	//   ....[57]....
        /*04bc*/ 	.word	0x00003360
        /*04c0*/ 	.word	0x000000ff
        /*04c4*/ 	.word	0x000000d0
        /*04c8*/ 	.short	0x010a
        /*04ca*/ 	.byte	0x04
	.zero		1


	//   ....[58]....
        /*04cc*/ 	.word	0x00003480
        /*04d0*/ 	.word	0x00000002
        /*04d4*/ 	.word	0x000000c0
        /*04d8*/ 	.short	0x010a
        /*04da*/ 	.byte	0xff
	.zero		1


	//   ....[59]....
        /*04dc*/ 	.word	0x00003580
        /*04e0*/ 	.word	0x00000002
        /*04e4*/ 	.word	0x00000000
        /*04e8*/ 	.short	0x0101
        /*04ea*/ 	.byte	0xff
	.zero		1


	//   ....[60]....
        /*04ec*/ 	.word	0x00003610
        /*04f0*/ 	.word	0x000000ff
        /*04f4*/ 	.word	0x000000d0
        /*04f8*/ 	.short	0x0106
        /*04fa*/ 	.byte	0x04
	.zero		1


	//   ....[61]....
        /*04fc*/ 	.word	0x00003630
        /*0500*/ 	.word	0x000000ff
        /*0504*/ 	.word	0x000000d0
        /*0508*/ 	.short	0x010a
        /*050a*/ 	.byte	0x04
	.zero		1


	//   ....[62]....
        /*050c*/ 	.word	0x000036c0
        /*0510*/ 	.word	0x000000ff
        /*0514*/ 	.word	0x000000d0
        /*0518*/ 	.short	0x0106
        /*051a*/ 	.byte	0x07
	.zero		1


	//   ....[63]....
        /*051c*/ 	.word	0x00003700
        /*0520*/ 	.word	0x00000000
        /*0524*/ 	.word	0x000000d0
        /*0528*/ 	.short	0x010a
        /*052a*/ 	.byte	0xff
	.zero		1


	//   ....[64]....
        /*052c*/ 	.word	0x00003d70
        /*0530*/ 	.word	0x00000002
        /*0534*/ 	.word	0x000000c0
        /*0538*/ 	.short	0x010a
        /*053a*/ 	.byte	0xff
	.zero		1


	//   ....[65]....
        /*053c*/ 	.word	0x00003e90
        /*0540*/ 	.word	0x00000000
        /*0544*/ 	.word	0x00000000
        /*0548*/ 	.short	0x0101
        /*054a*/ 	.byte	0xff
	.zero		1


	//   ....[66]....
        /*054c*/ 	.word	0x000043c0
        /*0550*/ 	.word	0x000000ff
        /*0554*/ 	.word	0x00000000
        /*0558*/ 	.short	0x010a
        /*055a*/ 	.byte	0x04
	.zero		1


	//   ....[67]....
        /*055c*/ 	.word	0x00004410
        /*0560*/ 	.word	0x000000ff
        /*0564*/ 	.word	0x000000f0
        /*0568*/ 	.short	0x010a
        /*056a*/ 	.byte	0x3b
	.zero		1


	//   ....[68]....
        /*056c*/ 	.word	0x00004650
        /*0570*/ 	.word	0x000000ff
        /*0574*/ 	.word	0x00000000
        /*0578*/ 	.short	0x010a
        /*057a*/ 	.byte	0x07
	.zero		1


	//   ....[69]....
        /*057c*/ 	.word	0x00004780
        /*0580*/ 	.word	0x000000ff
        /*0584*/ 	.word	0x00000000
        /*0588*/ 	.short	0x010a
        /*058a*/ 	.byte	0x04
	.zero		1


	//   ....[70]....
        /*058c*/ 	.word	0x00004b10
        /*0590*/ 	.word	0x000000ff
        /*0594*/ 	.word	0x00000000
        /*0598*/ 	.short	0x010a
        /*059a*/ 	.byte	0x04
	.zero		1


	//   ....[71]....
        /*059c*/ 	.word	0x00004ba0
        /*05a0*/ 	.word	0x000000ff
        /*05a4*/ 	.word	0x00000000
        /*05a8*/ 	.short	0x010a
        /*05aa*/ 	.byte	0x04
	.zero		1


	//   ....[72]....
        /*05ac*/ 	.word	0x00005030
        /*05b0*/ 	.word	0x0000000c
        /*05b4*/ 	.word	0x000000c0
        /*05b8*/ 	.short	0x010a
        /*05ba*/ 	.byte	0xff
	.zero		1


	//   ....[73]....
        /*05bc*/ 	.word	0x000051a0
        /*05c0*/ 	.word	0x00000000
        /*05c4*/ 	.word	0x00000000
        /*05c8*/ 	.short	0x0101
        /*05ca*/ 	.byte	0xff
	.zero		1


	//   ....[74]....
        /*05cc*/ 	.word	0x00005620
        /*05d0*/ 	.word	0x000000ff
        /*05d4*/ 	.word	0x000000b8
        /*05d8*/ 	.short	0x010a
        /*05da*/ 	.byte	0x1d
	.zero		1


	//   ....[75]....
        /*05dc*/ 	.word	0x000057e0
        /*05e0*/ 	.word	0x000000ff
        /*05e4*/ 	.word	0x00000098
        /*05e8*/ 	.short	0x010a
        /*05ea*/ 	.byte	0x04
	.zero		1


	//   ....[76]....
        /*05ec*/ 	.word	0x00005a30
        /*05f0*/ 	.word	0x000000ff
        /*05f4*/ 	.word	0x00000080
        /*05f8*/ 	.short	0x010b
        /*05fa*/ 	.byte	0x04
	.zero		1


	//   ....[77]....
        /*05fc*/ 	.word	0x00005a40
        /*0600*/ 	.word	0x000000ff
        /*0604*/ 	.word	0x00000000
        /*0608*/ 	.short	0x0101
        /*060a*/ 	.byte	0x06
	.zero		1


	//   ....[78]....
        /*060c*/ 	.word	0x00005a50
        /*0610*/ 	.word	0x000000ff
        /*0614*/ 	.word	0x00000098
        /*0618*/ 	.short	0x010a
        /*061a*/ 	.byte	0x07
	.zero		1


	//   ....[79]....
        /*061c*/ 	.word	0x00005ca0
        /*0620*/ 	.word	0x000000ff
        /*0624*/ 	.word	0x00000080
        /*0628*/ 	.short	0x010b
        /*062a*/ 	.byte	0x07
	.zero		1


	//   ....[80]....
        /*062c*/ 	.word	0x00005cb0
        /*0630*/ 	.word	0x000000ff
        /*0634*/ 	.word	0x00000000
        /*0638*/ 	.short	0x0101
        /*063a*/ 	.byte	0x04
	.zero		1


	//   ....[81]....
        /*063c*/ 	.word	0x00005cc0
        /*0640*/ 	.word	0x000000ff
        /*0644*/ 	.word	0x00000098
        /*0648*/ 	.short	0x010a
        /*064a*/ 	.byte	0x05
	.zero		1


	//   ....[82]....
        /*064c*/ 	.word	0x00005f00
        /*0650*/ 	.word	0x000000ff
        /*0654*/ 	.word	0x00000080
        /*0658*/ 	.short	0x010b
        /*065a*/ 	.byte	0x05
	.zero		1


	//   ....[83]....
        /*065c*/ 	.word	0x00005f10
        /*0660*/ 	.word	0x000000ff
        /*0664*/ 	.word	0x00000000
        /*0668*/ 	.short	0x0101
        /*066a*/ 	.byte	0x06
	.zero		1


	//   ....[84]....
        /*066c*/ 	.word	0x00005f20
        /*0670*/ 	.word	0x000000ff
        /*0674*/ 	.word	0x00000098
        /*0678*/ 	.short	0x010a
        /*067a*/ 	.byte	0x04
	.zero		1


	//   ....[85]....
        /*067c*/ 	.word	0x00006160
        /*0680*/ 	.word	0x000000ff
        /*0684*/ 	.word	0x00000080
        /*0688*/ 	.short	0x010b
        /*068a*/ 	.byte	0x04
	.zero		1


	//   ....[86]....
        /*068c*/ 	.word	0x000061a0
        /*0690*/ 	.word	0x000000ff
        /*0694*/ 	.word	0x00000000
        /*0698*/ 	.short	0x0101
        /*069a*/ 	.byte	0x05
	.zero		1


	//   ....[87]....
        /*069c*/ 	.word	0x00006230
        /*06a0*/ 	.word	0x000000ff
        /*06a4*/ 	.word	0x00000000
        /*06a8*/ 	.short	0x010a
        /*06aa*/ 	.byte	0x04
	.zero		1


	//   ....[88]....
        /*06ac*/ 	.word	0x000062c0
        /*06b0*/ 	.word	0x000000ff
        /*06b4*/ 	.word	0x00000000
        /*06b8*/ 	.short	0x010a
        /*06ba*/ 	.byte	0x05
	.zero		1


	//   ....[89]....
        /*06bc*/ 	.word	0x00006360
        /*06c0*/ 	.word	0x00000000
        /*06c4*/ 	.word	0x00000000
        /*06c8*/ 	.short	0x010a
        /*06ca*/ 	.byte	0xff
	.zero		1


	//   ....[90]....
        /*06cc*/ 	.word	0x000066a0
        /*06d0*/ 	.word	0x00000000
        /*06d4*/ 	.word	0x000000c0
        /*06d8*/ 	.short	0x010a
        /*06da*/ 	.byte	0xff
	.zero		1


	//   ....[91]....
        /*06dc*/ 	.word	0x00006770
        /*06e0*/ 	.word	0x00000000
        /*06e4*/ 	.word	0x00000000
        /*06e8*/ 	.short	0x0101
        /*06ea*/ 	.byte	0xff
	.zero		1


	//   ....[92]....
        /*06ec*/ 	.word	0x000073e0
        /*06f0*/ 	.word	0x00000000
        /*06f4*/ 	.word	0x00000080
        /*06f8*/ 	.short	0x010a
        /*06fa*/ 	.byte	0xff
	.zero		1


	//   ....[93]....
        /*06fc*/ 	.word	0x00007440
        /*0700*/ 	.word	0x0000006a
        /*0704*/ 	.word	0x000000e0
        /*0708*/ 	.short	0x010a
        /*070a*/ 	.byte	0xff
	.zero		1


	//   ....[94]....
        /*070c*/ 	.word	0x00007530
        /*0710*/ 	.word	0x00000000
        /*0714*/ 	.word	0x00000080
        /*0718*/ 	.short	0x010a
        /*071a*/ 	.byte	0xff
	.zero		1


	//   ....[95]....
        /*071c*/ 	.word	0x00007650
        /*0720*/ 	.word	0x0000006a
        /*0724*/ 	.word	0x000000e0
        /*0728*/ 	.short	0x010a
        /*072a*/ 	.byte	0xff
	.zero		1


	//   ....[96]....
        /*072c*/ 	.word	0x000084d0
        /*0730*/ 	.word	0x00000000
        /*0734*/ 	.word	0x00000000
        /*0738*/ 	.short	0x0101
        /*073a*/ 	.byte	0xff
	.zero		1


	//   ....[97]....
        /*073c*/ 	.word	0x000084e0
        /*0740*/ 	.word	0x00000002
        /*0744*/ 	.word	0x00000080
        /*0748*/ 	.short	0x010a
        /*074a*/ 	.byte	0xff
	.zero		1


	//   ....[98]....
        /*074c*/ 	.word	0x000085a0
        /*0750*/ 	.word	0x00000002
        /*0754*/ 	.word	0x00000080
        /*0758*/ 	.short	0x010a
        /*075a*/ 	.byte	0xff
	.zero		1


	//   ....[99]....
        /*075c*/ 	.word	0x00009480
        /*0760*/ 	.word	0x00000002
        /*0764*/ 	.word	0x00000000
        /*0768*/ 	.short	0x0101
        /*076a*/ 	.byte	0xff
	.zero		1


	//   ....[100]....
        /*076c*/ 	.word	0x000094a0
        /*0770*/ 	.word	0x00000015
        /*0774*/ 	.word	0x00000080
        /*0778*/ 	.short	0x010a
        /*077a*/ 	.byte	0xff
	.zero		1


	//   ....[101]....
        /*077c*/ 	.word	0x00009560
        /*0780*/ 	.word	0x00000015
        /*0784*/ 	.word	0x00000080
        /*0788*/ 	.short	0x010a
        /*078a*/ 	.byte	0xff
	.zero		1


	//   ....[102]....
        /*078c*/ 	.word	0x0000a420
        /*0790*/ 	.word	0x00000003
        /*0794*/ 	.word	0x00000000
        /*0798*/ 	.short	0x0101
        /*079a*/ 	.byte	0xff
	.zero		1


	//   ....[103]....
        /*079c*/ 	.word	0x0000a440
        /*07a0*/ 	.word	0x00000000
        /*07a4*/ 	.word	0x00000080
        /*07a8*/ 	.short	0x010a
        /*07aa*/ 	.byte	0xff
	.zero		1


	//   ....[104]....
        /*07ac*/ 	.word	0x0000a4f0
        /*07b0*/ 	.word	0x00000000
        /*07b4*/ 	.word	0x00000080
        /*07b8*/ 	.short	0x010a
        /*07ba*/ 	.byte	0xff
	.zero		1


	//   ....[105]....
        /*07bc*/ 	.word	0x0000ad90
        /*07c0*/ 	.word	0x000000ff
        /*07c4*/ 	.word	0x00000000
        /*07c8*/ 	.short	0x0101
        /*07ca*/ 	.byte	0x04
	.zero		1


	//   ....[106]....
        /*07cc*/ 	.word	0x0000b3f0
        /*07d0*/ 	.word	0x00000000
        /*07d4*/ 	.word	0x00000000
        /*07d8*/ 	.short	0x0101
        /*07da*/ 	.byte	0xff
	.zero		1


	//   ....[107]....
        /*07dc*/ 	.word	0x0000b6b0
        /*07e0*/ 	.word	0x000000ff
        /*07e4*/ 	.word	0x00000000
        /*07e8*/ 	.short	0x0101
        /*07ea*/ 	.byte	0x06
	.zero		1


	//   ....[108]....
        /*07ec*/ 	.word	0x0000b6d0
        /*07f0*/ 	.word	0x00000000
        /*07f4*/ 	.word	0x00000110
        /*07f8*/ 	.short	0x010a
        /*07fa*/ 	.byte	0xff
	.zero		1


	//   ....[109]....
        /*07fc*/ 	.word	0x0000b730
        /*0800*/ 	.word	0x00000000
        /*0804*/ 	.word	0x00000040
        /*0808*/ 	.short	0x010a
        /*080a*/ 	.byte	0xff
	.zero		1


	//   ....[110]....
        /*080c*/ 	.word	0x0000b790
        /*0810*/ 	.word	0x00000000
        /*0814*/ 	.word	0x00000040
        /*0818*/ 	.short	0x010a
        /*081a*/ 	.byte	0xff
	.zero		1


	//   ....[111]....
        /*081c*/ 	.word	0x0000b7e0
        /*0820*/ 	.word	0x00000003
        /*0824*/ 	.word	0x000000c0
        /*0828*/ 	.short	0x010a
        /*082a*/ 	.byte	0xff
	.zero		1


	//   ....[112]....
        /*082c*/ 	.word	0x0000b840
        /*0830*/ 	.word	0x00000000
        /*0834*/ 	.word	0x00000000
        /*0838*/ 	.short	0x010a
        /*083a*/ 	.byte	0xff
	.zero		1


	//   ....[113]....
        /*083c*/ 	.word	0x0000b8a0
        /*0840*/ 	.word	0x00000000
        /*0844*/ 	.word	0x00000000
        /*0848*/ 	.short	0x010a
        /*084a*/ 	.byte	0xff
	.zero		1


	//   ....[114]....
        /*084c*/ 	.word	0x0000b900
        /*0850*/ 	.word	0x00000000
        /*0854*/ 	.word	0x00000000
        /*0858*/ 	.short	0x010a
        /*085a*/ 	.byte	0xff
	.zero		1


	//   ....[115]....
        /*085c*/ 	.word	0x0000b960
        /*0860*/ 	.word	0x00000000
        /*0864*/ 	.word	0x00000000
        /*0868*/ 	.short	0x010a
        /*086a*/ 	.byte	0xff
	.zero		1


	//   ....[116]....
        /*086c*/ 	.word	0x0000b9c0
        /*0870*/ 	.word	0x00000000
        /*0874*/ 	.word	0x00000000
        /*0878*/ 	.short	0x010a
        /*087a*/ 	.byte	0xff
	.zero		1


	//   ....[117]....
        /*087c*/ 	.word	0x0000ba20
        /*0880*/ 	.word	0x00000000
        /*0884*/ 	.word	0x00000000
        /*0888*/ 	.short	0x010a
        /*088a*/ 	.byte	0xff
	.zero		1


	//   ....[118]....
        /*088c*/ 	.word	0x0000ba80
        /*0890*/ 	.word	0x00000000
        /*0894*/ 	.word	0x00000000
        /*0898*/ 	.short	0x010a
        /*089a*/ 	.byte	0xff
	.zero		1


	//   ....[119]....
        /*089c*/ 	.word	0x0000bad0
        /*08a0*/ 	.word	0x00000002
        /*08a4*/ 	.word	0x00000100
        /*08a8*/ 	.short	0x010a
        /*08aa*/ 	.byte	0xff
	.zero		1


	//   ....[120]....
        /*08ac*/ 	.word	0x0000bb30
        /*08b0*/ 	.word	0x00000002
        /*08b4*/ 	.word	0x000000d0
        /*08b8*/ 	.short	0x010a
        /*08ba*/ 	.byte	0xff
	.zero		1


	//   ....[121]....
        /*08bc*/ 	.word	0x0000bb80
        /*08c0*/ 	.word	0x00000002
        /*08c4*/ 	.word	0x000000c0
        /*08c8*/ 	.short	0x010a
        /*08ca*/ 	.byte	0xff
	.zero		1


	//   ....[122]....
        /*08cc*/ 	.word	0x0000bbe0
        /*08d0*/ 	.word	0x00000000
        /*08d4*/ 	.word	0x000000d0
        /*08d8*/ 	.short	0x010a
        /*08da*/ 	.byte	0xff
	.zero		1


	//   ....[123]....
        /*08dc*/ 	.word	0x0000bc30
        /*08e0*/ 	.word	0x00000002
        /*08e4*/ 	.word	0x000000c0
        /*08e8*/ 	.short	0x010a
        /*08ea*/ 	.byte	0xff
	.zero		1


	//   ....[124]....
        /*08ec*/ 	.word	0x0000bc90
        /*08f0*/ 	.word	0x00000000
        /*08f4*/ 	.word	0x000000f0
        /*08f8*/ 	.short	0x010a
        /*08fa*/ 	.byte	0xff
	.zero		1


	//   ....[125]....
        /*08fc*/ 	.word	0x0000bcf0
        /*0900*/ 	.word	0x00000000
        /*0904*/ 	.word	0x00000000
        /*0908*/ 	.short	0x010a
        /*090a*/ 	.byte	0xff
	.zero		1


	//   ....[126]....
        /*090c*/ 	.word	0x0000bd50
        /*0910*/ 	.word	0x00000000
        /*0914*/ 	.word	0x00000000
        /*0918*/ 	.short	0x010a
        /*091a*/ 	.byte	0xff
	.zero		1


	//   ....[127]....
        /*091c*/ 	.word	0x0000bdb0
        /*0920*/ 	.word	0x00000000
        /*0924*/ 	.word	0x00000000
        /*0928*/ 	.short	0x010a
        /*092a*/ 	.byte	0xff
	.zero		1


	//   ....[128]....
        /*092c*/ 	.word	0x0000be00
        /*0930*/ 	.word	0x0000000c
        /*0934*/ 	.word	0x000000c0
        /*0938*/ 	.short	0x010a
        /*093a*/ 	.byte	0xff
	.zero		1


	//   ....[129]....
        /*093c*/ 	.word	0x0000be60
        /*0940*/ 	.word	0x00000000
        /*0944*/ 	.word	0x000000b8
        /*0948*/ 	.short	0x010a
        /*094a*/ 	.byte	0xff
	.zero		1


	//   ....[130]....
        /*094c*/ 	.word	0x0000bec0
        /*0950*/ 	.word	0x00000000
        /*0954*/ 	.word	0x00000098
        /*0958*/ 	.short	0x010a
        /*095a*/ 	.byte	0xff
	.zero		1


	//   ....[131]....
        /*095c*/ 	.word	0x0000bf20
        /*0960*/ 	.word	0x00000000
        /*0964*/ 	.word	0x00000098
        /*0968*/ 	.short	0x010a
        /*096a*/ 	.byte	0xff
	.zero		1


	//   ....[132]....
        /*096c*/ 	.word	0x0000bf80
        /*0970*/ 	.word	0x00000000
        /*0974*/ 	.word	0x00000098
        /*0978*/ 	.short	0x010a
        /*097a*/ 	.byte	0xff
	.zero		1


	//   ....[133]....
        /*097c*/ 	.word	0x0000bfe0
        /*0980*/ 	.word	0x00000000
        /*0984*/ 	.word	0x00000098
        /*0988*/ 	.short	0x010a
        /*098a*/ 	.byte	0xff
	.zero		1


	//   ....[134]....
        /*098c*/ 	.word	0x0000c040
        /*0990*/ 	.word	0x00000000
        /*0994*/ 	.word	0x00000000
        /*0998*/ 	.short	0x010a
        /*099a*/ 	.byte	0xff
	.zero		1


	//   ....[135]....
        /*099c*/ 	.word	0x0000c0a0
        /*09a0*/ 	.word	0x00000000
        /*09a4*/ 	.word	0x00000000
        /*09a8*/ 	.short	0x010a
        /*09aa*/ 	.byte	0xff
	.zero		1


	//   ....[136]....
        /*09ac*/ 	.word	0x0000c0f0
        /*09b0*/ 	.word	0x00000000
        /*09b4*/ 	.word	0x000000c0
        /*09b8*/ 	.short	0x010a
        /*09ba*/ 	.byte	0xff
	.zero		1


	//   ....[137]....
        /*09bc*/ 	.word	0x0000c140
        /*09c0*/ 	.word	0x00000000
        /*09c4*/ 	.word	0x00000080
        /*09c8*/ 	.short	0x010a
        /*09ca*/ 	.byte	0xff
	.zero		1


	//   ....[138]....
        /*09cc*/ 	.word	0x0000c190
        /*09d0*/ 	.word	0x0000006a
        /*09d4*/ 	.word	0x000000e0
        /*09d8*/ 	.short	0x010a
        /*09da*/ 	.byte	0xff
	.zero		1


	//   ....[139]....
        /*09dc*/ 	.word	0x0000c1e0
        /*09e0*/ 	.word	0x00000002
        /*09e4*/ 	.word	0x00000080
        /*09e8*/ 	.short	0x010a
        /*09ea*/ 	.byte	0xff
	.zero		1


	//   ....[140]....
        /*09ec*/ 	.word	0x0000c230
        /*09f0*/ 	.word	0x00000015
        /*09f4*/ 	.word	0x00000080
        /*09f8*/ 	.short	0x010a
        /*09fa*/ 	.byte	0xff
	.zero		1


	//   ....[141]....
        /*09fc*/ 	.word	0x0000c280
        /*0a00*/ 	.word	0x00000000
        /*0a04*/ 	.word	0x00000080
        /*0a08*/ 	.short	0x010a
        /*0a0a*/ 	.byte	0xff
	.zero		1


	//----- nvinfo : EIATTR_NUM_MBARRIERS
	.align		4
.L_47:
        /*0a0c*/ 	.byte	0x03, 0x38
        /*0a0e*/ 	.short	0x0024


	//----- nvinfo : EIATTR_EXIT_INSTR_OFFSETS
	.align		4
        /*0a10*/ 	.byte	0x04, 0x1c
        /*0a12*/ 	.short	(.L_49 - .L_48)


	//   ....[0]....
.L_48:
        /*0a14*/ 	.word	0x000031e0


	//   ....[1]....
        /*0a18*/ 	.word	0x000036d0


	//   ....[2]....
        /*0a1c*/ 	.word	0x00003730


	//   ....[3]....
        /*0a20*/ 	.word	0x00004e00


	//   ....[4]....
        /*0a24*/ 	.word	0x00006390


	//   ....[5]....
        /*0a28*/ 	.word	0x000063d0


	//   ....[6]....
        /*0a2c*/ 	.word	0x0000b5b0


	//   ....[7]....
        /*0a30*/ 	.word	0x0000b620


	//   ....[8]....
        /*0a34*/ 	.word	0x0000b650


	//   ....[9]....
        /*0a38*/ 	.word	0x0000b6c0


	//----- nvinfo : EIATTR_MAX_THREADS
	.align		4
.L_49:
        /*0a3c*/ 	.byte	0x04, 0x05
        /*0a3e*/ 	.short	(.L_51 - .L_50)
.L_50:
        /*0a40*/ 	.word	0x00000100
        /*0a44*/ 	.word	0x00000001
        /*0a48*/ 	.word	0x00000001


	//----- nvinfo : EIATTR_CRS_STACK_SIZE
	.align		4
.L_51:
        /*0a4c*/ 	.byte	0x04, 0x1e
        /*0a4e*/ 	.short	(.L_53 - .L_52)
.L_52:
        /*0a50*/ 	.word	0x00000000


	//----- nvinfo : EIATTR_CBANK_PARAM_SIZE
	.align		4
.L_53:
        /*0a54*/ 	.byte	0x03, 0x19
        /*0a56*/ 	.short	0x0c00


	//----- nvinfo : EIATTR_PARAM_CBANK
	.align		4
        /*0a58*/ 	.byte	0x04, 0x0a
        /*0a5a*/ 	.short	(.L_55 - .L_54)
	.align		4
.L_54:
        /*0a5c*/ 	.word	index@(.nv.constant0._ZN7cutlass13device_kernelINS_4gemm6kernel13GemmUniversalIN4cute5tupleIJiiiiEEENS1_10collective13CollectiveMmaINS1_46MainloopSm100TmaUmmaWarpSpecializedBlockScaledILi8ELi2ELi2ENS5_IJNS4_1CILi2EEENSA_ILi4EEENSA_ILi1EEEEEEEENS5_IJNSA_ILi128EEENSA_ILi64EEENSA_ILi256EEEEEENS5_IJNS_12float_e2m1_tENS_13float_ue8m0_tEEEENS5_IJNS5_IJlSD_lEEENS4_6LayoutINS5_IJNS5_IJNS5_IJNSA_ILi32EEESC_EEEiEEESR_NS5_IJSD_iEEEEEENS5_IJNS5_IJNS5_IJNSA_ILi16EEESC_EEEiEEENS5_IJNS5_IJNSA_ILi0EEESD_EEENSA_ILi512EEEEEENS5_IJSX_iEEEEEEEEEEESM_S14_NS4_8TiledMMAINS4_8MMA_AtomIJNS4_17SM100_MMA_MXF4_SSISK_SK_fSL_Li128ELi64ELi32ELNS4_4UMMA5MajorE0ELS19_0ELNS18_7ScaleInE0ELS1A_0EEEEEENSO_INS5_IJSD_SD_SD_EEENS5_IJSX_SX_SX_EEEEENS5_IJNS4_10UnderscoreES1G_S1G_EEEEENS5_IJNS4_23SM90_TMA_LOAD_MULTICASTES1J_EEENS5_IJNS4_14ComposedLayoutINS4_7SwizzleILi3ELi4ELi3EEENS4_18smem_ptr_flag_bitsILi4EEENSO_INS5_IJNSA_ILi8EEESI_EEENS5_IJSI_SD_EEEEEEENSO_INS5_IJNS5_IJNS5_IJSQ_SD_EEENS5_IJSP_SB_EEEEEESD_NS5_IJSB_SB_EEEEEENS5_IJNS5_IJNS5_IJSV_SZ_EEESY_EEESX_NS5_IJSB_SZ_EEEEEEEEEEEvNS4_8identityES1K_S25_vS26_EENS_8epilogue10collective18CollectiveEpilogueINS28_23Sm100TmaWarpSpecializedILi3ELi2ELi16ELb1ELb0EEEJNS5_IJSH_SH_SI_EEENS5_IJNSO_ISH_SD_EENSO_INS5_IJSU_SB_EEENS5_IJSD_SP_EEEEEEEENS_10bfloat16_tESN_S2J_SN_NS28_6fusion15FusionCallbacksIS2C_NS2K_17LinearCombinationIS2J_fS2J_fLNS_15FloatRoundStyleE2EEES2D_S2I_JEEENS4_5SM1004TMEM4LOAD26SM100_TMEM_LOAD_32dp32b16xENS4_13SM90_TMA_LOADENS1L_INS1M_ILi1ELi4ELi3EEENS1O_ILi16EEENSO_INS5_IJS1Q_SU_EEENS5_IJSU_SD_EEEEEEENS4_39AutoVectorizingCopyWithAssumedAlignmentILi128EEENS4_14SM90_TMA_STOREES30_S32_S32_EEEvvEEEEvNT_6ParamsE)
        /*0a60*/ 	.short	0x0380
        /*0a62*/ 	.short	0x0c00


	//----- nvinfo : EIATTR_SW_WAR
	.align		4
.L_55:
        /*0a64*/ 	.byte	0x04, 0x36
        /*0a66*/ 	.short	(.L_57 - .L_56)
.L_56:
        /*0a68*/ 	.word	0x00000008
.L_57:


//--------------------- .nv.callgraph             --------------------------
	.section	.nv.callgraph,"",@"SHT_CUDA_CALLGRAPH"
	.align	4
	.sectionentsize	8
	.align		4
        /*0000*/ 	.word	0x00000000
	.align		4
        /*0004*/ 	.word	0xffffffff
	.align		4
        /*0008*/ 	.word	index@(_ZN7cutlass13device_kernelINS_4gemm6kernel13GemmUniversalIN4cute5tupleIJiiiiEEENS1_10collective13CollectiveMmaINS1_46MainloopSm100TmaUmmaWarpSpecializedBlockScaledILi8ELi2ELi2ENS5_IJNS4_1CILi2EEENSA_ILi4EEENSA_ILi1EEEEEEEENS5_IJNSA_ILi128EEENSA_ILi64EEENSA_ILi256EEEEEENS5_IJNS_12float_e2m1_tENS_13float_ue8m0_tEEEENS5_IJNS5_IJlSD_lEEENS4_6LayoutINS5_IJNS5_IJNS5_IJNSA_ILi32EEESC_EEEiEEESR_NS5_IJSD_iEEEEEENS5_IJNS5_IJNS5_IJNSA_ILi16EEESC_EEEiEEENS5_IJNS5_IJNSA_ILi0EEESD_EEENSA_ILi512EEEEEENS5_IJSX_iEEEEEEEEEEESM_S14_NS4_8TiledMMAINS4_8MMA_AtomIJNS4_17SM100_MMA_MXF4_SSISK_SK_fSL_Li128ELi64ELi32ELNS4_4UMMA5MajorE0ELS19_0ELNS18_7ScaleInE0ELS1A_0EEEEEENSO_INS5_IJSD_SD_SD_EEENS5_IJSX_SX_SX_EEEEENS5_IJNS4_10UnderscoreES1G_S1G_EEEEENS5_IJNS4_23SM90_TMA_LOAD_MULTICASTES1J_EEENS5_IJNS4_14ComposedLayoutINS4_7SwizzleILi3ELi4ELi3EEENS4_18smem_ptr_flag_bitsILi4EEENSO_INS5_IJNSA_ILi8EEESI_EEENS5_IJSI_SD_EEEEEEENSO_INS5_IJNS5_IJNS5_IJSQ_SD_EEENS5_IJSP_SB_EEEEEESD_NS5_IJSB_SB_EEEEEENS5_IJNS5_IJNS5_IJSV_SZ_EEESY_EEESX_NS5_IJSB_SZ_EEEEEEEEEEEvNS4_8identityES1K_S25_vS26_EENS_8epilogue10collective18CollectiveEpilogueINS28_23Sm100TmaWarpSpecializedILi3ELi2ELi16ELb1ELb0EEEJNS5_IJSH_SH_SI_EEENS5_IJNSO_ISH_SD_EENSO_INS5_IJSU_SB_EEENS5_IJSD_SP_EEEEEEEENS_10bfloat16_tESN_S2J_SN_NS28_6fusion15FusionCallbacksIS2C_NS2K_17LinearCombinationIS2J_fS2J_fLNS_15FloatRoundStyleE2EEES2D_S2I_JEEENS4_5SM1004TMEM4LOAD26SM100_TMEM_LOAD_32dp32b16xENS4_13SM90_TMA_LOADENS1L_INS1M_ILi1ELi4ELi3EEENS1O_ILi16EEENSO_INS5_IJS1Q_SU_EEENS5_IJSU_SD_EEEEEEENS4_39AutoVectorizingCopyWithAssumedAlignmentILi128EEENS4_14SM90_TMA_STOREES30_S32_S32_EEEvvEEEEvNT_6ParamsE)
	.align		4
        /*000c*/ 	.word	index@(__assertfail)
	.align		4
        /*0010*/ 	.word	0x00000000
	.align		4
        /*0014*/ 	.word	0xfffffffe
	.align		4
        /*0018*/ 	.word	0x00000000
	.align		4
        /*001c*/ 	.word	0xfffffffd
	.align		4
        /*0020*/ 	.word	0x00000000
	.align		4
        /*0024*/ 	.word	0xfffffffc


//--------------------- .nv.constant4             --------------------------
	.section	.nv.constant4,"a",@progbits
	.align	8
	.align		8
.nv.constant4:
        /*0000*/ 	.dword	__assertfail
	.align		8
        /*0008*/ 	.dword	__unnamed_1
	.align		8
        /*0010*/ 	.dword	__unnamed_2
	.align		8
        /*0018*/ 	.dword	_ZN40_INTERNAL_3e2d4741_4_k_cu_54f21b1a_228854cuda3std3__45__cpo5beginE
	.align		8
        /*0020*/ 	.dword	_ZN40_INTERNAL_3e2d4741_4_k_cu_54f21b1a_228854cuda3std3__45__cpo3endE
	.align		8
        /*0028*/ 	.dword	_ZN40_INTERNAL_3e2d4741_4_k_cu_54f21b1a_228854cuda3std3__45__cpo6cbeginE
	.align		8
        /*0030*/ 	.dword	_ZN40_INTERNAL_3e2d4741_4_k_cu_54f21b1a_228854cuda3std3__45__cpo4cendE
	.align		8
        /*0038*/ 	.dword	_ZN40_INTERNAL_3e2d4741_4_k_cu_54f21b1a_228854cuda3std3__442_GLOBAL__N__3e2d4741_4_k_cu_54f21b1a_228856ignoreE
	.align		8
        /*0040*/ 	.dword	_ZN40_INTERNAL_3e2d4741_4_k_cu_54f21b1a_228854cuda3std3__419piecewise_constructE
	.align		8
        /*0048*/ 	.dword	_ZN40_INTERNAL_3e2d4741_4_k_cu_54f21b1a_228854cuda3std3__48in_placeE
	.align		8
        /*0050*/ 	.dword	_ZN40_INTERNAL_3e2d4741_4_k_cu_54f21b1a_228854cuda3std6ranges3__45__cpo4swapE
	.align		8
        /*0058*/ 	.dword	_ZN40_INTERNAL_3e2d4741_4_k_cu_54f21b1a_228854cuda3std6ranges3__45__cpo9iter_moveE
	.align		8
        /*0060*/ 	.dword	_ZN40_INTERNAL_3e2d4741_4_k_cu_54f21b1a_228854cute7productE
	.align		8
        /*0068*/ 	.dword	_ZN40_INTERNAL_3e2d4741_4_k_cu_54f21b1a_228854cute1_E
	.align		8
        /*0070*/ 	.dword	$str$25
	.align		8
        /*0078*/ 	.dword	$str$26
	.align		8
        /*0080*/ 	.dword	$str$29
	.align		8
        /*0088*/ 	.dword	$str$30


//--------------------- .text._ZN7cutlass13device_kernelINS_4gemm6kernel13GemmUniversalIN4cute5tupleIJiiiiEEENS1_10collective13CollectiveMmaINS1_46MainloopSm100TmaUmmaWarpSpecializedBlockScaledILi8ELi2ELi2ENS5_IJNS4_1CILi2EEENSA_ILi4EEENSA_ILi1EEEEEEEENS5_IJNSA_ILi128EEENSA_ILi64EEENSA_ILi256EEEEEENS5_IJNS_12float_e2m1_tENS_13float_ue8m0_tEEEENS5_IJNS5_IJlSD_lEEENS4_6LayoutINS5_IJNS5_IJNS5_IJNSA_ILi32EEESC_EEEiEEESR_NS5_IJSD_iEEEEEENS5_IJNS5_IJNS5_IJNSA_ILi16EEESC_EEEiEEENS5_IJNS5_IJNSA_ILi0EEESD_EEENSA_ILi512EEEEEENS5_IJSX_iEEEEEEEEEEESM_S14_NS4_8TiledMMAINS4_8MMA_AtomIJNS4_17SM100_MMA_MXF4_SSISK_SK_fSL_Li128ELi64ELi32ELNS4_4UMMA5MajorE0ELS19_0ELNS18_7ScaleInE0ELS1A_0EEEEEENSO_INS5_IJSD_SD_SD_EEENS5_IJSX_SX_SX_EEEEENS5_IJNS4_10UnderscoreES1G_S1G_EEEEENS5_IJNS4_23SM90_TMA_LOAD_MULTICASTES1J_EEENS5_IJNS4_14ComposedLayoutINS4_7SwizzleILi3ELi4ELi3EEENS4_18smem_ptr_flag_bitsILi4EEENSO_INS5_IJNSA_ILi8EEESI_EEENS5_IJSI_SD_EEEEEEENSO_INS5_IJNS5_IJNS5_IJSQ_SD_EEENS5_IJSP_SB_EEEEEESD_NS5_IJSB_SB_EEEEEENS5_IJNS5_IJNS5_IJSV_SZ_EEESY_EEESX_NS5_IJSB_SZ_EEEEEEEEEEEvNS4_8identityES1K_S25_vS26_EENS_8epilogue10collective18CollectiveEpilogueINS28_23Sm100TmaWarpSpecializedILi3ELi2ELi16ELb1ELb0EEEJNS5_IJSH_SH_SI_EEENS5_IJNSO_ISH_SD_EENSO_INS5_IJSU_SB_EEENS5_IJSD_SP_EEEEEEEENS_10bfloat16_tESN_S2J_SN_NS28_6fusion15FusionCallbacksIS2C_NS2K_17LinearCombinationIS2J_fS2J_fLNS_15FloatRoundStyleE2EEES2D_S2I_JEEENS4_5SM1004TMEM4LOAD26SM100_TMEM_LOAD_32dp32b16xENS4_13SM90_TMA_LOADENS1L_INS1M_ILi1ELi4ELi3EEENS1O_ILi16EEENSO_INS5_IJS1Q_SU_EEENS5_IJSU_SD_EEEEEEENS4_39AutoVectorizingCopyWithAssumedAlignmentILi128EEENS4_14SM90_TMA_STOREES30_S32_S32_EEEvvEEEEvNT_6ParamsE --------------------------
	.section	.text._ZN7cutlass13device_kernelINS_4gemm6kernel13GemmUniversalIN4cute5tupleIJiiiiEEENS1_10collective13CollectiveMmaINS1_46MainloopSm100TmaUmmaWarpSpecializedBlockScaledILi8ELi2ELi2ENS5_IJNS4_1CILi2EEENSA_ILi4EEENSA_ILi1EEEEEEEENS5_IJNSA_ILi128EEENSA_ILi64EEENSA_ILi256EEEEEENS5_IJNS_12float_e2m1_tENS_13float_ue8m0_tEEEENS5_IJNS5_IJlSD_lEEENS4_6LayoutINS5_IJNS5_IJNS5_IJNSA_ILi32EEESC_EEEiEEESR_NS5_IJSD_iEEEEEENS5_IJNS5_IJNS5_IJNSA_ILi16EEESC_EEEiEEENS5_IJNS5_IJNSA_ILi0EEESD_EEENSA_ILi512EEEEEENS5_IJSX_iEEEEEEEEEEESM_S14_NS4_8TiledMMAINS4_8MMA_AtomIJNS4_17SM100_MMA_MXF4_SSISK_SK_fSL_Li128ELi64ELi32ELNS4_4UMMA5MajorE0ELS19_0ELNS18_7ScaleInE0ELS1A_0EEEEEENSO_INS5_IJSD_SD_SD_EEENS5_IJSX_SX_SX_EEEEENS5_IJNS4_10UnderscoreES1G_S1G_EEEEENS5_IJNS4_23SM90_TMA_LOAD_MULTICASTES1J_EEENS5_IJNS4_14ComposedLayoutINS4_7SwizzleILi3ELi4ELi3EEENS4_18smem_ptr_flag_bitsILi4EEENSO_INS5_IJNSA_ILi8EEESI_EEENS5_IJSI_SD_EEEEEEENSO_INS5_IJNS5_IJNS5_IJSQ_SD_EEENS5_IJSP_SB_EEEEEESD_NS5_IJSB_SB_EEEEEENS5_IJNS5_IJNS5_IJSV_SZ_EEESY_EEESX_NS5_IJSB_SZ_EEEEEEEEEEEvNS4_8identityES1K_S25_vS26_EENS_8epilogue10collective18CollectiveEpilogueINS28_23Sm100TmaWarpSpecializedILi3ELi2ELi16ELb1ELb0EEEJNS5_IJSH_SH_SI_EEENS5_IJNSO_ISH_SD_EENSO_INS5_IJSU_SB_EEENS5_IJSD_SP_EEEEEEEENS_10bfloat16_tESN_S2J_SN_NS28_6fusion15FusionCallbacksIS2C_NS2K_17LinearCombinationIS2J_fS2J_fLNS_15FloatRoundStyleE2EEES2D_S2I_JEEENS4_5SM1004TMEM4LOAD26SM100_TMEM_LOAD_32dp32b16xENS4_13SM90_TMA_LOADENS1L_INS1M_ILi1ELi4ELi3EEENS1O_ILi16EEENSO_INS5_IJS1Q_SU_EEENS5_IJSU_SD_EEEEEEENS4_39AutoVectorizingCopyWithAssumedAlignmentILi128EEENS4_14SM90_TMA_STOREES30_S32_S32_EEEvvEEEEvNT_6ParamsE,"ax",@progbits
	.align	128
.text._ZN7cutlass13device_kernelINS_4gemm6kernel13GemmUniversalIN4cute5tupleIJiiiiEEENS1_10collective13CollectiveMmaINS1_46MainloopSm100TmaUmmaWarpSpecializedBlockScaledILi8ELi2ELi2ENS5_IJNS4_1CILi2EEENSA_ILi4EEENSA_ILi1EEEEEEEENS5_IJNSA_ILi128EEENSA_ILi64EEENSA_ILi256EEEEEENS5_IJNS_12float_e2m1_tENS_13float_ue8m0_tEEEENS5_IJNS5_IJlSD_lEEENS4_6LayoutINS5_IJNS5_IJNS5_IJNSA_ILi32EEESC_EEEiEEESR_NS5_IJSD_iEEEEEENS5_IJNS5_IJNS5_IJNSA_ILi16EEESC_EEEiEEENS5_IJNS5_IJNSA_ILi0EEESD_EEENSA_ILi512EEEEEENS5_IJSX_iEEEEEEEEEEESM_S14_NS4_8TiledMMAINS4_8MMA_AtomIJNS4_17SM100_MMA_MXF4_SSISK_SK_fSL_Li128ELi64ELi32ELNS4_4UMMA5MajorE0ELS19_0ELNS18_7ScaleInE0ELS1A_0EEEEEENSO_INS5_IJSD_SD_SD_EEENS5_IJSX_SX_SX_EEEEENS5_IJNS4_10UnderscoreES1G_S1G_EEEEENS5_IJNS4_23SM90_TMA_LOAD_MULTICASTES1J_EEENS5_IJNS4_14ComposedLayoutINS4_7SwizzleILi3ELi4ELi3EEENS4_18smem_ptr_flag_bitsILi4EEENSO_INS5_IJNSA_ILi8EEESI_EEENS5_IJSI_SD_EEEEEEENSO_INS5_IJNS5_IJNS5_IJSQ_SD_EEENS5_IJSP_SB_EEEEEESD_NS5_IJSB_SB_EEEEEENS5_IJNS5_IJNS5_IJSV_SZ_EEESY_EEESX_NS5_IJSB_SZ_EEEEEEEEEEEvNS4_8identityES1K_S25_vS26_EENS_8epilogue10collective18CollectiveEpilogueINS28_23Sm100TmaWarpSpecializedILi3ELi2ELi16ELb1ELb0EEEJNS5_IJSH_SH_SI_EEENS5_IJNSO_ISH_SD_EENSO_INS5_IJSU_SB_EEENS5_IJSD_SP_EEEEEEEENS_10bfloat16_tESN_S2J_SN_NS28_6fusion15FusionCallbacksIS2C_NS2K_17LinearCombinationIS2J_fS2J_fLNS_15FloatRoundStyleE2EEES2D_S2I_JEEENS4_5SM1004TMEM4LOAD26SM100_TMEM_LOAD_32dp32b16xENS4_13SM90_TMA_LOADENS1L_INS1M_ILi1ELi4ELi3EEENS1O_ILi16EEENSO_INS5_IJS1Q_SU_EEENS5_IJSU_SD_EEEEEEENS4_39AutoVectorizingCopyWithAssumedAlignmentILi128EEENS4_14SM90_TMA_STOREES30_S32_S32_EEEvvEEEEvNT_6ParamsE:
        .type           _ZN7cutlass13device_kernelINS_4gemm6kernel13GemmUniversalIN4cute5tupleIJiiiiEEENS1_10collective13CollectiveMmaINS1_46MainloopSm100TmaUmmaWarpSpecializedBlockScaledILi8ELi2ELi2ENS5_IJNS4_1CILi2EEENSA_ILi4EEENSA_ILi1EEEEEEEENS5_IJNSA_ILi128EEENSA_ILi64EEENSA_ILi256EEEEEENS5_IJNS_12float_e2m1_tENS_13float_ue8m0_tEEEENS5_IJNS5_IJlSD_lEEENS4_6LayoutINS5_IJNS5_IJNS5_IJNSA_ILi32EEESC_EEEiEEESR_NS5_IJSD_iEEEEEENS5_IJNS5_IJNS5_IJNSA_ILi16EEESC_EEEiEEENS5_IJNS5_IJNSA_ILi0EEESD_EEENSA_ILi512EEEEEENS5_IJSX_iEEEEEEEEEEESM_S14_NS4_8TiledMMAINS4_8MMA_AtomIJNS4_17SM100_MMA_MXF4_SSISK_SK_fSL_Li128ELi64ELi32ELNS4_4UMMA5MajorE0ELS19_0ELNS18_7ScaleInE0ELS1A_0EEEEEENSO_INS5_IJSD_SD_SD_EEENS5_IJSX_SX_SX_EEEEENS5_IJNS4_10UnderscoreES1G_S1G_EEEEENS5_IJNS4_23SM90_TMA_LOAD_MULTICASTES1J_EEENS5_IJNS4_14ComposedLayoutINS4_7SwizzleILi3ELi4ELi3EEENS4_18smem_ptr_flag_bitsILi4EEENSO_INS5_IJNSA_ILi8EEESI_EEENS5_IJSI_SD_EEEEEEENSO_INS5_IJNS5_IJNS5_IJSQ_SD_EEENS5_IJSP_SB_EEEEEESD_NS5_IJSB_SB_EEEEEENS5_IJNS5_IJNS5_IJSV_SZ_EEESY_EEESX_NS5_IJSB_SZ_EEEEEEEEEEEvNS4_8identityES1K_S25_vS26_EENS_8epilogue10collective18CollectiveEpilogueINS28_23Sm100TmaWarpSpecializedILi3ELi2ELi16ELb1ELb0EEEJNS5_IJSH_SH_SI_EEENS5_IJNSO_ISH_SD_EENSO_INS5_IJSU_SB_EEENS5_IJSD_SP_EEEEEEEENS_10bfloat16_tESN_S2J_SN_NS28_6fusion15FusionCallbacksIS2C_NS2K_17LinearCombinationIS2J_fS2J_fLNS_15FloatRoundStyleE2EEES2D_S2I_JEEENS4_5SM1004TMEM4LOAD26SM100_TMEM_LOAD_32dp32b16xENS4_13SM90_TMA_LOADENS1L_INS1M_ILi1ELi4ELi3EEENS1O_ILi16EEENSO_INS5_IJS1Q_SU_EEENS5_IJSU_SD_EEEEEEENS4_39AutoVectorizingCopyWithAssumedAlignmentILi128EEENS4_14SM90_TMA_STOREES30_S32_S32_EEEvvEEEEvNT_6ParamsE,@function
        .size           _ZN7cutlass13device_kernelINS_4gemm6kernel13GemmUniversalIN4cute5tupleIJiiiiEEENS1_10collective13CollectiveMmaINS1_46MainloopSm100TmaUmmaWarpSpecializedBlockScaledILi8ELi2ELi2ENS5_IJNS4_1CILi2EEENSA_ILi4EEENSA_ILi1EEEEEEEENS5_IJNSA_ILi128EEENSA_ILi64EEENSA_ILi256EEEEEENS5_IJNS_12float_e2m1_tENS_13float_ue8m0_tEEEENS5_IJNS5_IJlSD_lEEENS4_6LayoutINS5_IJNS5_IJNS5_IJNSA_ILi32EEESC_EEEiEEESR_NS5_IJSD_iEEEEEENS5_IJNS5_IJNS5_IJNSA_ILi16EEESC_EEEiEEENS5_IJNS5_IJNSA_ILi0EEESD_EEENSA_ILi512EEEEEENS5_IJSX_iEEEEEEEEEEESM_S14_NS4_8TiledMMAINS4_8MMA_AtomIJNS4_17SM100_MMA_MXF4_SSISK_SK_fSL_Li128ELi64ELi32ELNS4_4UMMA5MajorE0ELS19_0ELNS18_7ScaleInE0ELS1A_0EEEEEENSO_INS5_IJSD_SD_SD_EEENS5_IJSX_SX_SX_EEEEENS5_IJNS4_10UnderscoreES1G_S1G_EEEEENS5_IJNS4_23SM90_TMA_LOAD_MULTICASTES1J_EEENS5_IJNS4_14ComposedLayoutINS4_7SwizzleILi3ELi4ELi3EEENS4_18smem_ptr_flag_bitsILi4EEENSO_INS5_IJNSA_ILi8EEESI_EEENS5_IJSI_SD_EEEEEEENSO_INS5_IJNS5_IJNS5_IJSQ_SD_EEENS5_IJSP_SB_EEEEEESD_NS5_IJSB_SB_EEEEEENS5_IJNS5_IJNS5_IJSV_SZ_EEESY_EEESX_NS5_IJSB_SZ_EEEEEEEEEEEvNS4_8identityES1K_S25_vS26_EENS_8epilogue10collective18CollectiveEpilogueINS28_23Sm100TmaWarpSpecializedILi3ELi2ELi16ELb1ELb0EEEJNS5_IJSH_SH_SI_EEENS5_IJNSO_ISH_SD_EENSO_INS5_IJSU_SB_EEENS5_IJSD_SP_EEEEEEEENS_10bfloat16_tESN_S2J_SN_NS28_6fusion15FusionCallbacksIS2C_NS2K_17LinearCombinationIS2J_fS2J_fLNS_15FloatRoundStyleE2EEES2D_S2I_JEEENS4_5SM1004TMEM4LOAD26SM100_TMEM_LOAD_32dp32b16xENS4_13SM90_TMA_LOADENS1L_INS1M_ILi1ELi4ELi3EEENS1O_ILi16EEENSO_INS5_IJS1Q_SU_EEENS5_IJSU_SD_EEEEEEENS4_39AutoVectorizingCopyWithAssumedAlignmentILi128EEENS4_14SM90_TMA_STOREES30_S32_S32_EEEvvEEEEvNT_6ParamsE,(.L_x_208 - _ZN7cutlass13device_kernelINS_4gemm6kernel13GemmUniversalIN4cute5tupleIJiiiiEEENS1_10collective13CollectiveMmaINS1_46MainloopSm100TmaUmmaWarpSpecializedBlockScaledILi8ELi2ELi2ENS5_IJNS4_1CILi2EEENSA_ILi4EEENSA_ILi1EEEEEEEENS5_IJNSA_ILi128EEENSA_ILi64EEENSA_ILi256EEEEEENS5_IJNS_12float_e2m1_tENS_13float_ue8m0_tEEEENS5_IJNS5_IJlSD_lEEENS4_6LayoutINS5_IJNS5_IJNS5_IJNSA_ILi32EEESC_EEEiEEESR_NS5_IJSD_iEEEEEENS5_IJNS5_IJNS5_IJNSA_ILi16EEESC_EEEiEEENS5_IJNS5_IJNSA_ILi0EEESD_EEENSA_ILi512EEEEEENS5_IJSX_iEEEEEEEEEEESM_S14_NS4_8TiledMMAINS4_8MMA_AtomIJNS4_17SM100_MMA_MXF4_SSISK_SK_fSL_Li128ELi64ELi32ELNS4_4UMMA5MajorE0ELS19_0ELNS18_7ScaleInE0ELS1A_0EEEEEENSO_INS5_IJSD_SD_SD_EEENS5_IJSX_SX_SX_EEEEENS5_IJNS4_10UnderscoreES1G_S1G_EEEEENS5_IJNS4_23SM90_TMA_LOAD_MULTICASTES1J_EEENS5_IJNS4_14ComposedLayoutINS4_7SwizzleILi3ELi4ELi3EEENS4_18smem_ptr_flag_bitsILi4EEENSO_INS5_IJNSA_ILi8EEESI_EEENS5_IJSI_SD_EEEEEEENSO_INS5_IJNS5_IJNS5_IJSQ_SD_EEENS5_IJSP_SB_EEEEEESD_NS5_IJSB_SB_EEEEEENS5_IJNS5_IJNS5_IJSV_SZ_EEESY_EEESX_NS5_IJSB_SZ_EEEEEEEEEEEvNS4_8identityES1K_S25_vS26_EENS_8epilogue10collective18CollectiveEpilogueINS28_23Sm100TmaWarpSpecializedILi3ELi2ELi16ELb1ELb0EEEJNS5_IJSH_SH_SI_EEENS5_IJNSO_ISH_SD_EENSO_INS5_IJSU_SB_EEENS5_IJSD_SP_EEEEEEEENS_10bfloat16_tESN_S2J_SN_NS28_6fusion15FusionCallbacksIS2C_NS2K_17LinearCombinationIS2J_fS2J_fLNS_15FloatRoundStyleE2EEES2D_S2I_JEEENS4_5SM1004TMEM4LOAD26SM100_TMEM_LOAD_32dp32b16xENS4_13SM90_TMA_LOADENS1L_INS1M_ILi1ELi4ELi3EEENS1O_ILi16EEENSO_INS5_IJS1Q_SU_EEENS5_IJSU_SD_EEEEEEENS4_39AutoVectorizingCopyWithAssumedAlignmentILi128EEENS4_14SM90_TMA_STOREES30_S32_S32_EEEvvEEEEvNT_6ParamsE)
        .other          _ZN7cutlass13device_kernelINS_4gemm6kernel13GemmUniversalIN4cute5tupleIJiiiiEEENS1_10collective13CollectiveMmaINS1_46MainloopSm100TmaUmmaWarpSpecializedBlockScaledILi8ELi2ELi2ENS5_IJNS4_1CILi2EEENSA_ILi4EEENSA_ILi1EEEEEEEENS5_IJNSA_ILi128EEENSA_ILi64EEENSA_ILi256EEEEEENS5_IJNS_12float_e2m1_tENS_13float_ue8m0_tEEEENS5_IJNS5_IJlSD_lEEENS4_6LayoutINS5_IJNS5_IJNS5_IJNSA_ILi32EEESC_EEEiEEESR_NS5_IJSD_iEEEEEENS5_IJNS5_IJNS5_IJNSA_ILi16EEESC_EEEiEEENS5_IJNS5_IJNSA_ILi0EEESD_EEENSA_ILi512EEEEEENS5_IJSX_iEEEEEEEEEEESM_S14_NS4_8TiledMMAINS4_8MMA_AtomIJNS4_17SM100_MMA_MXF4_SSISK_SK_fSL_Li128ELi64ELi32ELNS4_4UMMA5MajorE0ELS19_0ELNS18_7ScaleInE0ELS1A_0EEEEEENSO_INS5_IJSD_SD_SD_EEENS5_IJSX_SX_SX_EEEEENS5_IJNS4_10UnderscoreES1G_S1G_EEEEENS5_IJNS4_23SM90_TMA_LOAD_MULTICASTES1J_EEENS5_IJNS4_14ComposedLayoutINS4_7SwizzleILi3ELi4ELi3EEENS4_18smem_ptr_flag_bitsILi4EEENSO_INS5_IJNSA_ILi8EEESI_EEENS5_IJSI_SD_EEEEEEENSO_INS5_IJNS5_IJNS5_IJSQ_SD_EEENS5_IJSP_SB_EEEEEESD_NS5_IJSB_SB_EEEEEENS5_IJNS5_IJNS5_IJSV_SZ_EEESY_EEESX_NS5_IJSB_SZ_EEEEEEEEEEEvNS4_8identityES1K_S25_vS26_EENS_8epilogue10collective18CollectiveEpilogueINS28_23Sm100TmaWarpSpecializedILi3ELi2ELi16ELb1ELb0EEEJNS5_IJSH_SH_SI_EEENS5_IJNSO_ISH_SD_EENSO_INS5_IJSU_SB_EEENS5_IJSD_SP_EEEEEEEENS_10bfloat16_tESN_S2J_SN_NS28_6fusion15FusionCallbacksIS2C_NS2K_17LinearCombinationIS2J_fS2J_fLNS_15FloatRoundStyleE2EEES2D_S2I_JEEENS4_5SM1004TMEM4LOAD26SM100_TMEM_LOAD_32dp32b16xENS4_13SM90_TMA_LOADENS1L_INS1M_ILi1ELi4ELi3EEENS1O_ILi16EEENSO_INS5_IJS1Q_SU_EEENS5_IJSU_SD_EEEEEEENS4_39AutoVectorizingCopyWithAssumedAlignmentILi128EEENS4_14SM90_TMA_STOREES30_S32_S32_EEEvvEEEEvNT_6ParamsE,@"STO_CUDA_ENTRY STV_DEFAULT"
_ZN7cutlass13device_kernelINS_4gemm6kernel13GemmUniversalIN4cute5tupleIJiiiiEEENS1_10collective13CollectiveMmaINS1_46MainloopSm100TmaUmmaWarpSpecializedBlockScaledILi8ELi2ELi2ENS5_IJNS4_1CILi2EEENSA_ILi4EEENSA_ILi1EEEEEEEENS5_IJNSA_ILi128EEENSA_ILi64EEENSA_ILi256EEEEEENS5_IJNS_12float_e2m1_tENS_13float_ue8m0_tEEEENS5_IJNS5_IJlSD_lEEENS4_6LayoutINS5_IJNS5_IJNS5_IJNSA_ILi32EEESC_EEEiEEESR_NS5_IJSD_iEEEEEENS5_IJNS5_IJNS5_IJNSA_ILi16EEESC_EEEiEEENS5_IJNS5_IJNSA_ILi0EEESD_EEENSA_ILi512EEEEEENS5_IJSX_iEEEEEEEEEEESM_S14_NS4_8TiledMMAINS4_8MMA_AtomIJNS4_17SM100_MMA_MXF4_SSISK_SK_fSL_Li128ELi64ELi32ELNS4_4UMMA5MajorE0ELS19_0ELNS18_7ScaleInE0ELS1A_0EEEEEENSO_INS5_IJSD_SD_SD_EEENS5_IJSX_SX_SX_EEEEENS5_IJNS4_10UnderscoreES1G_S1G_EEEEENS5_IJNS4_23SM90_TMA_LOAD_MULTICASTES1J_EEENS5_IJNS4_14ComposedLayoutINS4_7SwizzleILi3ELi4ELi3EEENS4_18smem_ptr_flag_bitsILi4EEENSO_INS5_IJNSA_ILi8EEESI_EEENS5_IJSI_SD_EEEEEEENSO_INS5_IJNS5_IJNS5_IJSQ_SD_EEENS5_IJSP_SB_EEEEEESD_NS5_IJSB_SB_EEEEEENS5_IJNS5_IJNS5_IJSV_SZ_EEESY_EEESX_NS5_IJSB_SZ_EEEEEEEEEEEvNS4_8identityES1K_S25_vS26_EENS_8epilogue10collective18CollectiveEpilogueINS28_23Sm100TmaWarpSpecializedILi3ELi2ELi16ELb1ELb0EEEJNS5_IJSH_SH_SI_EEENS5_IJNSO_ISH_SD_EENSO_INS5_IJSU_SB_EEENS5_IJSD_SP_EEEEEEEENS_10bfloat16_tESN_S2J_SN_NS28_6fusion15FusionCallbacksIS2C_NS2K_17LinearCombinationIS2J_fS2J_fLNS_15FloatRoundStyleE2EEES2D_S2I_JEEENS4_5SM1004TMEM4LOAD26SM100_TMEM_LOAD_32dp32b16xENS4_13SM90_TMA_LOADENS1L_INS1M_ILi1ELi4ELi3EEENS1O_ILi16EEENSO_INS5_IJS1Q_SU_EEENS5_IJSU_SD_EEEEEEENS4_39AutoVectorizingCopyWithAssumedAlignmentILi128EEENS4_14SM90_TMA_STOREES30_S32_S32_EEEvvEEEEvNT_6ParamsE:
[----:B------:R-:W1:Y:S01]  /*0000*/  LDC R1, c[0x0][0x37c] ;  /* 0x0000df00ff017b82 */ /* 0x000e620000000800 */
[----:B------:R-:W2:Y:S01]  /*0010*/  S2R R85, SR_TID.X ;  /* 0x0000000000557919 */ /* 0x000ea20000002100 */
[----:B------:R-:W3:Y:S01]  /*0020*/  LDCU.64 UR12, c[0x0][0xc90] ;  /* 0x00019200ff0c77ac */ /* 0x000ee20008000a00 */
[----:B------:R-:W-:Y:S02]  /*0030*/  PRMT R89, RZ, 0x7610, R89 ;  /* 0x00007610ff597816 */ /* 0x000fe40000000059 */
[----:B------:R-:W-:Y:S02]  /*0040*/  ELECT P4, URZ, PT ;  /* 0x0000000000ff782f */ /* 0x000fe40003880000 */
[----:B---3--:R-:W-:-:S04]  /*0050*/  ISETP.NE.U32.AND P0, PT, RZ, UR12, PT ;  /* 0x0000000cff007c0c */ /* 0x008fc8000bf05070 */
[----:B------:R-:W-:Y:S02]  /*0060*/  ISETP.NE.AND.EX P1, PT, RZ, UR13, PT, P0 ;  /* 0x0000000dff007c0c */ /* 0x000fe4000bf25300 */
[----:B--2---:R-:W-:-:S05]  /*0070*/  SHF.R.U32.HI R90, RZ, 0x5, R85 ;  /* 0x00000005ff5a7819 */ /* 0x004fca0000011655 */
[----:B------:R-:W2:Y:S02]  /*0080*/  SHFL.IDX PT, R0, R90, RZ, 0x1f ;  /* 0x00001fff5a007589 */ /* 0x000ea400000e0000 */
[----:B--2---:R-:W-:-:S04]  /*0090*/  R2UR UR19, R0 ;  /* 0x00000000001372ca */ /* 0x004fc800000e0000 */
[----:B-1----:R-:W-:Y:S05]  /*00a0*/  @P1 BRA `(.L_x_0) ;  /* 0x0000000000301947 */ /* 0x002fea0003800000 */
[----:B------:R-:W1:Y:S02]  /*00b0*/  LDCU.64 UR4, c[0x0][0xc88] ;  /* 0x00019100ff0477ac */ /* 0x000e640008000a00 */
[----:B-1----:R-:W-:-:S04]  /*00c0*/  UISETP.NE.U32.AND UP0, UPT, UR4, URZ, UPT ;  /* 0x000000ff0400728c */ /* 0x002fc8000bf05070 */
[----:B------:R-:W-:-:S09]  /*00d0*/  UISETP.NE.AND.EX UP0, UPT, UR5, URZ, UPT, UP0 ;  /* 0x000000ff0500728c */ /* 0x000fd2000bf05300 */
[----:B------:R-:W-:Y:S05]  /*00e0*/  BRA.U !UP0, `(.L_x_1) ;  /* 0x0000000108147547 */ /* 0x000fea000b800000 */
[----:B------:R-:W1:Y:S01]  /*00f0*/  LDC.64 R2, c[0x0][0xc88] ;  /* 0x00032200ff027b82 */ /* 0x000e620000000a00 */
[----:B------:R-:W1:Y:S02]  /*0100*/  LDCU.64 UR4, c[0x0][0x358] ;  /* 0x00006b00ff0477ac */ /* 0x000e640008000a00 */
[----:B-1----:R1:W5:Y:S01]  /*0110*/  LDG.E R45, desc[UR4][R2.64] ;  /* 0x00000004022d7981 */ /* 0x002362000c1e1900 */
[----:B------:R-:W-:Y:S01]  /*0120*/  HFMA2 R89, -RZ, RZ, 0, 5.9604644775390625e-08 ;  /* 0x00000001ff597431 */ /* 0x000fe200000001ff */
[----:B------:R-:W-:Y:S05]  /*0130*/  BRA `(.L_x_0) ;  /* 0x00000000000c7947 */ /* 0x000fea0003800000 */
.L_x_1:
[----:B------:R-:W1:Y:S01]  /*0140*/  LDCU UR4, c[0x0][0xc80] ;  /* 0x00019000ff0477ac */ /* 0x000e620008000800 */
[----:B------:R-:W-:Y:S01]  /*0150*/  HFMA2 R89, -RZ, RZ, 0, 5.9604644775390625e-08 ;  /* 0x00000001ff597431 */ /* 0x000fe200000001ff */
[----:B-1----:R-:W-:-:S07]  /*0160*/  MOV R45, UR4 ;  /* 0x00000004002d7c02 */ /* 0x002fce0008000f00 */
.L_x_0:
[----:B------:R-:W2:Y:S02]  /*0170*/  LDCU.64 UR4, c[0x0][0xcb0] ;  /* 0x00019600ff0477ac */ /* 0x000ea40008000a00 */
[----:B--2---:R-:W-:-:S04]  /*0180*/  UISETP.NE.U32.AND UP0, UPT, UR4, URZ, UPT ;  /* 0x000000ff0400728c */ /* 0x004fc8000bf05070 */
[----:B------:R-:W-:-:S09]  /*0190*/  UISETP.NE.AND.EX UP0, UPT, UR5, URZ, UPT, UP0 ;  /* 0x000000ff0500728c */ /* 0x000fd2000bf05300 */
[----:B------:R-:W-:Y:S05]  /*01a0*/  BRA.U UP0, `(.L_x_2) ;  /* 0x0000000100287547 */ /* 0x000fea000b800000 */
[----:B------:R-:W2:Y:S02]  /*01b0*/  LDCU.64 UR4, c[0x0][0xca8] ;  /* 0x00019500ff0477ac */ /* 0x000ea40008000a00 */
[----:B--2---:R-:W-:-:S04]  /*01c0*/  UISETP.NE.U32.AND UP0, UPT, UR4, URZ, UPT ;  /* 0x000000ff0400728c */ /* 0x004fc8000bf05070 */
[----:B------:R-:W-:-:S09]  /*01d0*/  UISETP.NE.AND.EX UP0, UPT, UR5, URZ, UPT, UP0 ;  /* 0x000000ff0500728c */ /* 0x000fd2000bf05300 */
[----:B------:R-:W-:Y:S05]  /*01e0*/  BRA.U !UP0, `(.L_x_3) ;  /* 0x0000000108107547 */ /* 0x000fea000b800000 */
[----:B-1----:R-:W1:Y:S01]  /*01f0*/  LDC.64 R2, c[0x0][0xca8] ;  /* 0x00032a00ff027b82 */ /* 0x002e620000000a00 */
[----:B------:R-:W1:Y:S02]  /*0200*/  LDCU.64 UR4, c[0x0][0x358] ;  /* 0x00006b00ff0477ac */ /* 0x000e640008000a00 */
[----:B-1----:R2:W5:Y:S01]  /*0210*/  LDG.E R43, desc[UR4][R2.64] ;  /* 0x00000004022b7981 */ /* 0x002562000c1e1900 */
[----:B------:R-:W-:Y:S05]  /*0220*/  BRA `(.L_x_2) ;  /* 0x0000000000087947 */ /* 0x000fea0003800000 */
.L_x_3:
[----:B------:R-:W2:Y:S02]  /*0230*/  LDCU UR4, c[0x0][0xca0] ;  /* 0x00019400ff0477ac */ /* 0x000ea40008000800 */
[----:B--2---:R-:W-:Y:S02]  /*0240*/  MOV R43, UR4 ;  /* 0x00000004002b7c02 */ /* 0x004fe40008000f00 */
.L_x_2:
[----:B------:R-:W-:Y:S01]  /*0250*/  IMAD.U32 R0, RZ, RZ, UR19 ;  /* 0x00000013ff007e24 */ /* 0x000fe2000f8e00ff */
[----:B------:R-:W-:Y:S04]  /*0260*/  BSSY.RECONVERGENT B0, `(.L_x_4) ;  /* 0x0000012000007945 */ /* 0x000fe80003800200 */
[C---:B------:R-:W-:Y:S02]  /*0270*/  ISETP.NE.OR P2, PT, R0.reuse, 0x1, !P4 ;  /* 0x000000010000780c */ /* 0x040fe40006745670 */
[----:B------:R-:W-:-:S11]  /*0280*/  ISETP.NE.OR P1, PT, R0, 0x3, !P4 ;  /* 0x000000030000780c */ /* 0x000fd60006725670 */
[----:B------:R-:W-:Y:S05]  /*0290*/  @P2 BRA `(.L_x_5) ;  /* 0x0000000000382947 */ /* 0x000fea0003800000 */
[----:B------:R-:W3:Y:S02]  /*02a0*/  LDCU.64 UR4, c[0x0][0x348] ;  /* 0x00006900ff0477ac */ /* 0x000ee40008000a00 */
[----:B---3--:R-:W-:Y:S02]  /*02b0*/  UIADD3 UR10, UP3, UPT, UR4, 0x80, URZ ;  /* 0x00000080040a7890 */ /* 0x008fe4000ff7e0ff */
[----:B------:R-:W-:Y:S02]  /*02c0*/  UIADD3 UR8, UP2, UPT, UR4, 0x180, URZ ;  /* 0x0000018004087890 */ /* 0x000fe4000ff5e0ff */
[----:B------:R-:W-:Y:S02]  /*02d0*/  UIADD3 UR6, UP1, UPT, UR4, 0x280, URZ ;  /* 0x0000028004067890 */ /* 0x000fe4000ff3e0ff */
[----:B------:R-:W-:Y:S02]  /*02e0*/  UIADD3 UR4, UP0, UPT, UR4, 0x380, URZ ;  /* 0x0000038004047890 */ /* 0x000fe4000ff1e0ff */
[----:B------:R-:W-:-:S02]  /*02f0*/  UIADD3.X UR11, UPT, UPT, URZ, UR5, URZ, UP3, !UPT ;  /* 0x00000005ff0b7290 */ /* 0x000fc40009ffe4ff */
[----:B------:R-:W-:Y:S02]  /*0300*/  UIADD3.X UR9, UPT, UPT, URZ, UR5, URZ, UP2, !UPT ;  /* 0x00000005ff097290 */ /* 0x000fe400097fe4ff */
[----:B------:R-:W-:Y:S02]  /*0310*/  UIADD3.X UR7, UPT, UPT, URZ, UR5, URZ, UP1, !UPT ;  /* 0x00000005ff077290 */ /* 0x000fe40008ffe4ff */
[----:B------:R-:W-:-:S03]  /*0320*/  UIADD3.X UR5, UPT, UPT, URZ, UR5, URZ, UP0, !UPT ;  /* 0x00000005ff057290 */ /* 0x000fc600087fe4ff */
[----:B------:R3:W-:Y:S02]  /*0330*/  UTMACCTL.PF [UR10] ;  /* 0x000000000a0079b9 */ /* 0x0007e40008040000 */
[----:B------:R3:W-:Y:S02]  /*0340*/  UTMACCTL.PF [UR8] ;  /* 0x00000000080079b9 */ /* 0x0007e40008040000 */
[----:B------:R3:W-:Y:S02]  /*0350*/  UTMACCTL.PF [UR6] ;  /* 0x00000000060079b9 */ /* 0x0007e40008040000 */
[----:B------:R3:W-:Y:S02]  /*0360*/  UTMACCTL.PF [UR4] ;  /* 0x00000000040079b9 */ /* 0x0007e40008040000 */
[----:B---3--:R-:W-:Y:S01]  /*0370*/  NOP ;  /* 0x0000000000007918 */ /* 0x008fe20000000000 */
.L_x_5:
[----:B------:R-:W-:Y:S05]  /*0380*/  BSYNC.RECONVERGENT B0 ;  /* 0x0000000000007941 */ /* 0x000fea0003800200 */
.L_x_4:
[----:B------:R-:W-:Y:S04]  /*0390*/  BSSY.RECONVERGENT B0, `(.L_x_6) ;  /* 0x000000a000007945 */ /* 0x000fe80003800200 */
[----:B------:R-:W-:Y:S05]  /*03a0*/  @P1 BRA `(.L_x_7) ;  /* 0x0000000000201947 */ /* 0x000fea0003800000 */
[----:B------:R-:W3:Y:S02]  /*03b0*/  LDCU.64 UR4, c[0x0][0x348] ;  /* 0x00006900ff0477ac */ /* 0x000ee40008000a00 */
[----:B---3--:R-:W-:Y:S02]  /*03c0*/  UIADD3 UR6, UP1, UPT, UR4, 0x980, URZ ;  /* 0x0000098004067890 */ /* 0x008fe4000ff3e0ff */
[----:B------:R-:W-:Y:S02]  /*03d0*/  UIADD3 UR4, UP0, UPT, UR4, 0xa80, URZ ;  /* 0x00000a8004047890 */ /* 0x000fe4000ff1e0ff */
[----:B------:R-:W-:Y:S02]  /*03e0*/  UIADD3.X UR7, UPT, UPT, URZ, UR5, URZ, UP1, !UPT ;  /* 0x00000005ff077290 */ /* 0x000fe40008ffe4ff */
[----:B------:R-:W-:-:S07]  /*03f0*/  UIADD3.X UR5, UPT, UPT, URZ, UR5, URZ, UP0, !UPT ;  /* 0x00000005ff057290 */ /* 0x000fce00087fe4ff */
[----:B------:R3:W-:Y:S02]  /*0400*/  UTMACCTL.PF [UR6] ;  /* 0x00000000060079b9 */ /* 0x0007e40008040000 */
[----:B------:R3:W-:Y:S02]  /*0410*/  UTMACCTL.PF [UR4] ;  /* 0x00000000040079b9 */ /* 0x0007e40008040000 */
[----:B---3--:R-:W-:Y:S01]  /*0420*/  NOP ;  /* 0x0000000000007918 */ /* 0x008fe20000000000 */
.L_x_7:
[----:B------:R-:W-:Y:S05]  /*0430*/  BSYNC.RECONVERGENT B0 ;  /* 0x0000000000007941 */ /* 0x000fea0003800200 */
.L_x_6:
[----:B------:R-:W3:Y:S01]  /*0440*/  LDCU.64 UR4, c[0x0][0xc88] ;  /* 0x00019100ff0477ac */ /* 0x000ee20008000a00 */
[----:B------:R-:W-:Y:S01]  /*0450*/  ISETP.NE.AND.EX P0, PT, RZ, UR13, PT, P0 ;  /* 0x0000000dff007c0c */ /* 0x000fe2000bf05300 */
[----:B------:R-:W-:Y:S01]  /*0460*/  UPLOP3.LUT UP5, UPT, UPT, UPT, UPT, 0x80, 0x8 ;  /* 0x000000000008789c */ /* 0x000fe20003faf070 */
[----:B---3--:R-:W-:-:S04]  /*0470*/  ISETP.NE.U32.AND P1, PT, RZ, UR4, PT ;  /* 0x00000004ff007c0c */ /* 0x008fc8000bf25070 */
[----:B------:R-:W-:-:S13]  /*0480*/  ISETP.NE.AND.EX P1, PT, RZ, UR5, PT, P1 ;  /* 0x00000005ff007c0c */ /* 0x000fda000bf25310 */
[----:B------:R-:W-:Y:S05]  /*0490*/  @P1 BRA P0, `(.L_x_8) ;  /* 0x0000000000281947 */ /* 0x000fea0000000000 */
[----:B------:R-:W-:Y:S01]  /*04a0*/  UISETP.NE.U32.AND UP0, UPT, UR12, URZ, UPT ;  /* 0x000000ff0c00728c */ /* 0x000fe2000bf05070 */
[----:B-----5:R-:W-:Y:S01]  /*04b0*/  FSETP.NEU.AND P0, PT, R45, RZ, PT ;  /* 0x000000ff2d00720b */ /* 0x020fe20003f0d000 */
[----:B------:R-:W-:Y:S02]  /*04c0*/  UISETP.NE.U32.AND UP2, UPT, UR4, URZ, UPT ;  /* 0x000000ff0400728c */ /* 0x000fe4000bf45070 */
[----:B------:R-:W-:Y:S02]  /*04d0*/  UISETP.NE.AND.EX UP1, UPT, UR13, URZ, UPT, UP0 ;  /* 0x000000ff0d00728c */ /* 0x000fe4000bf25300 */
[----:B------:R-:W-:-:S04]  /*04e0*/  UISETP.NE.AND.EX UP0, UPT, UR5, URZ, UPT, UP2 ;  /* 0x000000ff0500728c */ /* 0x000fc8000bf05320 */
[----:B------:R-:W-:-:S04]  /*04f0*/  USEL UR4, URZ, 0xffffffff, UP0 ;  /* 0xffffffffff047887 */ /* 0x000fc80008000000 */
[----:B------:R-:W-:Y:S01]  /*0500*/  VOTEU.ANY UP0, P0 ;  /* 0x0000000000ff7886 */ /* 0x000fe20000000100 */
[----:B------:R-:W-:-:S04]  /*0510*/  @!UP1 USEL UR4, URZ, 0xffffffff, UP0 ;  /* 0xffffffffff049887 */ /* 0x000fc80008000000 */
[----:B------:R-:W-:-:S04]  /*0520*/  ULOP3.LUT UR4, UR4, 0x1, URZ, 0xc0, !UPT ;  /* 0x0000000104047892 */ /* 0x000fc8000f8ec0ff */
[----:B------:R-:W-:-:S11]  /*0530*/  UISETP.NE.U32.AND UP5, UPT, UR4, 0x1, UPT ;  /* 0x000000010400788c */ /* 0x000fd6000bfa5070 */
.L_x_8:
[----:B-12---:R-:W1:Y:S01]  /*0540*/  SHFL.IDX PT, R2, R90, RZ, 0x1f ;  /* 0x00001fff5a027589 */ /* 0x006e6200000e0000 */
[----:B------:R-:W-:-:S04]  /*0550*/  UISETP.NE.AND UP0, UPT, UR19, 0x2, UPT ;  /* 0x000000021300788c */ /* 0x000fc8000bf05270 */
[----:B------:R-:W-:Y:S01]  /*0560*/  USEL UR51, URZ, 0x1, UP0 ;  /* 0x00000001ff337887 */ /* 0x000fe20008000000 */
[----:B-1----:R-:W-:-:S13]  /*0570*/  ISETP.NE.AND P0, PT, R2, RZ, PT ;  /* 0x000000ff0200720c */ /* 0x002fda0003f05270 */
[----:B------:R-:W-:Y:S05]  /*0580*/  @P0 BRA `(.L_x_9) ;  /* 0x0000000000840947 */ /* 0x000fea0003800000 */
[----:B------:R-:W-:Y:S01]  /*0590*/  ELECT P0, URZ, PT ;  /* 0x0000000000ff782f */ /* 0x000fe20003800000 */
[----:B------:R-:W-:-:S12]  /*05a0*/  BSSY.RECONVERGENT B0, `(.L_x_9) ;  /* 0x000001f000007945 */ /* 0x000fd80003800200 */
[----:B------:R-:W-:Y:S05]  /*05b0*/  @!P0 BRA `(.L_x_10) ;  /* 0x0000000000748947 */ /* 0x000fea0003800000 */
[----:B------:R-:W1:Y:S01]  /*05c0*/  S2UR UR4, SR_CgaCtaId ;  /* 0x00000000000479c3 */ /* 0x000e620000008800 */
[----:B------:R-:W-:Y:S01]  /*05d0*/  UMOV UR5, 0x400 ;  /* 0x0000040000057882 */ /* 0x000fe20000000000 */
[----:B------:R-:W-:Y:S01]  /*05e0*/  UMOV UR8, 0x1 ;  /* 0x0000000100087882 */ /* 0x000fe20000000000 */
[----:B------:R-:W-:Y:S01]  /*05f0*/  UMOV UR6, 0x5 ;  /* 0x0000000500067882 */ /* 0x000fe20000000000 */
[----:B------:R-:W-:-:S04]  /*0600*/  UIADD3 UR8, UPT, UPT, -UR8, 0x100000, URZ ;  /* 0x0010000008087890 */ /* 0x000fc8000fffe1ff */
[----:B------:R-:W-:Y:S02]  /*0610*/  USHF.L.U32 UR9, UR8, 0xb, URZ ;  /* 0x0000000b08097899 */ /* 0x000fe400080006ff */
[----:B------:R-:W-:Y:S02]  /*0620*/  USHF.L.U32 UR8, UR8, 0x1, URZ ;  /* 0x0000000108087899 */ /* 0x000fe400080006ff */
[----:B------:R-:W-:-:S04]  /*0630*/  UIADD3 UR6, UPT, UPT, -UR6, 0x100000, URZ ;  /* 0x0010000006067890 */ /* 0x000fc8000fffe1ff */
[----:B------:R-:W-:Y:S02]  /*0640*/  USHF.L.U32 UR7, UR6, 0xb, URZ ;  /* 0x0000000b06077899 */ /* 0x000fe400080006ff */
[----:B------:R-:W-:Y:S02]  /*0650*/  USHF.L.U32 UR6, UR6, 0x1, URZ ;  /* 0x0000000106067899 */ /* 0x000fe400080006ff */
[----:B-1----:R-:W-:Y:S01]  /*0660*/  ULEA UR4, UR4, UR5, 0x18 ;  /* 0x0000000504047291 */ /* 0x002fe2000f8ec0ff */
[----:B------:R-:W1:Y:S11]  /*0670*/  FENCE.VIEW.ASYNC.S ;  /* 0x00000000000073c6 */ /* 0x000e760000000000 */
[----:B-1----:R1:W2:Y:S01]  /*0680*/  SYNCS.EXCH.64 URZ, [UR4], UR8 ;  /* 0x0000000804ff75b2 */ /* 0x0022a20008000100 */
[----:B------:R1:W3:Y:S01]  /*0690*/  SYNCS.EXCH.64 URZ, [UR4+0x40], UR6 ;  /* 0x0000400604ff75b2 */ /* 0x0002e20008000100 */
[----:B------:R1:W4:Y:S01]  /*06a0*/  SYNCS.EXCH.64 URZ, [UR4+0x8], UR8 ;  /* 0x0000080804ff75b2 */ /* 0x0003220008000100 */
[----:B------:R1:W1:Y:S01]  /*06b0*/  SYNCS.EXCH.64 URZ, [UR4+0x48], UR6 ;  /* 0x0000480604ff75b2 */ /* 0x0002620008000100 */
        /* <DEDUP_REMOVED lines=12> */
[----:B------:R-:W-:Y:S01]  /*0780*/  NOP ;  /* 0x0000000000007918 */ /* 0x000fe20000000000 */
.L_x_10:
[----:B-1----:R-:W-:Y:S05]  /*0790*/  BSYNC.RECONVERGENT B0 ;  /* 0x0000000000007941 */ /* 0x002fea0003800200 */
.L_x_9:
[----:B------:R-:W1:Y:S01]  /*07a0*/  SHFL.IDX PT, R2, R90, RZ, 0x1f ;  /* 0x00001fff5a027589 */ /* 0x000e6200000e0000 */
[----:B------:R-:W-:Y:S01]  /*07b0*/  NOP ;  /* 0x0000000000007918 */ /* 0x000fe20000000000 */
[----:B-1----:R-:W-:-:S13]  /*07c0*/  ISETP.NE.AND P0, PT, R2, 0x1, PT ;  /* 0x000000010200780c */ /* 0x002fda0003f05270 */
[----:B------:R-:W-:Y:S05]  /*07d0*/  @P0 BRA `(.L_x_11) ;  /* 0x0000000000500947 */ /* 0x000fea0003800000 */
        /* <DEDUP_REMOVED lines=9> */
[----:B------:R-:W-:Y:S01]  /*0870*/  USHF.L.U32 UR6, UR6, 0x1, URZ ;  /* 0x0000000106067899 */ /* 0x000fe200080006ff */
[----:B------:R-:W-:Y:S01]  /*0880*/  ELECT P0, URZ, PT ;  /* 0x0000000000ff782f */ /* 0x000fe20003800000 */
[----:B-1----:R-:W-:Y:S01]  /*0890*/  ULEA UR4, UR4, UR5, 0x18 ;  /* 0x0000000504047291 */ /* 0x002fe2000f8ec0ff */
[----:B------:R-:W1:Y:S11]  /*08a0*/  FENCE.VIEW.ASYNC.S ;  /* 0x00000000000073c6 */ /* 0x000e760000000000 */
[----:B-1----:R1:W1:Y:S01]  /*08b0*/  SYNCS.EXCH.64 URZ, [UR4+0x80], UR8 ;  /* 0x0000800804ff75b2 */ /* 0x0022620008000100 */
[----:B------:R1:W1:Y:S01]  /*08c0*/  SYNCS.EXCH.64 URZ, [UR4+0x98], UR6 ;  /* 0x0000980604ff75b2 */ /* 0x0002620008000100 */
[----:B------:R1:W1:Y:S01]  /*08d0*/  SYNCS.EXCH.64 URZ, [UR4+0x88], UR8 ;  /* 0x0000880804ff75b2 */ /* 0x0002620008000100 */
[----:B------:R1:W1:Y:S01]  /*08e0*/  SYNCS.EXCH.64 URZ, [UR4+0xa0], UR6 ;  /* 0x0000a00604ff75b2 */ /* 0x0002620008000100 */
[----:B------:R1:W1:Y:S01]  /*08f0*/  SYNCS.EXCH.64 URZ, [UR4+0x90], UR8 ;  /* 0x0000900804ff75b2 */ /* 0x0002620008000100 */
[----:B------:R1:W1:Y:S01]  /*0900*/  SYNCS.EXCH.64 URZ, [UR4+0xa8], UR6 ;  /* 0x0000a80604ff75b2 */ /* 0x0002620008000100 */
[----:B------:R-:W-:Y:S01]  /*0910*/  NOP ;  /* 0x0000000000007918 */ /* 0x000fe20000000000 */
.L_x_11:
[----:B------:R-:W2:Y:S01]  /*0920*/  SHFL.IDX PT, R2, R90, RZ, 0x1f ;  /* 0x00001fff5a027589 */ /* 0x000ea200000e0000 */
[----:B------:R-:W-:Y:S01]  /*0930*/  NOP ;  /* 0x0000000000007918 */ /* 0x000fe20000000000 */
[----:B--2---:R-:W-:-:S13]  /*0940*/  ISETP.NE.AND P0, PT, R2, 0x3, PT ;  /* 0x000000030200780c */ /* 0x004fda0003f05270 */
[----:B------:R-:W-:Y:S05]  /*0950*/  @P0 BRA `(.L_x_12) ;  /* 0x0000000000300947 */ /* 0x000fea0003800000 */
[----:B-1----:R-:W1:Y:S01]  /*0960*/  S2UR UR4, SR_CgaCtaId ;  /* 0x00000000000479c3 */ /* 0x002e620000008800 */
[----:B------:R-:W-:Y:S01]  /*0970*/  UMOV UR6, 0x400 ;  /* 0x0000040000067882 */ /* 0x000fe20000000000 */
[----:B------:R-:W-:Y:S01]  /*0980*/  UMOV UR5, 0x20 ;  /* 0x0000002000057882 */ /* 0x000fe20000000000 */
[----:B------:R-:W-:Y:S01]  /*0990*/  ELECT P0, URZ, PT ;  /* 0x0000000000ff782f */ /* 0x000fe20003800000 */
[----:B-1----:R-:W-:Y:S02]  /*09a0*/  ULEA UR6, UR4, UR6, 0x18 ;  /* 0x0000000604067291 */ /* 0x002fe4000f8ec0ff */
[----:B------:R-:W-:-:S04]  /*09b0*/  UIADD3 UR4, UPT, UPT, -UR5, 0x100000, URZ ;  /* 0x0010000005047890 */ /* 0x000fc8000fffe1ff */
[----:B------:R-:W-:Y:S02]  /*09c0*/  USHF.L.U32 UR5, UR4, 0xb, URZ ;  /* 0x0000000b04057899 */ /* 0x000fe400080006ff */
[----:B------:R-:W-:Y:S01]  /*09d0*/  USHF.L.U32 UR4, UR4, 0x1, URZ ;  /* 0x0000000104047899 */ /* 0x000fe200080006ff */
[----:B------:R-:W1:Y:S11]  /*09e0*/  FENCE.VIEW.ASYNC.S ;  /* 0x00000000000073c6 */ /* 0x000e760000000000 */
[----:B-1----:R2:W1:Y:S01]  /*09f0*/  SYNCS.EXCH.64 URZ, [UR6+0xb0], UR4 ;  /* 0x0000b00406ff75b2 */ /* 0x0024620008000100 */
[----:B------:R2:W1:Y:S02]  /*0a00*/  SYNCS.EXCH.64 URZ, [UR6+0xb8], UR4 ;  /* 0x0000b80406ff75b2 */ /* 0x0004640008000100 */
[----:B--2---:R-:W-:Y:S01]  /*0a10*/  NOP ;  /* 0x0000000000007918 */ /* 0x004fe20000000000 */
.L_x_12:
[----:B------:R-:W2:Y:S01]  /*0a20*/  SHFL.IDX PT, R2, R90, RZ, 0x1f ;  /* 0x00001fff5a027589 */ /* 0x000ea200000e0000 */
[----:B------:R-:W-:Y:S01]  /*0a30*/  NOP ;  /* 0x0000000000007918 */ /* 0x000fe20000000000 */
[----:B--2---:R-:W-:-:S13]  /*0a40*/  ISETP.NE.AND P0, PT, R2, 0x4, PT ;  /* 0x000000040200780c */ /* 0x004fda0003f05270 */
[----:B------:R-:W-:Y:S05]  /*0a50*/  @P0 BRA `(.L_x_13) ;  /* 0x00000000004c0947 */ /* 0x000fea0003800000 */
[----:B-1----:R-:W1:Y:S01]  /*0a60*/  S2UR UR6, SR_CgaCtaId ;  /* 0x00000000000679c3 */ /* 0x002e620000008800 */
[----:B------:R-:W-:Y:S01]  /*0a70*/  UMOV UR4, 0x720 ;  /* 0x0000072000047882 */ /* 0x000fe20000000000 */
[----:B------:R-:W-:Y:S01]  /*0a80*/  UMOV UR5, 0x400 ;  /* 0x0000040000057882 */ /* 0x000fe20000000000 */
[----:B------:R-:W-:Y:S01]  /*0a90*/  USEL UR4, UR4, 0x620, UP5 ;  /* 0x0000062004047887 */ /* 0x000fe2000a800000 */
[----:B------:R-:W-:Y:S01]  /*0aa0*/  UMOV UR8, 0x1 ;  /* 0x0000000100087882 */ /* 0x000fe20000000000 */
[----:B------:R-:W-:Y:S01]  /*0ab0*/  ELECT P0, URZ, PT ;  /* 0x0000000000ff782f */ /* 0x000fe20003800000 */
[----:B------:R-:W-:-:S04]  /*0ac0*/  UIADD3 UR8, UPT, UPT, -UR8, 0x100000, URZ ;  /* 0x0010000008087890 */ /* 0x000fc8000fffe1ff */
[----:B------:R-:W-:Y:S02]  /*0ad0*/  USHF.L.U32 UR9, UR8, 0xb, URZ ;  /* 0x0000000b08097899 */ /* 0x000fe400080006ff */
[----:B------:R-:W-:Y:S02]  /*0ae0*/  USHF.L.U32 UR8, UR8, 0x1, URZ ;  /* 0x0000000108087899 */ /* 0x000fe400080006ff */
[----:B-1----:R-:W-:Y:S02]  /*0af0*/  ULEA UR6, UR6, UR5, 0x18 ;  /* 0x0000000506067291 */ /* 0x002fe4000f8ec0ff */
[----:B------:R-:W-:-:S04]  /*0b00*/  UIADD3 UR4, UPT, UPT, -UR4, 0x100000, URZ ;  /* 0x0010000004047890 */ /* 0x000fc8000fffe1ff */
[----:B------:R-:W-:Y:S02]  /*0b10*/  USHF.L.U32 UR5, UR4, 0xb, URZ ;  /* 0x0000000b04057899 */ /* 0x000fe400080006ff */
[----:B------:R-:W-:Y:S01]  /*0b20*/  USHF.L.U32 UR4, UR4, 0x1, URZ ;  /* 0x0000000104047899 */ /* 0x000fe200080006ff */
[----:B------:R-:W1:Y:S03]  /*0b30*/  FENCE.VIEW.ASYNC.S ;  /* 0x00000000000073c6 */ /* 0x000e660000000000 */
[----:B-1----:R2:W1:Y:S08]  /*0b40*/  SYNCS.EXCH.64 URZ, [UR6+0xc0], UR8 ;  /* 0x0000c00806ff75b2 */ /* 0x0024700008000100 */
[----:B------:R2:W1:Y:S01]  /*0b50*/  SYNCS.EXCH.64 URZ, [UR6+0xd0], UR4 ;  /* 0x0000d00406ff75b2 */ /* 0x0004620008000100 */
[----:B------:R2:W1:Y:S01]  /*0b60*/  SYNCS.EXCH.64 URZ, [UR6+0xc8], UR8 ;  /* 0x0000c80806ff75b2 */ /* 0x0004620008000100 */
[----:B------:R2:W1:Y:S02]  /*0b70*/  SYNCS.EXCH.64 URZ, [UR6+0xd8], UR4 ;  /* 0x0000d80406ff75b2 */ /* 0x0004640008000100 */
[----:B--2---:R-:W-:Y:S01]  /*0b80*/  NOP ;  /* 0x0000000000007918 */ /* 0x004fe20000000000 */
.L_x_13:
[----:B------:R-:W2:Y:S01]  /*0b90*/  SHFL.IDX PT, R2, R90, RZ, 0x1f ;  /* 0x00001fff5a027589 */ /* 0x000ea200000e0000 */
[----:B------:R-:W-:Y:S01]  /*0ba0*/  NOP ;  /* 0x0000000000007918 */ /* 0x000fe20000000000 */
[----:B--2---:R-:W-:-:S13]  /*0bb0*/  ISETP.NE.AND P0, PT, R2, 0x5, PT ;  /* 0x000000050200780c */ /* 0x004fda0003f05270 */
[----:B------:R-:W-:Y:S05]  /*0bc0*/  @P0 BRA `(.L_x_14) ;  /* 0x0000000000480947 */ /* 0x000fea0003800000 */
[----:B-1----:R-:W1:Y:S01]  /*0bd0*/  S2UR UR4, SR_CgaCtaId ;  /* 0x00000000000479c3 */ /* 0x002e620000008800 */
        /* <DEDUP_REMOVED lines=15> */
[----:B------:R2:W1:Y:S02]  /*0cd0*/  SYNCS.EXCH.64 URZ, [UR4+0xf8], UR6 ;  /* 0x0000f80604ff75b2 */ /* 0x0004640008000100 */
[----:B--2---:R-:W-:Y:S01]  /*0ce0*/  NOP ;  /* 0x0000000000007918 */ /* 0x004fe20000000000 */
.L_x_14:
[----:B------:R-:W2:Y:S01]  /*0cf0*/  SHFL.IDX PT, R2, R90, RZ, 0x1f ;  /* 0x00001fff5a027589 */ /* 0x000ea200000e0000 */
[----:B------:R-:W1:Y:S01]  /*0d00*/  S2UR UR57, SR_CgaCtaId ;  /* 0x00000000003979c3 */ /* 0x000e620000008800 */
[----:B------:R-:W-:Y:S01]  /*0d10*/  NOP ;  /* 0x0000000000007918 */ /* 0x000fe20000000000 */
[----:B--2---:R-:W-:-:S13]  /*0d20*/  ISETP.NE.AND P0, PT, R2, 0x3, PT ;  /* 0x000000030200780c */ /* 0x004fda0003f05270 */
[----:B-1----:R-:W-:Y:S05]  /*0d30*/  @P0 BRA `(.L_x_15) ;  /* 0x0000000000340947 */ /* 0x002fea0003800000 */
[----:B------:R-:W-:Y:S01]  /*0d40*/  UMOV UR4, 0x400 ;  /* 0x0000040000047882 */ /* 0x000fe20000000000 */
[----:B------:R-:W-:Y:S01]  /*0d50*/  UMOV UR6, 0x20 ;  /* 0x0000002000067882 */ /* 0x000fe20000000000 */
[----:B------:R-:W-:Y:S02]  /*0d60*/  ULEA UR4, UR57, UR4, 0x18 ;  /* 0x0000000439047291 */ /* 0x000fe4000f8ec0ff */
[----:B------:R-:W-:-:S04]  /*0d70*/  UIADD3 UR6, UPT, UPT, -UR6, 0x100000, URZ ;  /* 0x0010000006067890 */ /* 0x000fc8000fffe1ff */
[----:B------:R-:W-:Y:S02]  /*0d80*/  USHF.L.U32 UR7, UR6, 0xb, URZ ;  /* 0x0000000b06077899 */ /* 0x000fe400080006ff */
[----:B------:R-:W-:Y:S01]  /*0d90*/  USHF.L.U32 UR6, UR6, 0x1, URZ ;  /* 0x0000000106067899 */ /* 0x000fe200080006ff */
[----:B------:R-:W-:Y:S01]  /*0da0*/  ELECT P0, URZ, PT ;  /* 0x0000000000ff782f */ /* 0x000fe20003800000 */
[----:B------:R-:W1:Y:S10]  /*0db0*/  FENCE.VIEW.ASYNC.S ;  /* 0x00000000000073c6 */ /* 0x000e740000000000 */
[----:B-1----:R1:W2:Y:S01]  /*0dc0*/  SYNCS.EXCH.64 URZ, [UR4+0x100], UR6 ;  /* 0x0001000604ff75b2 */ /* 0x0022a20008000100 */
[----:B------:R1:W1:Y:S01]  /*0dd0*/  SYNCS.EXCH.64 URZ, [UR4+0x110], UR6 ;  /* 0x0001100604ff75b2 */ /* 0x0002620008000100 */
[----:B------:R1:W1:Y:S01]  /*0de0*/  SYNCS.EXCH.64 URZ, [UR4+0x108], UR6 ;  /* 0x0001080604ff75b2 */ /* 0x0002620008000100 */
[----:B------:R1:W1:Y:S01]  /*0df0*/  SYNCS.EXCH.64 URZ, [UR4+0x118], UR6 ;  /* 0x0001180604ff75b2 */ /* 0x0002620008000100 */
[----:B------:R-:W-:Y:S01]  /*0e00*/  NOP ;  /* 0x0000000000007918 */ /* 0x000fe20000000000 */
.L_x_15:
[----:B------:R-:W3:Y:S01]  /*0e10*/  LDCU UR30, c[0x0][0x36c] ;  /* 0x00006d80ff1e77ac */ /* 0x000ee20008000800 */
[----:B------:R-:W-:Y:S01]  /*0e20*/  ISETP.NE.OR P4, PT, R0, 0x2, !P4 ;  /* 0x000000020000780c */ /* 0x000fe20006785670 */
[----:B------:R-:W-:Y:S01]  /*0e30*/  NOP ;  /* 0x0000000000007918 */ /* 0x000fe20000000000 */
[----:B------:R-:W-:Y:S01]  /*0e40*/  LOP3.LUT R0, R85, 0x1f, RZ, 0xc0, !PT ;  /* 0x0000001f55007812 */ /* 0x000fe200078ec0ff */
[----:B------:R-:W-:Y:S02]  /*0e50*/  UISETP.NE.AND UP6, UPT, UR19, URZ, UPT ;  /* 0x000000ff1300728c */ /* 0x000fe4000bfc5270 */
[----:B---3--:R-:W-:-:S09]  /*0e60*/  UISETP.EQ.U32.AND UP0, UPT, UR30, 0x1, UPT ;  /* 0x000000011e00788c */ /* 0x008fd2000bf02070 */
[----:B------:R-:W-:Y:S05]  /*0e70*/  BRA.U !UP0, `(.L_x_16) ;  /* 0x0000000108087547 */ /* 0x000fea000b800000 */
[----:B-12-4-:R-:W-:Y:S01]  /*0e80*/  UCGABAR_ARV ;  /* 0x00000000000079c7 */ /* 0x016fe20008000000 */
[----:B------:R-:W-:Y:S05]  /*0e90*/  BRA `(.L_x_17) ;  /* 0x0000000000047947 */ /* 0x000fea0003800000 */
.L_x_16:
[----:B-12-4-:R-:W-:Y:S01]  /*0ea0*/  NOP ;  /* 0x0000000000007918 */ /* 0x016fe20000000000 */
.L_x_17:
[----:B------:R-:W1:Y:S01]  /*0eb0*/  S2UR UR20, SR_CTAID.X ;  /* 0x00000000001479c3 */ /* 0x000e620000002500 */
[----:B------:R-:W-:-:S05]  /*0ec0*/  CS2R.32 R95, SR_CgaSize ;  /* 0x00000000005f7805 */ /* 0x000fca0000008a00 */
[----:B------:R-:W-:-:S05]  /*0ed0*/  IMAD R95, R95, -0xa0, RZ ;  /* 0xffffff605f5f7824 */ /* 0x000fca00078e02ff */
[----:B------:R-:W-:-:S14]  /*0ee0*/  R2UR UR5, R95 ;  /* 0x000000005f0572ca */ /* 0x000fdc00000e0000 */
[----:B------:R-:W2:Y:S01]  /*0ef0*/  LDCU UR5, c[0x0][UR5+0x2b0] ;  /* 0x00005600050577ac */ /* 0x000ea20008000800 */
[----:B------:R-:W-:-:S05]  /*0f00*/  CS2R.32 R95, SR_CgaSize ;  /* 0x00000000005f7805 */ /* 0x000fca0000008a00 */
[----:B------:R-:W-:-:S05]  /*0f10*/  IMAD R95, R95, -0xa0, RZ ;  /* 0xffffff605f5f7824 */ /* 0x000fca00078e02ff */
[----:B------:R-:W-:-:S14]  /*0f20*/  R2UR UR4, R95 ;  /* 0x000000005f0472ca */ /* 0x000fdc00000e0000 */
[----:B------:R-:W3:Y:S01]  /*0f30*/  LDCU UR4, c[0x0][UR4+0x2b4] ;  /* 0x00005680040477ac */ /* 0x000ee20008000800 */
[----:B------:R-:W4:Y:S01]  /*0f40*/  S2UR UR21, SR_CTAID.Y ;  /* 0x00000000001579c3 */ /* 0x000f220000002600 */
[----:B------:R-:W-:-:S05]  /*0f50*/  CS2R.32 R95, SR_CgaSize ;  /* 0x00000000005f7805 */ /* 0x000fca0000008a00 */
[----:B------:R-:W-:-:S05]  /*0f60*/  IMAD R95, R95, -0xa0, RZ ;  /* 0xffffff605f5f7824 */ /* 0x000fca00078e02ff */
[----:B------:R-:W-:-:S14]  /*0f70*/  R2UR UR7, R95 ;  /* 0x000000005f0772ca */ /* 0x000fdc00000e0000 */
[----:B------:R-:W3:Y:S01]  /*0f80*/  LDCU UR7, c[0x0][UR7+0x2a0] ;  /* 0x00005400070777ac */ /* 0x000ee20008000800 */
[----:B------:R-:W-:-:S05]  /*0f90*/  CS2R.32 R95, SR_CgaSize ;  /* 0x00000000005f7805 */ /* 0x000fca0000008a00 */
[----:B------:R-:W-:-:S05]  /*0fa0*/  IMAD R95, R95, -0xa0, RZ ;  /* 0xffffff605f5f7824 */ /* 0x000fca00078e02ff */
[----:B------:R-:W-:-:S14]  /*0fb0*/  R2UR UR8, R95 ;  /* 0x000000005f0872ca */ /* 0x000fdc00000e0000 */
[----:B------:R-:W3:Y:S01]  /*0fc0*/  LDCU UR8, c[0x0][UR8+0x2a4] ;  /* 0x00005480080877ac */ /* 0x000ee20008000800 */
[----:B------:R-:W-:Y:S02]  /*0fd0*/  ULOP3.LUT UR64, UR57, 0x1, URZ, 0xc0, !UPT ;  /* 0x0000000139407892 */ /* 0x000fe4000f8ec0ff */
[----:B------:R-:W-:Y:S02]  /*0fe0*/  USHF.R.U32.HI UR60, URZ, 0x1, UR57 ;  /* 0x00000001ff3c7899 */ /* 0x000fe40008011639 */
[----:B------:R-:W-:Y:S02]  /*0ff0*/  UISETP.GT.U32.AND UP1, UPT, UR64, 0xffff, UPT ;  /* 0x0000ffff4000788c */ /* 0x000fe4000bf24070 */
[----:B------:R-:W-:Y:S01]  /*1000*/  USHF.L.U32 UR48, UR57, 0xb, URZ ;  /* 0x0000000b39307899 */ /* 0x000fe200080006ff */
[----:B-1----:R-:W-:Y:S01]  /*1010*/  I2FP.F32.U32 R3, UR20 ;  /* 0x0000001400037c45 */ /* 0x002fe20008201000 */
[----:B------:R-:W-:Y:S02]  /*1020*/  USHF.L.U32 UR47, UR57, 0xc, URZ ;  /* 0x0000000c392f7899 */ /* 0x000fe400080006ff */
[----:B------:R-:W-:-:S02]  /*1030*/  USHF.L.U32 UR52, UR57, 0x7, URZ ;  /* 0x0000000739347899 */ /* 0x000fc400080006ff */
[----:B--2---:R-:W-:Y:S01]  /*1040*/  FMUL R3, R3, UR5 ;  /* 0x0000000503037c20 */ /* 0x004fe20008400000 */
[----:B------:R-:W-:Y:S01]  /*1050*/  USHF.L.U32 UR18, UR57, 0x6, URZ ;  /* 0x0000000639127899 */ /* 0x000fe200080006ff */
[----:B----4-:R-:W-:Y:S01]  /*1060*/  I2FP.F32.U32 R2, UR21 ;  /* 0x0000001500027c45 */ /* 0x010fe20008201000 */
[----:B------:R-:W-:-:S03]  /*1070*/  USHF.L.U32 UR50, UR57, 0x9, URZ ;  /* 0x0000000939327899 */ /* 0x000fc600080006ff */
[----:B------:R-:W1:Y:S01]  /*1080*/  F2I.U32.TRUNC.NTZ R3, R3 ;  /* 0x0000000300037305 */ /* 0x000e62000020f000 */
[----:B------:R-:W2:Y:S01]  /*1090*/  LDCU UR26, c[0x0][0xf24] ;  /* 0x0001e480ff1a77ac */ /* 0x000ea20008000800 */
[----:B---3--:R-:W-:Y:S01]  /*10a0*/  FMUL R2, R2, UR4 ;  /* 0x0000000402027c20 */ /* 0x008fe20008400000 */
[----:B------:R-:W-:Y:S01]  /*10b0*/  ULOP3.LUT UR4, UR57, 0x6, URZ, 0xc0, !UPT ;  /* 0x0000000639047892 */ /* 0x000fe2000f8ec0ff */
[----:B------:R-:W3:Y:S04]  /*10c0*/  LDCU UR42, c[0x0][0xf24] ;  /* 0x0001e480ff2a77ac */ /* 0x000ee80008000800 */
[----:B------:R-:W4:Y:S01]  /*10d0*/  F2I.U32.TRUNC.NTZ R2, R2 ;  /* 0x0000000200027305 */ /* 0x000f22000020f000 */
[----:B------:R-:W-:Y:S01]  /*10e0*/  UISETP.GT.U32.AND UP0, UPT, UR4, 0xffff, UPT ;  /* 0x0000ffff0400788c */ /* 0x000fe2000bf04070 */
[----:B------:R-:W2:Y:S01]  /*10f0*/  LDCU UR28, c[0x0][0xf30] ;  /* 0x0001e600ff1c77ac */ /* 0x000ea20008000800 */
[----:B-1----:R-:W-:-:S02]  /*1100*/  R2UR UR5, R3 ;  /* 0x00000000030572ca */ /* 0x002fc400000e0000 */
[----:B------:R-:W-:Y:S01]  /*1110*/  USEL UR29, UR4, 0xffff, !UP0 ;  /* 0x0000ffff041d7887 */ /* 0x000fe2000c000000 */
[----:B------:R-:W-:Y:S01]  /*1120*/  UMOV UR14, 0x55 ;  /* 0x00000055000e7882 */ /* 0x000fe20000000000 */
[----:B------:R-:W-:Y:S01]  /*1130*/  UMOV UR15, 0x3 ;  /* 0x00000003000f7882 */ /* 0x000fe20000000000 */
[----:B------:R-:W-:Y:S01]  /*1140*/  USEL UR37, UR64, 0xffff, !UP1 ;  /* 0x0000ffff40257887 */ /* 0x000fe2000c800000 */
[----:B----4-:R-:W-:Y:S02]  /*1150*/  R2UR UR6, R2 ;  /* 0x00000000020672ca */ /* 0x010fe400000e0000 */
[----:B------:R-:W-:-:S05]  /*1160*/  PRMT R2, RZ, 0x7610, R2 ;  /* 0x00007610ff027816 */ /* 0x000fca0000000002 */
[----:B------:R-:W-:-:S04]  /*1170*/  UIADD3 UR5, UPT, UPT, -UR5, URZ, URZ ;  /* 0x000000ff05057290 */ /* 0x000fc8000fffe1ff */
[----:B------:R-:W-:Y:S02]  /*1180*/  UIMAD UR5, UR7, UR5, UR20 ;  /* 0x00000005070572a4 */ /* 0x000fe4000f8e0214 */
[----:B------:R-:W-:-:S04]  /*1190*/  UIADD3 UR4, UPT, UPT, -UR6, URZ, URZ ;  /* 0x000000ff06047290 */ /* 0x000fc8000fffe1ff */
[----:B------:R-:W-:Y:S01]  /*11a0*/  IMAD.U32 R95, RZ, RZ, UR5 ;  /* 0x00000005ff5f7e24 */ /* 0x000fe2000f8e00ff */
[----:B------:R-:W-:-:S06]  /*11b0*/  UIMAD UR4, UR8, UR4, UR21 ;  /* 0x00000004080472a4 */ /* 0x000fcc000f8e0215 */
[----:B------:R-:W-:Y:S01]  /*11c0*/  IMAD.U32 R94, RZ, RZ, UR4 ;  /* 0x00000004ff5e7e24 */ /* 0x000fe2000f8e00ff */
[----:B--23--:R-:W-:Y:S06]  /*11d0*/  BRA.U UP6, `(.L_x_18) ;  /* 0x0000000106747547 */ /* 0x00cfec000b800000 */
[----:B------:R-:W-:Y:S02]  /*11e0*/  R2UR UR4, R94 ;  /* 0x000000005e0472ca */ /* 0x000fe400000e0000 */
[----:B------:R-:W-:-:S11]  /*11f0*/  R2UR UR7, R95 ;  /* 0x000000005f0772ca */ /* 0x000fd600000e0000 */
[----:B------:R-:W-:Y:S02]  /*1200*/  UISETP.NE.AND UP2, UPT, UR4, 0x2, UPT ;  /* 0x000000020400788c */ /* 0x000fe4000bf45270 */
[----:B------:R-:W-:Y:S02]  /*1210*/  UISETP.NE.AND UP4, UPT, UR4, URZ, UPT ;  /* 0x000000ff0400728c */ /* 0x000fe4000bf85270 */
[----:B------:R-:W-:Y:S02]  /*1220*/  UISETP.NE.AND UP0, UPT, UR4, 0x1, UPT ;  /* 0x000000010400788c */ /* 0x000fe4000bf05270 */
[----:B------:R-:W-:Y:S02]  /*1230*/  UISETP.NE.AND UP1, UPT, UR4, 0x3, UPT ;  /* 0x000000030400788c */ /* 0x000fe4000bf25270 */
[----:B------:R-:W-:Y:S02]  /*1240*/  USEL UR4, URZ, 0x10, UP2 ;  /* 0x00000010ff047887 */ /* 0x000fe40009000000 */
[----:B------:R-:W-:-:S02]  /*1250*/  USEL UR12, URZ, 0x20, UP2 ;  /* 0x00000020ff0c7887 */ /* 0x000fc40009000000 */
[----:B------:R-:W-:Y:S02]  /*1260*/  UISETP.NE.AND UP3, UPT, UR7, URZ, UPT ;  /* 0x000000ff0700728c */ /* 0x000fe4000bf65270 */
[----:B------:R-:W-:Y:S02]  /*1270*/  USEL UR5, URZ, 0x4, UP0 ;  /* 0x00000004ff057887 */ /* 0x000fe40008000000 */
[----:B------:R-:W-:Y:S02]  /*1280*/  UISETP.NE.AND UP2, UPT, UR7, URZ, UP4 ;  /* 0x000000ff0700728c */ /* 0x000fe4000a745270 */
[----:B------:R-:W-:Y:S02]  /*1290*/  USEL UR11, URZ, 0x8, UP0 ;  /* 0x00000008ff0b7887 */ /* 0x000fe40008000000 */
[----:B------:R-:W-:Y:S02]  /*12a0*/  UISETP.NE.AND UP0, UPT, UR7, 0x1, UPT ;  /* 0x000000010700788c */ /* 0x000fe4000bf05270 */
[----:B------:R-:W-:-:S02]  /*12b0*/  USEL UR6, URZ, 0x2, UP4 ;  /* 0x00000002ff067887 */ /* 0x000fc4000a000000 */
[----:B------:R-:W-:Y:S02]  /*12c0*/  USEL UR7, URZ, 0x40, UP1 ;  /* 0x00000040ff077887 */ /* 0x000fe40008800000 */
[----:B------:R-:W-:Y:S02]  /*12d0*/  USEL UR10, URZ, 0x1, UP2 ;  /* 0x00000001ff0a7887 */ /* 0x000fe40009000000 */
[----:B------:R-:W-:Y:S02]  /*12e0*/  USEL UR8, UR5, 0x4, UP3 ;  /* 0x0000000405087887 */ /* 0x000fe40009800000 */
[----:B------:R-:W-:Y:S02]  /*12f0*/  USEL UR4, UR4, 0x10, UP3 ;  /* 0x0000001004047887 */ /* 0x000fe40009800000 */
[----:B------:R-:W-:Y:S02]  /*1300*/  USEL UR9, UR7, 0x40, UP3 ;  /* 0x0000004007097887 */ /* 0x000fe40009800000 */
[----:B------:R-:W-:-:S02]  /*1310*/  USEL UR5, UR6, 0x2, UP0 ;  /* 0x0000000206057887 */ /* 0x000fc40008000000 */
[----:B------:R-:W-:Y:S02]  /*1320*/  UIADD3 UR4, UPT, UPT, UR4, UR8, UR10 ;  /* 0x0000000804047290 */ /* 0x000fe4000fffe00a */
[----:B------:R-:W-:Y:S02]  /*1330*/  USEL UR13, URZ, 0x80, UP1 ;  /* 0x00000080ff0d7887 */ /* 0x000fe40008800000 */
[----:B------:R-:W-:Y:S02]  /*1340*/  USEL UR7, UR11, 0x8, UP0 ;  /* 0x000000080b077887 */ /* 0x000fe40008000000 */
[----:B------:R-:W-:Y:S02]  /*1350*/  USEL UR6, UR12, 0x20, UP0 ;  /* 0x000000200c067887 */ /* 0x000fe40008000000 */
[----:B------:R-:W-:Y:S02]  /*1360*/  UIADD3 UR4, UPT, UPT, UR5, UR9, UR4 ;  /* 0x0000000905047290 */ /* 0x000fe4000fffe004 */
[----:B------:R-:W-:-:S02]  /*1370*/  USEL UR5, UR13, 0x80, UP0 ;  /* 0x000000800d057887 */ /* 0x000fc40008000000 */
[----:B------:R-:W-:-:S04]  /*1380*/  UIADD3 UR4, UPT, UPT, UR6, UR7, UR4 ;  /* 0x0000000706047290 */ /* 0x000fc8000fffe004 */
[----:B------:R-:W-:-:S06]  /*1390*/  UIADD3 UR4, UPT, UPT, UR4, UR5, URZ ;  /* 0x0000000504047290 */ /* 0x000fcc000fffe0ff */
[----:B------:R-:W-:-:S07]  /*13a0*/  IMAD.U32 R2, RZ, RZ, UR4 ;  /* 0x00000004ff027e24 */ /* 0x000fce000f8e00ff */
.L_x_18:
[----:B------:R-:W1:Y:S01]  /*13b0*/  S2UR UR36, SR_CTAID.Z ;  /* 0x00000000002479c3 */ /* 0x000e620000002700 */
[----:B------:R-:W-:Y:S02]  /*13c0*/  UISETP.GE.AND UP0, UPT, UR26, 0x1, UPT ;  /* 0x000000011a00788c */ /* 0x000fe4000bf06270 */
[----:B------:R-:W-:Y:S02]  /*13d0*/  ULOP3.LUT UR60, UR60, 0x3, URZ, 0xc0, !UPT ;  /* 0x000000033c3c7892 */ /* 0x000fe4000f8ec0ff */
[----:B------:R-:W-:Y:S02]  /*13e0*/  ULOP3.LUT UR50, UR50, 0x200, URZ, 0xc0, !UPT ;  /* 0x0000020032327892 */ /* 0x000fe4000f8ec0ff */
[----:B------:R-:W-:Y:S02]  /*13f0*/  ULOP3.LUT UR37, UR37, 0xffff, URZ, 0xc0, !UPT ;  /* 0x0000ffff25257892 */ /* 0x000fe4000f8ec0ff */
[----:B------:R-:W-:Y:S02]  /*1400*/  ULOP3.LUT UR29, UR29, 0xffff, URZ, 0xc0, !UPT ;  /* 0x0000ffff1d1d7892 */ /* 0x000fe4000f8ec0ff */
[----:B------:R-:W-:-:S02]  /*1410*/  UISETP.NE.AND UP3, UPT, UR19, 0x2, UPT ;  /* 0x000000021300788c */ /* 0x000fc4000bf65270 */
[----:B------:R-:W-:Y:S02]  /*1420*/  ULOP3.LUT UR48, UR48, 0x3000, URZ, 0xc0, !UPT ;  /* 0x0000300030307892 */ /* 0x000fe4000f8ec0ff */
[----:B------:R-:W-:Y:S02]  /*1430*/  ULOP3.LUT UR47, UR47, 0x1000, URZ, 0xc0, !UPT ;  /* 0x000010002f2f7892 */ /* 0x000fe4000f8ec0ff */
[----:B------:R-:W-:Y:S02]  /*1440*/  ULOP3.LUT UR52, UR52, 0x300, URZ, 0xc0, !UPT ;  /* 0x0000030034347892 */ /* 0x000fe4000f8ec0ff */
[----:B------:R-:W-:Y:S02]  /*1450*/  ULOP3.LUT UR18, UR18, 0x80, URZ, 0xc0, !UPT ;  /* 0x0000008012127892 */ /* 0x000fe4000f8ec0ff */
[----:B------:R-:W-:Y:S02]  /*1460*/  USHF.R.U32.HI UR46, URZ, 0x1, UR60 ;  /* 0x00000001ff2e7899 */ /* 0x000fe4000801163c */
[----:B------:R-:W-:-:S02]  /*1470*/  USHF.R.U32.HI UR43, URZ, 0x9, UR50 ;  /* 0x00000009ff2b7899 */ /* 0x000fc40008011632 */
[----:B------:R-:W-:Y:S02]  /*1480*/  USHF.L.U32 UR37, UR14, UR37, URZ ;  /* 0x000000250e257299 */ /* 0x000fe400080006ff */
[----:B------:R-:W-:Y:S01]  /*1490*/  USHF.L.U32 UR29, UR15, UR29, URZ ;  /* 0x0000001d0f1d7299 */ /* 0x000fe200080006ff */
[----:B-1----:R-:W-:Y:S11]  /*14a0*/  BRA.U !UP0, `(.L_x_19) ;  /* 0x0000000108d47547 */ /* 0x002ff6000b800000 */
[----:B------:R-:W1:Y:S01]  /*14b0*/  LDCU.128 UR12, c[0x0][0xf10] ;  /* 0x0001e200ff0c77ac */ /* 0x000e620008000c00 */
[----:B------:R-:W2:Y:S01]  /*14c0*/  LDCU UR6, c[0x0][0x370] ;  /* 0x00006e00ff0677ac */ /* 0x000ea20008000800 */
[----:B------:R-:W3:Y:S01]  /*14d0*/  LDCU UR5, c[0x0][0x374] ;  /* 0x00006e80ff0577ac */ /* 0x000ee20008000800 */
[----:B------:R-:W4:Y:S01]  /*14e0*/  LDCU UR27, c[0x0][0xf0c] ;  /* 0x0001e180ff1b77ac */ /* 0x000f220008000800 */
[----:B------:R-:W4:Y:S01]  /*14f0*/  LDCU UR7, c[0x0][0xf20] ;  /* 0x0001e400ff0777ac */ /* 0x000f220008000800 */
[----:B------:R-:W4:Y:S01]  /*1500*/  LDCU.64 UR8, c[0x0][0xf28] ;  /* 0x0001e500ff0877ac */ /* 0x000f220008000a00 */
[----:B-1----:R-:W-:Y:S02]  /*1510*/  UISETP.NE.AND UP0, UPT, UR14, 0x1, UPT ;  /* 0x000000010e00788c */ /* 0x002fe4000bf05270 */
[----:B---3--:R-:W-:Y:S02]  /*1520*/  UIMAD.WIDE.U32 UR10, UR5, UR15, URZ ;  /* 0x0000000f050a72a5 */ /* 0x008fe4000f8e00ff */
[----:B--2---:R-:W-:-:S02]  /*1530*/  UIMAD.WIDE.U32 UR22, UR6, UR12, URZ ;  /* 0x0000000c061672a5 */ /* 0x004fc4000f8e00ff */
[----:B----4-:R-:W-:Y:S02]  /*1540*/  UISETP.NE.AND UP1, UPT, UR27, 0x1, UPT ;  /* 0x000000011b00788c */ /* 0x010fe4000bf25270 */
[----:B------:R-:W-:Y:S01]  /*1550*/  UISETP.NE.AND UP2, UPT, UR26, 0x1, UPT ;  /* 0x000000011a00788c */ /* 0x000fe2000bf45270 */
[----:B------:R-:W-:Y:S02]  /*1560*/  UMOV UR10, UR11 ;  /* 0x0000000b000a7c82 */ /* 0x000fe40008000000 */
[----:B------:R-:W-:Y:S01]  /*1570*/  UMOV UR22, UR23 ;  /* 0x0000001700167c82 */ /* 0x000fe20008000000 */
[----:B------:R-:W-:Y:S02]  /*1580*/  @UP0 USHF.R.U32.HI UR5, URZ, UR7, UR10 ;  /* 0x00000007ff050299 */ /* 0x000fe4000801160a */
[----:B------:R-:W-:Y:S02]  /*1590*/  UIMAD.WIDE.U32 UR24, UR21, UR15, URZ ;  /* 0x0000000f151872a5 */ /* 0x000fe4000f8e00ff */
[----:B------:R-:W-:-:S02]  /*15a0*/  UIMAD.WIDE.U32 UR10, UR5, UR8, URZ ;  /* 0x00000008050a72a5 */ /* 0x000fc4000f8e00ff */
[----:B------:R-:W-:Y:S02]  /*15b0*/  @UP1 USHF.R.U32.HI UR6, URZ, UR13, UR22 ;  /* 0x0000000dff061299 */ /* 0x000fe40008011616 */
[----:B------:R-:W-:Y:S02]  /*15c0*/  UIMAD.WIDE.U32 UR16, UR20, UR12, URZ ;  /* 0x0000000c141072a5 */ /* 0x000fe4000f8e00ff */
[----:B------:R-:W-:Y:S01]  /*15d0*/  UIMAD.WIDE.U32 UR22, UR6, UR8, URZ ;  /* 0x00000008061672a5 */ /* 0x000fe2000f8e00ff */
[----:B------:R-:W-:Y:S01]  /*15e0*/  UMOV UR4, UR25 ;  /* 0x0000001900047c82 */ /* 0x000fe20008000000 */
[----:B------:R-:W-:Y:S01]  /*15f0*/  UMOV UR10, UR11 ;  /* 0x0000000b000a7c82 */ /* 0x000fe20008000000 */
[----:B------:R-:W-:Y:S02]  /*1600*/  USHF.R.U32.HI UR4, URZ, UR7, UR4 ;  /* 0x00000007ff047299 */ /* 0x000fe40008011604 */
[----:B------:R-:W-:Y:S01]  /*1610*/  @UP2 USHF.R.U32.HI UR5, URZ, UR9, UR10 ;  /* 0x00000009ff052299 */ /* 0x000fe2000801160a */
[----:B------:R-:W-:Y:S01]  /*1620*/  UMOV UR16, UR17 ;  /* 0x0000001100107c82 */ /* 0x000fe20008000000 */
[----:B------:R-:W-:Y:S01]  /*1630*/  UMOV UR22, UR23 ;  /* 0x0000001700167c82 */ /* 0x000fe20008000000 */
[----:B------:R-:W-:-:S02]  /*1640*/  USHF.R.U32.HI UR13, URZ, UR13, UR16 ;  /* 0x0000000dff0d7299 */ /* 0x000fc40008011610 */
[----:B------:R-:W-:Y:S02]  /*1650*/  USEL UR4, UR21, UR4, !UP0 ;  /* 0x0000000415047287 */ /* 0x000fe4000c000000 */
[----:B------:R-:W-:Y:S02]  /*1660*/  @UP2 USHF.R.U32.HI UR6, URZ, UR9, UR22 ;  /* 0x00000009ff062299 */ /* 0x000fe40008011616 */
[----:B------:R-:W-:Y:S02]  /*1670*/  UIMAD UR7, UR5, UR26, URZ ;  /* 0x0000001a050772a4 */ /* 0x000fe4000f8e02ff */
[----:B------:R-:W-:Y:S02]  /*1680*/  USEL UR5, UR20, UR13, !UP1 ;  /* 0x0000000d14057287 */ /* 0x000fe4000c800000 */
[----:B------:R-:W-:Y:S02]  /*1690*/  UIMAD UR12, UR6, UR26, URZ ;  /* 0x0000001a060c72a4 */ /* 0x000fe4000f8e02ff */
[----:B------:R-:W-:-:S02]  /*16a0*/  UISETP.GE.AND UP0, UPT, UR4, UR7, UPT ;  /* 0x000000070400728c */ /* 0x000fc4000bf06270 */
[----:B------:R-:W-:Y:S02]  /*16b0*/  UIMAD.WIDE.U32 UR10, UR4, UR8, URZ ;  /* 0x00000008040a72a5 */ /* 0x000fe4000f8e00ff */
[----:B------:R-:W-:Y:S02]  /*16c0*/  UISETP.GE.OR UP0, UPT, UR5, UR12, UP0 ;  /* 0x0000000c0500728c */ /* 0x000fe40008706670 */
[----:B------:R-:W-:Y:S02]  /*16d0*/  UIMAD.WIDE.U32 UR12, UR5, UR8, URZ ;  /* 0x00000008050c72a5 */ /* 0x000fe4000f8e00ff */
[----:B------:R-:W-:Y:S01]  /*16e0*/  UIADD3 UR10, UPT, UPT, -UR4, URZ, URZ ;  /* 0x000000ff040a7290 */ /* 0x000fe2000fffe1ff */
[----:B------:R-:W-:Y:S01]  /*16f0*/  UMOV UR8, UR11 ;  /* 0x0000000b00087c82 */ /* 0x000fe20008000000 */
[----:B------:R-:W-:Y:S02]  /*1700*/  UIADD3 UR11, UPT, UPT, -UR5, URZ, URZ ;  /* 0x000000ff050b7290 */ /* 0x000fe4000fffe1ff */
[----:B------:R-:W-:-:S03]  /*1710*/  USHF.R.U32.HI UR8, URZ, UR9, UR8 ;  /* 0x00000009ff087299 */ /* 0x000fc60008011608 */
[----:B------:R-:W-:Y:S01]  /*1720*/  @!UP0 UMOV UR7, UR13 ;  /* 0x0000000d00078c82 */ /* 0x000fe20008000000 */
[----:B------:R-:W-:Y:S02]  /*1730*/  UIMAD UR21, UR14, UR10, UR21 ;  /* 0x0000000a0e1572a4 */ /* 0x000fe4000f8e0215 */
[----:B------:R-:W-:Y:S02]  /*1740*/  USEL UR8, UR4, UR8, !UP2 ;  /* 0x0000000804087287 */ /* 0x000fe4000d000000 */
[----:B------:R-:W-:Y:S02]  /*1750*/  @!UP0 USHF.R.U32.HI UR7, URZ, UR9, UR7 ;  /* 0x00000009ff078299 */ /* 0x000fe40008011607 */
[----:B------:R-:W-:Y:S02]  /*1760*/  UIADD3 UR9, UPT, UPT, -UR8, URZ, URZ ;  /* 0x000000ff08097290 */ /* 0x000fe4000fffe1ff */
[----:B------:R-:W-:Y:S02]  /*1770*/  @!UP0 USEL UR7, UR5, UR7, !UP2 ;  /* 0x0000000705078287 */ /* 0x000fe4000d000000 */
[----:B------:R-:W-:-:S02]  /*1780*/  UIMAD UR9, UR26, UR9, UR4 ;  /* 0x000000091a0972a4 */ /* 0x000fc4000f8e0204 */
[----:B------:R-:W-:Y:S02]  /*1790*/  @!UP0 UIADD3 UR8, UPT, UPT, UR8, -UR7, URZ ;  /* 0x8000000708088290 */ /* 0x000fe4000fffe0ff */
[----:B------:R-:W-:Y:S02]  /*17a0*/  @!UP0 UIMAD UR6, UR9, UR6, UR7 ;  /* 0x00000006090682a4 */ /* 0x000fe4000f8e0207 */
[----:B------:R-:W-:Y:S02]  /*17b0*/  @!UP0 UIMAD UR4, UR8, UR26, UR5 ;  /* 0x0000001a080482a4 */ /* 0x000fe4000f8e0205 */
[----:B------:R-:W-:Y:S02]  /*17c0*/  UIMAD UR20, UR27, UR11, UR20 ;  /* 0x0000000b1b1472a4 */ /* 0x000fe4000f8e0214 */
[----:B------:R-:W-:Y:S01]  /*17d0*/  UIMAD UR21, UR4, UR14, UR21 ;  /* 0x0000000e041572a4 */ /* 0x000fe2000f8e0215 */
[----:B------:R-:W-:Y:S02]  /*17e0*/  @!UP0 UMOV UR5, UR6 ;  /* 0x0000000600058c82 */ /* 0x000fe40008000000 */
[----:B------:R-:W-:-:S12]  /*17f0*/  UIMAD UR20, UR5, UR27, UR20 ;  /* 0x0000001b051472a4 */ /* 0x000fd8000f8e0214 */
.L_x_19:
[----:B------:R-:W-:-:S09]  /*1800*/  UISETP.NE.AND UP0, UPT, UR28, 0x1, UPT ;  /* 0x000000011c00788c */ /* 0x000fd2000bf05270 */
[----:B------:R-:W-:Y:S05]  /*1810*/  BRA.U UP0, `(.L_x_20) ;  /* 0x0000000100447547 */ /* 0x000fea000b800000 */
[----:B------:R-:W1:Y:S01]  /*1820*/  LDCU.128 UR8, c[0x0][0xf10] ;  /* 0x0001e200ff0877ac */ /* 0x000e620008000c00 */
[----:B------:R-:W2:Y:S01]  /*1830*/  LDCU UR12, c[0x0][0xf0c] ;  /* 0x0001e180ff0c77ac */ /* 0x000ea20008000800 */
[----:B------:R-:W3:Y:S01]  /*1840*/  LDCU UR13, c[0x0][0xf20] ;  /* 0x0001e400ff0d77ac */ /* 0x000ee20008000800 */
[----:B-1----:R-:W-:Y:S02]  /*1850*/  UIMAD.WIDE.U32 UR6, UR20, UR8, URZ ;  /* 0x00000008140672a5 */ /* 0x002fe4000f8e00ff */
[----:B------:R-:W-:Y:S02]  /*1860*/  UIMAD.WIDE.U32 UR4, UR21, UR11, URZ ;  /* 0x0000000b150472a5 */ /* 0x000fe4000f8e00ff */
[----:B--2---:R-:W-:Y:S02]  /*1870*/  UISETP.NE.AND UP1, UPT, UR12, 0x1, UPT ;  /* 0x000000010c00788c */ /* 0x004fe4000bf25270 */
[----:B------:R-:W-:Y:S01]  /*1880*/  UISETP.NE.AND UP0, UPT, UR10, 0x1, UPT ;  /* 0x000000010a00788c */ /* 0x000fe2000bf05270 */
[----:B------:R-:W-:-:S02]  /*1890*/  UMOV UR6, UR7 ;  /* 0x0000000700067c82 */ /* 0x000fc40008000000 */
[----:B------:R-:W-:Y:S01]  /*18a0*/  UMOV UR4, UR5 ;  /* 0x0000000500047c82 */ /* 0x000fe20008000000 */
[----:B------:R-:W-:Y:S02]  /*18b0*/  USHF.R.U32.HI UR9, URZ, UR9, UR6 ;  /* 0x00000009ff097299 */ /* 0x000fe40008011606 */
[----:B---3--:R-:W-:Y:S02]  /*18c0*/  USHF.R.U32.HI UR4, URZ, UR13, UR4 ;  /* 0x0000000dff047299 */ /* 0x008fe40008011604 */
[----:B------:R-:W-:Y:S02]  /*18d0*/  USEL UR5, UR20, UR9, !UP1 ;  /* 0x0000000914057287 */ /* 0x000fe4000c800000 */
[----:B------:R-:W-:-:S04]  /*18e0*/  USEL UR4, UR21, UR4, !UP0 ;  /* 0x0000000415047287 */ /* 0x000fc8000c000000 */
[----:B------:R-:W-:Y:S02]  /*18f0*/  UIADD3 UR6, UPT, UPT, UR5, -UR4, URZ ;  /* 0x8000000405067290 */ /* 0x000fe4000fffe0ff */
[----:B------:R-:W-:Y:S02]  /*1900*/  UIADD3 UR4, UPT, UPT, -UR5, UR4, URZ ;  /* 0x0000000405047290 */ /* 0x000fe4000fffe1ff */
[----:B------:R-:W-:Y:S02]  /*1910*/  UIMAD UR21, UR6, UR10, UR21 ;  /* 0x0000000a061572a4 */ /* 0x000fe4000f8e0215 */
[----:B------:R-:W-:-:S12]  /*1920*/  UIMAD UR20, UR4, UR12, UR20 ;  /* 0x0000000c041472a4 */ /* 0x000fd8000f8e0214 */
.L_x_20:
[----:B------:R-:W-:-:S09]  /*1930*/  UISETP.EQ.U32.AND UP0, UPT, UR30, 0x1, UPT ;  /* 0x000000011e00788c */ /* 0x000fd2000bf02070 */
[----:B------:R-:W-:Y:S05]  /*1940*/  BRA.U !UP0, `(.L_x_21) ;  /* 0x00000001080c7547 */ /* 0x000fea000b800000 */
[----:B------:R-:W-:Y:S01]  /*1950*/  UCGABAR_WAIT ;  /* 0x0000000000007dc7 */ /* 0x000fe20008000000 */
[----:B------:R-:W-:Y:S01]  /*1960*/  CCTL.IVALL ;  /* 0x00000000ff00798f */ /* 0x000fe20002000000 */
[----:B------:R-:W-:Y:S05]  /*1970*/  BRA `(.L_x_22) ;  /* 0x0000000000047947 */ /* 0x000fea0003800000 */
.L_x_21:
[----:B------:R-:W-:Y:S06]  /*1980*/  BAR.SYNC.DEFER_BLOCKING 0x0 ;  /* 0x0000000000007b1d */ /* 0x000fec0000010000 */
.L_x_22:
[----:B------:R-:W-:Y:S05]  /*1990*/  BRA.U UP3, `(.L_x_23) ;  /* 0x0000001903187547 */ /* 0x000fea000b800000 */
[----:B------:R-:W1:Y:S01]  /*19a0*/  LDCU UR6, c[0x0][0x38c] ;  /* 0x00007180ff0677ac */ /* 0x000e620008000800 */
[----:B------:R-:W-:Y:S01]  /*19b0*/  PLOP3.LUT P2, PT, PT, PT, UP5, 0x80, 0x8 ;  /* 0x000000000008781c */ /* 0x000fe20003f4f058 */
[----:B------:R-:W-:Y:S01]  /*19c0*/  IMAD.MOV.U32 R12, RZ, RZ, 0x1 ;  /* 0x00000001ff0c7424 */ /* 0x000fe200078e00ff */
[----:B------:R-:W-:Y:S01]  /*19d0*/  ISETP.EQ.OR P3, PT, R0, RZ, P4 ;  /* 0x000000ff0000720c */ /* 0x000fe20002762670 */
[----:B------:R-:W-:Y:S01]  /*19e0*/  UISETP.NE.AND UP1, UPT, UR19, URZ, UPT ;  /* 0x000000ff1300728c */ /* 0x000fe2000bf25270 */
[----:B------:R-:W-:Y:S02]  /*19f0*/  PLOP3.LUT P2, PT, P2, PT, PT, 0x8, 0x80 ;  /* 0x000000000080781c */ /* 0x000fe4000174e170 */
[----:B------:R-:W-:Y:S01]  /*1a00*/  CS2R R10, SRZ ;  /* 0x00000000000a7805 */ /* 0x000fe2000001ff00 */
[----:B------:R-:W-:Y:S01]  /*1a10*/  IMAD.MOV.U32 R9, RZ, RZ, RZ ;  /* 0x000000ffff097224 */ /* 0x000fe200078e00ff */
[----:B------:R-:W2:Y:S01]  /*1a20*/  LDCU UR59, c[0x0][0x370] ;  /* 0x00006e00ff3b77ac */ /* 0x000ea20008000800 */
[----:B------:R-:W-:Y:S01]  /*1a30*/  IMAD.MOV.U32 R8, RZ, RZ, 0x1 ;  /* 0x00000001ff087424 */ /* 0x000fe200078e00ff */
[----:B------:R-:W3:Y:S01]  /*1a40*/  LDCU.64 UR44, c[0x0][0x348] ;  /* 0x00006900ff2c77ac */ /* 0x000ee20008000a00 */
[----:B------:R-:W4:Y:S01]  /*1a50*/  LDCU UR58, c[0x0][0x374] ;  /* 0x00006e80ff3a77ac */ /* 0x000f220008000800 */
[----:B-1----:R-:W-:-:S02]  /*1a60*/  UIADD3 UR5, UPT, UPT, UR6, 0xff, URZ ;  /* 0x000000ff06057890 */ /* 0x002fc4000fffe0ff */
[----:B------:R-:W-:Y:S02]  /*1a70*/  UIADD3 UR65, UPT, UPT, UR6, 0x1fe, URZ ;  /* 0x000001fe06417890 */ /* 0x000fe4000fffe0ff */
[----:B------:R-:W-:Y:S02]  /*1a80*/  USHF.R.S32.HI UR4, URZ, 0x1f, UR5 ;  /* 0x0000001fff047899 */ /* 0x000fe40008011405 */
[----:B------:R-:W-:Y:S02]  /*1a90*/  USEL UR51, UR51, 0x2, UP1 ;  /* 0x0000000233337887 */ /* 0x000fe40008800000 */
[----:B------:R-:W-:Y:S01]  /*1aa0*/  ULEA.HI UR4, UR4, UR5, URZ, 0x8 ;  /* 0x0000000504047291 */ /* 0x000fe2000f8f40ff */
[----:B------:R-:W-:-:S03]  /*1ab0*/  UMOV UR14, URZ ;  /* 0x000000ff000e7c82 */ /* 0x000fc60008000000 */
[----:B------:R-:W-:Y:S02]  /*1ac0*/  USHF.R.S32.HI UR62, URZ, 0x8, UR4 ;  /* 0x00000008ff3e7899 */ /* 0x000fe40008011404 */
[----:B------:R-:W-:Y:S02]  /*1ad0*/  UIADD3 UR4, UPT, UPT, UR6, -0x1, URZ ;  /* 0xffffffff06047890 */ /* 0x000fe4000fffe0ff */
[----:B------:R-:W-:Y:S02]  /*1ae0*/  UISETP.LT.U32.AND UP0, UPT, UR62, 0x8, UPT ;  /* 0x000000083e00788c */ /* 0x000fe4000bf01070 */
[----:B------:R-:W-:Y:S02]  /*1af0*/  UISETP.GE.U32.AND UP2, UPT, UR4, -0x1ff, UPT ;  /* 0xfffffe010400788c */ /* 0x000fe4000bf46070 */
[----:B------:R-:W-:-:S04]  /*1b00*/  USEL UR61, UR62, 0x8, UP0 ;  /* 0x000000083e3d7887 */ /* 0x000fc80008000000 */
[----:B------:R-:W-:Y:S02]  /*1b10*/  UIADD3 UR49, UPT, UPT, UR61, -0x1, URZ ;  /* 0xffffffff3d317890 */ /* 0x000fe4000fffe0ff */
[----:B------:R-:W-:-:S03]  /*1b20*/  UIADD3 UR63, UPT, UPT, UR62, -UR61, URZ ;  /* 0x8000003d3e3f7290 */ /* 0x000fc6000fffe0ff */
[----:B------:R-:W-:-:S04]  /*1b30*/  @UP2 UIADD3 UR49, UPT, UPT, UR61, URZ, URZ ;  /* 0x000000ff3d312290 */ /* 0x000fc8000fffe0ff */
[----:B--234-:R-:W-:-:S12]  /*1b40*/  UIADD3 UR49, UPT, UPT, UR49, 0x1, URZ ;  /* 0x0000000131317890 */ /* 0x01cfd8000fffe0ff */
.L_x_47:
[----:B------:R-:W-:Y:S01]  /*1b50*/  UISETP.NE.AND UP0, UPT, UR57, URZ, UPT ;  /* 0x000000ff3900728c */ /* 0x000fe2000bf05270 */
[----:B------:R-:W1:Y:S08]  /*1b60*/  S2UR UR57, SR_CgaCtaId ;  /* 0x00000000003979c3 */ /* 0x000e700000008800 */
[----:B---3--:R-:W-:Y:S05]  /*1b70*/  BRA.U UP0, `(.L_x_24) ;  /* 0x0000000100347547 */ /* 0x008fea000b800000 */
[----:B------:R-:W2:Y:S01]  /*1b80*/  S2R R0, SR_CgaCtaId ;  /* 0x0000000000007919 */ /* 0x000ea20000008800 */
[----:B------:R-:W-:-:S04]  /*1b90*/  MOV R2, 0x400 ;  /* 0x0000040000027802 */ /* 0x000fc80000000f00 */
[----:B--2---:R-:W-:Y:S02]  /*1ba0*/  LEA R0, R0, R2, 0x18 ;  /* 0x0000000200007211 */ /* 0x004fe400078ec0ff */
[----:B------:R-:W-:-:S03]  /*1bb0*/  SHF.L.U32 R2, R8, 0x1f, RZ ;  /* 0x0000001f08027819 */ /* 0x000fc600000006ff */
[----:B------:R-:W-:-:S04]  /*1bc0*/  IMAD R0, R9, 0x8, R0 ;  /* 0x0000000809007824 */ /* 0x000fc800078e0200 */
[----:B------:R-:W2:Y:S02]  /*1bd0*/  SYNCS.PHASECHK.TRANS64.TRYWAIT P0, [R0+URZ+0x110], R2 ;  /* 0x00011002000075a7 */ /* 0x000ea400080011ff */
[----:B--2---:R-:W-:Y:S05]  /*1be0*/  @!P0 BRA `(.L_x_25) ;  /* 0x0000009800b88947 */ /* 0x004fea0003800000 */
.L_x_161:
[----:B------:R-:W-:Y:S01]  /*1bf0*/  VIADD R9, R9, 0x1 ;  /* 0x0000000109097836 */ /* 0x000fe20000000000 */
[----:B------:R2:W-:Y:S04]  /*1c00*/  SYNCS.ARRIVE.TRANS64.A1T0 RZ, [R0+URZ+0x100], RZ ;  /* 0x000100ff00ff79a7 */ /* 0x0005e800081000ff */
[----:B------:R-:W-:-:S04]  /*1c10*/  ISETP.NE.AND P0, PT, R9, 0x2, PT ;  /* 0x000000020900780c */ /* 0x000fc80003f05270 */
[----:B------:R-:W-:Y:S02]  /*1c20*/  SEL R9, R9, RZ, P0 ;  /* 0x000000ff09097207 */ /* 0x000fe40000000000 */
[----:B--2---:R-:W-:-:S04]  /*1c30*/  SEL R0, RZ, 0x1, P0 ;  /* 0x00000001ff007807 */ /* 0x004fc80000000000 */
[----:B------:R-:W-:-:S07]  /*1c40*/  LOP3.LUT R8, R8, R0, RZ, 0x3c, !PT ;  /* 0x0000000008087212 */ /* 0x000fce00078e3cff */
.L_x_24:
[----:B------:R-:W-:Y:S01]  /*1c50*/  UMOV UR7, 0x400 ;  /* 0x0000040000077882 */ /* 0x000fe20000000000 */
[----:B------:R-:W-:Y:S01]  /*1c60*/  SHF.L.U32 R0, R12, 0x1f, RZ ;  /* 0x0000001f0c007819 */ /* 0x000fe200000006ff */
[----:B-1----:R-:W-:Y:S02]  /*1c70*/  ULEA UR7, UR57, UR7, 0x18 ;  /* 0x0000000739077291 */ /* 0x002fe4000f8ec0ff */
[----:B------:R-:W-:Y:S02]  /*1c80*/  UISETP.GE.U32.AND UP0, UPT, UR65, 0x1ff, UPT ;  /* 0x000001ff4100788c */ /* 0x000fe4000bf06070 */
[----:B------:R-:W-:Y:S02]  /*1c90*/  ULEA UR4, UR14, UR7, 0x3 ;  /* 0x000000070e047291 */ /* 0x000fe4000f8e18ff */
[----:B------:R-:W-:Y:S02]  /*1ca0*/  ULEA UR35, UR20, UR60, 0x2 ;  /* 0x0000003c14237291 */ /* 0x000fe4000f8e10ff */
[----:B------:R-:W-:-:S02]  /*1cb0*/  ULEA UR27, UR21, UR64, 0x1 ;  /* 0x00000040151b7291 */ /* 0x000fc4000f8e08ff */
[----:B------:R-:W-:Y:S02]  /*1cc0*/  ULEA.HI UR12, UR21, UR21, URZ, 0x1 ;  /* 0x00000015150c7291 */ /* 0x000fe4000f8f08ff */
[----:B------:R-:W-:Y:S01]  /*1cd0*/  USHF.L.U32 UR35, UR35, 0x5, URZ ;  /* 0x0000000523237899 */ /* 0x000fe200080006ff */
[----:B------:R1:W2:Y:S01]  /*1ce0*/  SYNCS.PHASECHK.TRANS64.TRYWAIT P1, [UR4+0x40], R0 ;  /* 0x00004000ff0075a7 */ /* 0x0002a20008021104 */
[----:B------:R-:W-:Y:S02]  /*1cf0*/  USHF.L.U32 UR27, UR27, 0x5, URZ ;  /* 0x000000051b1b7899 */ /* 0x000fe400080006ff */
[----:B------:R-:W-:Y:S01]  /*1d00*/  USHF.R.S32.HI UR12, URZ, 0x1, UR12 ;  /* 0x00000001ff0c7899 */ /* 0x000fe2000801140c */
[----:B------:R-:W-:Y:S01]  /*1d10*/  UMOV UR6, URZ ;  /* 0x000000ff00067c82 */ /* 0x000fe20008000000 */
[----:B------:R-:W-:Y:S10]  /*1d20*/  BRA.U !UP0, `(.L_x_26) ;  /* 0x00000005081c7547 */ /* 0x000ff4000b800000 */
[----:B------:R-:W-:Y:S01]  /*1d30*/  UMOV UR5, URZ ;  /* 0x000000ff00057c82 */ /* 0x000fe20008000000 */
[----:B------:R-:W-:-:S05]  /*1d40*/  UMOV UR4, UR14 ;  /* 0x0000000e00047c82 */ /* 0x000fca0008000000 */
.L_x_34:
[----:B------:R-:W-:Y:S01]  /*1d50*/  ULEA UR33, UR4, UR7, 0x3 ;  /* 0x0000000704217291 */ /* 0x000fe2000f8e18ff */
[----:B--2---:R-:W-:Y:S01]  /*1d60*/  @!P4 MOV R2, 0x6800 ;  /* 0x000068000002c802 */ /* 0x004fe20000000f00 */
[----:B--23--:R-:W-:Y:S10]  /*1d70*/  @P1 BRA `(.L_x_27) ;  /* 0x00000000000c1947 */ /* 0x00cff40003800000 */
[----:B------:R-:W-:-:S04]  /*1d80*/  SHF.L.U32 R3, R12, 0x1f, RZ ;  /* 0x0000001f0c037819 */ /* 0x000fc800000006ff */
[----:B------:R-:W2:Y:S02]  /*1d90*/  SYNCS.PHASECHK.TRANS64.TRYWAIT P0, [UR33+0x40], R3 ;  /* 0x00004003ff0075a7 */ /* 0x000ea40008001121 */
[----:B--2---:R-:W-:Y:S05]  /*1da0*/  @!P0 BRA `(.L_x_28) ;  /* 0x00000098005c8947 */ /* 0x004fea0003800000 */
.L_x_27:
[----:B------:R2:W-:Y:S01]  /*1db0*/  @!P4 SYNCS.ARRIVE.TRANS64 RZ, [UR33], R2 ;  /* 0x00000002ffffc9a7 */ /* 0x0005e20008000021 */
[----:B------:R-:W-:-:S04]  /*1dc0*/  ULOP3.LUT UR6, UR51, 0x2, URZ, 0xfc, !UPT ;  /* 0x0000000233067892 */ /* 0x000fc8000f8efcff */
[----:B------:R-:W-:-:S09]  /*1dd0*/  UISETP.NE.AND UP0, UPT, UR6, 0x2, UPT ;  /* 0x000000020600788c */ /* 0x000fd2000bf05270 */
[----:B------:R-:W-:Y:S05]  /*1de0*/  BRA.U UP0, `(.L_x_29) ;  /* 0x0000000100047547 */ /* 0x000fea000b800000 */
[----:B------:R-:W-:Y:S05]  /*1df0*/  BPT.TRAP 0x1 ;  /* 0x000000040000795c */ /* 0x000fea0000300000 */
.L_x_29:
[----:B------:R-:W-:Y:S04]  /*1e00*/  BSSY.RECONVERGENT B0, `(.L_x_30) ;  /* 0x0000003000007945 */ /* 0x000fe80003800200 */
[----:B------:R-:W-:Y:S05]  /*1e10*/  @P3 BRA `(.L_x_31) ;  /* 0x0000000000043947 */ /* 0x000fea0003800000 */
[----:B------:R-:W-:Y:S05]  /*1e20*/  BPT.TRAP 0x1 ;  /* 0x000000040000795c */ /* 0x000fea0000300000 */
.L_x_31:
[----:B------:R-:W-:Y:S05]  /*1e30*/  BSYNC.RECONVERGENT B0 ;  /* 0x0000000000007941 */ /* 0x000fea0003800200 */
.L_x_30:
[----:B------:R-:W-:Y:S01]  /*1e40*/  UIADD3 UR6, UPT, UPT, UR4, 0x1, URZ ;  /* 0x0000000104067890 */ /* 0x000fe2000fffe0ff */
[----:B------:R-:W-:Y:S01]  /*1e50*/  BSSY.RECONVERGENT B0, `(.L_x_32) ;  /* 0x000002f000007945 */ /* 0x000fe20003800200 */
[----:B------:R-:W-:Y:S02]  /*1e60*/  ELECT P0, URZ, PT ;  /* 0x0000000000ff782f */ /* 0x000fe40003800000 */
[----:B------:R-:W-:-:S04]  /*1e70*/  UISETP.NE.AND UP0, UPT, UR6, 0x8, UPT ;  /* 0x000000080600788c */ /* 0x000fc8000bf05270 */
[----:B------:R-:W-:Y:S02]  /*1e80*/  USEL UR8, URZ, 0x1, UP0 ;  /* 0x00000001ff087887 */ /* 0x000fe40008000000 */
[----:B------:R-:W-:-:S04]  /*1e90*/  USEL UR14, UR6, URZ, UP0 ;  /* 0x000000ff060e7287 */ /* 0x000fc80008000000 */
[----:B------:R-:W-:Y:S01]  /*1ea0*/  ULEA UR6, UR14, UR7, 0x3 ;  /* 0x000000070e067291 */ /* 0x000fe2000f8e18ff */
[----:B------:R-:W-:-:S04]  /*1eb0*/  LOP3.LUT R12, R12, UR8, RZ, 0x3c, !PT ;  /* 0x000000080c0c7c12 */ /* 0x000fc8000f8e3cff */
[----:B-1----:R-:W-:-:S04]  /*1ec0*/  SHF.L.U32 R0, R12, 0x1f, RZ ;  /* 0x0000001f0c007819 */ /* 0x002fc800000006ff */
[----:B------:R1:W3:Y:S01]  /*1ed0*/  SYNCS.PHASECHK.TRANS64.TRYWAIT P1, [UR6+0x40], R0 ;  /* 0x00004000ff0075a7 */ /* 0x0002e20008021106 */
[----:B------:R-:W-:Y:S05]  /*1ee0*/  @!P0 BRA `(.L_x_33) ;  /* 0x0000000000948947 */ /* 0x000fea0003800000 */
[----:B------:R-:W-:Y:S02]  /*1ef0*/  USHF.L.U32 UR6, UR4, 0xa, URZ ;  /* 0x0000000a04067899 */ /* 0x000fe400080006ff */
[----:B------:R-:W-:Y:S02]  /*1f00*/  ULEA UR32, UR4, UR48, 0xe ;  /* 0x0000003004207291 */ /* 0x000fe4000f8e70ff */
[----:B------:R-:W-:Y:S02]  /*1f10*/  UIADD3 UR40, UP3, UPT, UR44, 0x80, URZ ;  /* 0x000000802c287890 */ /* 0x000fe4000ff7e0ff */
[----:B------:R-:W-:Y:S02]  /*1f20*/  ULEA UR24, UR4, UR47, 0xd ;  /* 0x0000002f04187291 */ /* 0x000fe4000f8e68ff */
[----:B------:R-:W-:Y:S02]  /*1f30*/  UIADD3 UR38, UP2, UPT, UR44, 0x180, URZ ;  /* 0x000001802c267890 */ /* 0x000fe4000ff5e0ff */
[----:B------:R-:W-:-:S02]  /*1f40*/  UIADD3 UR30, UP1, UPT, UR44, 0x280, URZ ;  /* 0x000002802c1e7890 */ /* 0x000fc4000ff3e0ff */
[----:B------:R-:W-:Y:S02]  /*1f50*/  ULOP3.LUT UR16, UR52, UR6, URZ, 0xfc, !UPT ;  /* 0x0000000634107292 */ /* 0x000fe4000f8efcff */
[----:B------:R-:W-:Y:S02]  /*1f60*/  UIADD3 UR22, UP0, UPT, UR44, 0x380, URZ ;  /* 0x000003802c167890 */ /* 0x000fe4000ff1e0ff */
[----:B------:R-:W-:Y:S02]  /*1f70*/  ULOP3.LUT UR8, UR6, UR50, URZ, 0xfc, !UPT ;  /* 0x0000003206087292 */ /* 0x000fe4000f8efcff */
[----:B------:R-:W-:Y:S02]  /*1f80*/  USHF.L.U32 UR34, UR5, 0x8, URZ ;  /* 0x0000000805227899 */ /* 0x000fe400080006ff */
[----:B------:R-:W-:Y:S02]  /*1f90*/  UIADD3.X UR41, UPT, UPT, URZ, UR45, URZ, UP3, !UPT ;  /* 0x0000002dff297290 */ /* 0x000fe40009ffe4ff */
[----:B------:R-:W-:-:S02]  /*1fa0*/  UIADD3 UR32, UPT, UPT, UR7, 0x3300, UR32 ;  /* 0x0000330007207890 */ /* 0x000fc4000fffe020 */
[----:B------:R-:W-:Y:S02]  /*1fb0*/  UPRMT UR15, URZ, 0x5410, UR37 ;  /* 0x00005410ff0f7896 */ /* 0x000fe40008000025 */
[----:B------:R-:W-:Y:S02]  /*1fc0*/  UIADD3.X UR39, UPT, UPT, URZ, UR45, URZ, UP2, !UPT ;  /* 0x0000002dff277290 */ /* 0x000fe400097fe4ff */
[----:B------:R-:W-:Y:S02]  /*1fd0*/  UIADD3 UR24, UPT, UPT, UR7, 0x23300, UR24 ;  /* 0x0002330007187890 */ /* 0x000fe4000fffe018 */
[----:B------:R-:W-:Y:S02]  /*1fe0*/  UPRMT UR6, URZ, 0x5410, UR29 ;  /* 0x00005410ff067896 */ /* 0x000fe4000800001d */
[----:B------:R-:W-:Y:S02]  /*1ff0*/  ULEA UR19, UR5, UR46, 0x1 ;  /* 0x0000002e05137291 */ /* 0x000fe4000f8e08ff */
[----:B------:R-:W-:-:S02]  /*2000*/  UIADD3.X UR31, UPT, UPT, URZ, UR45, URZ, UP1, !UPT ;  /* 0x0000002dff1f7290 */ /* 0x000fc40008ffe4ff */
[----:B------:R-:W-:Y:S02]  /*2010*/  UIADD3 UR16, UPT, UPT, UR7, 0x33300, UR16 ;  /* 0x0003330007107890 */ /* 0x000fe4000fffe010 */
[----:B------:R-:W-:Y:S02]  /*2020*/  ULEA UR11, UR5, UR43, 0x1 ;  /* 0x0000002b050b7291 */ /* 0x000fe4000f8e08ff */
[----:B------:R-:W-:Y:S02]  /*2030*/  UIADD3.X UR23, UPT, UPT, URZ, UR45, URZ, UP0, !UPT ;  /* 0x0000002dff177290 */ /* 0x000fe400087fe4ff */
[----:B------:R-:W-:Y:S01]  /*2040*/  UIADD3 UR8, UPT, UPT, UR7, 0x35300, UR8 ;  /* 0x0003530007087890 */ /* 0x000fe2000fffe008 */
[----:B------:R-:W-:Y:S01]  /*2050*/  UMOV UR54, 0x0 ;  /* 0x0000000000367882 */ /* 0x000fe20000000000 */
[----:B------:R-:W-:Y:S01]  /*2060*/  UMOV UR55, 0x10000000 ;  /* 0x1000000000377882 */ /* 0x000fe20000000000 */
[----:B------:R-:W-:Y:S01]  /*2070*/  UMOV UR25, UR33 ;  /* 0x0000002100197c82 */ /* 0x000fe20008000000 */
[----:B------:R-:W-:Y:S01]  /*2080*/  UMOV UR28, UR36 ;  /* 0x00000024001c7c82 */ /* 0x000fe20008000000 */
[----:B------:R-:W-:Y:S01]  /*2090*/  UMOV UR26, UR34 ;  /* 0x00000022001a7c82 */ /* 0x000fe20008000000 */
[----:B------:R-:W-:Y:S01]  /*20a0*/  UMOV UR17, UR33 ;  /* 0x0000002100117c82 */ /* 0x000fe20008000000 */
[----:B------:R-:W-:Y:S01]  /*20b0*/  UMOV UR21, UR36 ;  /* 0x0000002400157c82 */ /* 0x000fe20008000000 */
[----:B------:R4:W-:Y:S01]  /*20c0*/  UTMALDG.3D.MULTICAST [UR32], [UR40], UR15, desc[UR54] ;  /* 0x00003620280073b4 */ /* 0x0009e2000801180f */
[----:B------:R-:W-:Y:S01]  /*20d0*/  UMOV UR10, URZ ;  /* 0x000000ff000a7c82 */ /* 0x000fe20008000000 */
[----:B------:R-:W-:Y:S01]  /*20e0*/  UMOV UR9, UR33 ;  /* 0x0000002100097c82 */ /* 0x000fe20008000000 */
[----:B------:R-:W-:Y:S01]  /*20f0*/  UMOV UR13, UR36 ;  /* 0x00000024000d7c82 */ /* 0x000fe20008000000 */
[----:B------:R4:W-:Y:S01]  /*2100*/  UTMALDG.3D.MULTICAST [UR24], [UR38], UR6, desc[UR54] ;  /* 0x00003618260073b4 */ /* 0x0009e20008011806 */
[----:B------:R4:W-:Y:S01]  /*2110*/  UTMALDG.4D.MULTICAST [UR16], [UR30], UR15, desc[UR54] ;  /* 0x000036101e0073b4 */ /* 0x0009e2000801980f */
[----:B------:R4:W-:Y:S02]  /*2120*/  UTMALDG.4D.MULTICAST [UR8], [UR22], UR6, desc[UR54] ;  /* 0x00003608160073b4 */ /* 0x0009e40008019806 */
[----:B----4-:R-:W-:Y:S01]  /*2130*/  NOP ;  /* 0x0000000000007918 */ /* 0x010fe20000000000 */
.L_x_33:
[----:B------:R-:W-:Y:S05]  /*2140*/  BSYNC.RECONVERGENT B0 ;  /* 0x0000000000007941 */ /* 0x000fea0003800200 */
.L_x_32:
[----:B------:R-:W-:Y:S01]  /*2150*/  UIADD3 UR5, UPT, UPT, UR5, 0x1, URZ ;  /* 0x0000000105057890 */ /* 0x000fe2000fffe0ff */
[----:B------:R-:W-:Y:S01]  /*2160*/  UMOV UR4, UR14 ;  /* 0x0000000e00047c82 */ /* 0x000fe20008000000 */
[----:B------:R-:W-:Y:S02]  /*2170*/  UMOV UR6, UR49 ;  /* 0x0000003100067c82 */ /* 0x000fe40008000000 */
[----:B------:R-:W-:-:S09]  /*2180*/  UISETP.NE.AND UP0, UPT, UR5, UR49, UPT ;  /* 0x000000310500728c */ /* 0x000fd2000bf05270 */
[----:B------:R-:W-:Y:S05]  /*2190*/  BRA.U UP0, `(.L_x_34) ;  /* 0xfffffff900ec7547 */ /* 0x000fea000b83ffff */
.L_x_26:
[----:B------:R-:W-:Y:S01]  /*21a0*/  ULEA UR4, UR14, UR7, 0x3 ;  /* 0x000000070e047291 */ /* 0x000fe2000f8e18ff */
[----:B-1----:R-:W-:Y:S01]  /*21b0*/  SHF.L.U32 R0, R12, 0x1f, RZ ;  /* 0x0000001f0c007819 */ /* 0x002fe200000006ff */
[----:B------:R-:W-:Y:S01]  /*21c0*/  @!P2 SYNCS.ARRIVE.TRANS64.A1T0 RZ, [UR7+0xb8], RZ ;  /* 0x0000b8ffffffa9a7 */ /* 0x000fe20008100007 */
[----:B------:R-:W-:-:S06]  /*21d0*/  UISETP.GT.AND UP0, UPT, UR62, UR61, UPT ;  /* 0x0000003d3e00728c */ /* 0x000fcc000bf04270 */
[----:B--23--:R1:W2:Y:S03]  /*21e0*/  SYNCS.PHASECHK.TRANS64.TRYWAIT P1, [UR4+0x40], R0 ;  /* 0x00004000ff0075a7 */ /* 0x00c2a60008021104 */
[----:B------:R-:W-:Y:S05]  /*21f0*/  BRA.U !UP0, `(.L_x_35) ;  /* 0x0000000508187547 */ /* 0x000fea000b800000 */
[----:B------:R-:W-:Y:S01]  /*2200*/  UIADD3 UR15, UPT, UPT, UR63, UR6, URZ ;  /* 0x000000063f0f7290 */ /* 0x000fe2000fffe0ff */
[----:B------:R-:W-:-:S11]  /*2210*/  UMOV UR5, UR14 ;  /* 0x0000000e00057c82 */ /* 0x000fd60008000000 */
.L_x_43:
[----:B------:R-:W-:Y:S01]  /*2220*/  ULEA UR33, UR5, UR7, 0x3 ;  /* 0x0000000705217291 */ /* 0x000fe2000f8e18ff */
[----:B--2---:R-:W-:Y:S01]  /*2230*/  @!P4 MOV R2, 0x6800 ;  /* 0x000068000002c802 */ /* 0x004fe20000000f00 */
[----:B--23--:R-:W-:Y:S10]  /*2240*/  @P1 BRA `(.L_x_36) ;  /* 0x00000000000c1947 */ /* 0x00cff40003800000 */
[----:B------:R-:W-:-:S04]  /*2250*/  SHF.L.U32 R3, R12, 0x1f, RZ ;  /* 0x0000001f0c037819 */ /* 0x000fc800000006ff */
[----:B------:R-:W2:Y:S02]  /*2260*/  SYNCS.PHASECHK.TRANS64.TRYWAIT P0, [UR33+0x40], R3 ;  /* 0x00004003ff0075a7 */ /* 0x000ea40008001121 */
[----:B--2---:R-:W-:Y:S05]  /*2270*/  @!P0 BRA `(.L_x_37) ;  /* 0x0000009400408947 */ /* 0x004fea0003800000 */
.L_x_36:
[----:B------:R2:W-:Y:S01]  /*2280*/  @!P4 SYNCS.ARRIVE.TRANS64 RZ, [UR33], R2 ;  /* 0x00000002ffffc9a7 */ /* 0x0005e20008000021 */
[----:B------:R-:W-:-:S04]  /*2290*/  ULOP3.LUT UR4, UR51, 0x2, URZ, 0xfc, !UPT ;  /* 0x0000000233047892 */ /* 0x000fc8000f8efcff */
[----:B------:R-:W-:-:S09]  /*22a0*/  UISETP.NE.AND UP0, UPT, UR4, 0x2, UPT ;  /* 0x000000020400788c */ /* 0x000fd2000bf05270 */
[----:B------:R-:W-:Y:S05]  /*22b0*/  BRA.U UP0, `(.L_x_38) ;  /* 0x0000000100047547 */ /* 0x000fea000b800000 */
[----:B------:R-:W-:Y:S05]  /*22c0*/  BPT.TRAP 0x1 ;  /* 0x000000040000795c */ /* 0x000fea0000300000 */
.L_x_38:
[----:B------:R-:W-:Y:S04]  /*22d0*/  BSSY.RECONVERGENT B0, `(.L_x_39) ;  /* 0x0000003000007945 */ /* 0x000fe80003800200 */
[----:B------:R-:W-:Y:S05]  /*22e0*/  @P3 BRA `(.L_x_40) ;  /* 0x0000000000043947 */ /* 0x000fea0003800000 */
[----:B------:R-:W-:Y:S05]  /*22f0*/  BPT.TRAP 0x1 ;  /* 0x000000040000795c */ /* 0x000fea0000300000 */
.L_x_40:
[----:B------:R-:W-:Y:S05]  /*2300*/  BSYNC.RECONVERGENT B0 ;  /* 0x0000000000007941 */ /* 0x000fea0003800200 */
.L_x_39:
        /* <DEDUP_REMOVED lines=18> */
[----:B------:R-:W-:Y:S02]  /*2430*/  USHF.L.U32 UR34, UR6, 0x8, URZ ;  /* 0x0000000806227899 */ /* 0x000fe400080006ff */
[----:B------:R-:W-:Y:S02]  /*2440*/  UIADD3.X UR39, UPT, UPT, URZ, UR45, URZ, UP3, !UPT ;  /* 0x0000002dff277290 */ /* 0x000fe40009ffe4ff */
[----:B------:R-:W-:Y:S02]  /*2450*/  UIADD3 UR32, UPT, UPT, UR7, 0x3300, UR32 ;  /* 0x0000330007207890 */ /* 0x000fe4000fffe020 */
[----:B------:R-:W-:Y:S02]  /*2460*/  UPRMT UR9, URZ, 0x5410, UR37 ;  /* 0x00005410ff097896 */ /* 0x000fe40008000025 */
[----:B------:R-:W-:-:S02]  /*2470*/  ULOP3.LUT UR8, UR4, UR50, URZ, 0xfc, !UPT ;  /* 0x0000003204087292 */ /* 0x000fc4000f8efcff */
[----:B------:R-:W-:Y:S02]  /*2480*/  UIADD3 UR40, UP0, UPT, UR44, 0x380, URZ ;  /* 0x000003802c287890 */ /* 0x000fe4000ff1e0ff */
[----:B------:R-:W-:Y:S02]  /*2490*/  UIADD3.X UR31, UPT, UPT, URZ, UR45, URZ, UP2, !UPT ;  /* 0x0000002dff1f7290 */ /* 0x000fe400097fe4ff */
[----:B------:R-:W-:Y:S02]  /*24a0*/  UIADD3 UR24, UPT, UPT, UR7, 0x23300, UR24 ;  /* 0x0002330007187890 */ /* 0x000fe4000fffe018 */
[----:B------:R-:W-:Y:S02]  /*24b0*/  UPRMT UR4, URZ, 0x5410, UR29 ;  /* 0x00005410ff047896 */ /* 0x000fe4000800001d */
[----:B------:R-:W-:Y:S02]  /*24c0*/  ULEA UR19, UR6, UR46, 0x1 ;  /* 0x0000002e06137291 */ /* 0x000fe4000f8e08ff */
[----:B------:R-:W-:-:S02]  /*24d0*/  UIADD3.X UR23, UPT, UPT, URZ, UR45, URZ, UP1, !UPT ;  /* 0x0000002dff177290 */ /* 0x000fc40008ffe4ff */
[----:B------:R-:W-:Y:S02]  /*24e0*/  UIADD3 UR16, UPT, UPT, UR7, 0x33300, UR16 ;  /* 0x0003330007107890 */ /* 0x000fe4000fffe010 */
[----:B------:R-:W-:Y:S02]  /*24f0*/  ULEA UR11, UR6, UR43, 0x1 ;  /* 0x0000002b060b7291 */ /* 0x000fe4000f8e08ff */
[----:B------:R-:W-:Y:S02]  /*2500*/  UIADD3 UR8, UPT, UPT, UR7, 0x35300, UR8 ;  /* 0x0003530007087890 */ /* 0x000fe4000fffe008 */
[----:B------:R-:W-:Y:S01]  /*2510*/  UIADD3.X UR41, UPT, UPT, URZ, UR45, URZ, UP0, !UPT ;  /* 0x0000002dff297290 */ /* 0x000fe200087fe4ff */
[----:B------:R-:W-:Y:S01]  /*2520*/  UMOV UR54, 0x0 ;  /* 0x0000000000367882 */ /* 0x000fe20000000000 */
[----:B------:R-:W-:Y:S01]  /*2530*/  UMOV UR55, 0x10000000 ;  /* 0x1000000000377882 */ /* 0x000fe20000000000 */
[----:B------:R-:W-:Y:S01]  /*2540*/  UMOV UR25, UR33 ;  /* 0x0000002100197c82 */ /* 0x000fe20008000000 */
[----:B------:R-:W-:Y:S01]  /*2550*/  UMOV UR28, UR36 ;  /* 0x00000024001c7c82 */ /* 0x000fe20008000000 */
[----:B------:R-:W-:Y:S01]  /*2560*/  UMOV UR26, UR34 ;  /* 0x00000022001a7c82 */ /* 0x000fe20008000000 */
[----:B------:R-:W-:Y:S01]  /*2570*/  UMOV UR17, UR33 ;  /* 0x0000002100117c82 */ /* 0x000fe20008000000 */
[----:B------:R-:W-:Y:S01]  /*2580*/  UMOV UR21, UR36 ;  /* 0x0000002400157c82 */ /* 0x000fe20008000000 */
[----:B------:R-:W-:Y:S01]  /*2590*/  UTMALDG.3D.MULTICAST [UR32], [UR38], UR9, desc[UR54] ;  /* 0x00003620260073b4 */ /* 0x000fe20008011809 */
[----:B------:R-:W-:Y:S01]  /*25a0*/  UMOV UR10, URZ ;  /* 0x000000ff000a7c82 */ /* 0x000fe20008000000 */
[----:B------:R-:W-:Y:S01]  /*25b0*/  UMOV UR13, UR36 ;  /* 0x00000024000d7c82 */ /* 0x000fe20008000000 */
[----:B------:R-:W-:Y:S01]  /*25c0*/  UTMALDG.3D.MULTICAST [UR24], [UR30], UR4, desc[UR54] ;  /* 0x000036181e0073b4 */ /* 0x000fe20008011804 */
[----:B------:R4:W-:Y:S02]  /*25d0*/  UTMALDG.4D.MULTICAST [UR16], [UR22], UR9, desc[UR54] ;  /* 0x00003610160073b4 */ /* 0x0009e40008019809 */
[----:B----4-:R-:W-:-:S02]  /*25e0*/  UMOV UR9, UR33 ;  /* 0x0000002100097c82 */ /* 0x010fc40008000000 */
[----:B------:R4:W-:Y:S02]  /*25f0*/  UTMALDG.4D.MULTICAST [UR8], [UR40], UR4, desc[UR54] ;  /* 0x00003608280073b4 */ /* 0x0009e40008019804 */
[----:B----4-:R-:W-:Y:S01]  /*2600*/  NOP ;  /* 0x0000000000007918 */ /* 0x010fe20000000000 */
.L_x_42:
[----:B------:R-:W-:Y:S05]  /*2610*/  BSYNC.RECONVERGENT B0 ;  /* 0x0000000000007941 */ /* 0x000fea0003800200 */
.L_x_41:
[----:B------:R-:W-:Y:S01]  /*2620*/  UIADD3 UR6, UPT, UPT, UR6, 0x1, URZ ;  /* 0x0000000106067890 */ /* 0x000fe2000fffe0ff */
[----:B------:R-:W-:-:S03]  /*2630*/  UMOV UR5, UR14 ;  /* 0x0000000e00057c82 */ /* 0x000fc60008000000 */
[----:B------:R-:W-:-:S09]  /*2640*/  UISETP.NE.AND UP0, UPT, UR6, UR15, UPT ;  /* 0x0000000f0600728c */ /* 0x000fd2000bf05270 */
[----:B------:R-:W-:Y:S05]  /*2650*/  BRA.U UP0, `(.L_x_43) ;  /* 0xfffffff900f07547 */ /* 0x000fea000b83ffff */
.L_x_35:
[C---:B------:R-:W-:Y:S01]  /*2660*/  LEA R3, R11.reuse, UR7, 0x3 ;  /* 0x000000070b037c11 */ /* 0x040fe2000f8e18ff */
[----:B------:R-:W-:Y:S01]  /*2670*/  NOP ;  /* 0x0000000000007918 */ /* 0x000fe20000000000 */
[----:B-1----:R-:W-:Y:S02]  /*2680*/  SHF.L.U32 R0, R10, 0x1f, RZ ;  /* 0x0000001f0a007819 */ /* 0x002fe400000006ff */
[----:B------:R-:W-:Y:S02]  /*2690*/  LEA R4, R11, UR7, 0x4 ;  /* 0x000000070b047c11 */ /* 0x000fe4000f8e20ff */
[----:B------:R-:W1:Y:S02]  /*26a0*/  SYNCS.PHASECHK.TRANS64.TRYWAIT P0, [R3+URZ+0xc0], R0 ;  /* 0x0000c000030075a7 */ /* 0x000e6400080011ff */
[----:B-1----:R-:W-:Y:S05]  /*26b0*/  @!P0 BRA `(.L_x_44) ;  /* 0x0000009000488947 */ /* 0x002fea0003800000 */
.L_x_164:
[----:B------:R-:W4:Y:S01]  /*26c0*/  LDS.128 R4, [R4+0x130] ;  /* 0x0001300004047984 */ /* 0x000f220000000c00 */
[----:B------:R-:W-:Y:S01]  /*26d0*/  UISETP.GE.AND UP0, UPT, UR42, 0x1, UPT ;  /* 0x000000012a00788c */ /* 0x000fe2000bf06270 */
[----:B------:R-:W-:Y:S01]  /*26e0*/  @!PT LDS RZ, [RZ] ;  /* 0x00000000fffff984 */ /* 0x000fe20000000800 */
[----:B------:R-:W-:Y:S01]  /*26f0*/  @!PT LDS RZ, [RZ] ;  /* 0x00000000fffff984 */ /* 0x000fe20000000800 */
[----:B------:R-:W-:Y:S01]  /*2700*/  @!PT LDS RZ, [RZ] ;  /* 0x00000000fffff984 */ /* 0x000fe20000000800 */
[----:B------:R-:W-:Y:S01]  /*2710*/  @!PT LDS RZ, [RZ] ;  /* 0x00000000fffff984 */ /* 0x000fe20000000800 */
[----:B------:R1:W-:Y:S06]  /*2720*/  MEMBAR.ALL.CTA ;  /* 0x0000000000007992 */ /* 0x0003ec0000008000 */
[----:B-1----:R-:W1:Y:S01]  /*2730*/  FENCE.VIEW.ASYNC.S ;  /* 0x00000000000073c6 */ /* 0x002e620000000000 */
[----:B----4-:R-:W-:-:S13]  /*2740*/  LOP3.LUT P0, RZ, R6, 0x1, RZ, 0xc0, !PT ;  /* 0x0000000106ff7812 */ /* 0x010fda000780c0ff */
[----:B-1----:R-:W-:Y:S01]  /*2750*/  VOTEU.ANY UP1, P0 ;  /* 0x0000000000ff7886 */ /* 0x002fe20000020100 */
[----:B------:R-:W-:-:S13]  /*2760*/  PLOP3.LUT P0, PT, PT, PT, UP1, 0x80, 0x8 ;  /* 0x000000000008781c */ /* 0x000fda0003f0f018 */
[----:B------:R-:W-:Y:S02]  /*2770*/  @P0 LOP3.LUT R0, R5, 0xffff, RZ, 0xc0, !PT ;  /* 0x0000ffff05000812 */ /* 0x000fe400078ec0ff */
[----:B--2---:R-:W-:Y:S02]  /*2780*/  @P0 MOV R2, R4 ;  /* 0x0000000400020202 */ /* 0x004fe40000000f00 */
[----:B------:R-:W-:Y:S01]  /*2790*/  @P0 R2UR UR5, R0 ;  /* 0x00000000000502ca */ /* 0x000fe200000e0000 */
[----:B------:R-:W-:Y:S01]  /*27a0*/  VIADD R0, R3, 0xd0 ;  /* 0x000000d003007836 */ /* 0x000fe20000000000 */
[----:B------:R-:W-:Y:S02]  /*27b0*/  @P0 SHF.R.U32.HI R4, RZ, 0x10, R5 ;  /* 0x00000010ff040819 */ /* 0x000fe40000011605 */
[----:B------:R-:W-:Y:S02]  /*27c0*/  @P0 R2UR UR6, R2 ;  /* 0x00000000020602ca */ /* 0x000fe400000e0000 */
[----:B------:R-:W-:-:S02]  /*27d0*/  PRMT R0, RZ, 0x654, R0 ;  /* 0x00000654ff007816 */ /* 0x000fc40000000000 */
[----:B------:R-:W-:Y:S02]  /*27e0*/  @P0 R2UR UR4, R4 ;  /* 0x00000000040402ca */ /* 0x000fe400000e0000 */
[----:B------:R1:W-:Y:S03]  /*27f0*/  SYNCS.ARRIVE.TRANS64.RED.A1T0 RZ, [R0+URZ], RZ ;  /* 0x000000ff00ff79a7 */ /* 0x0003e600081004ff */
[----:B------:R-:W-:-:S04]  /*2800*/  @UP1 UMOV UR53, UR5 ;  /* 0x0000000500351c82 */ /* 0x000fc80008000000 */
[----:B------:R-:W-:-:S04]  /*2810*/  @UP1 UMOV UR56, UR6 ;  /* 0x0000000600381c82 */ /* 0x000fc80008000000 */
[----:B------:R-:W-:Y:S01]  /*2820*/  @UP1 UMOV UR36, UR4 ;  /* 0x0000000400241c82 */ /* 0x000fe20008000000 */
[----:B------:R-:W-:Y:S05]  /*2830*/  BRA.U !UP0, `(.L_x_45) ;  /* 0x0000000108d47547 */ /* 0x000fea000b800000 */
[----:B------:R-:W2:Y:S01]  /*2840*/  LDCU.128 UR20, c[0x0][0xf10] ;  /* 0x0001e200ff1477ac */ /* 0x000ea20008000c00 */
[----:B------:R-:W4:Y:S01]  /*2850*/  LDCU UR19, c[0x0][0xf20] ;  /* 0x0001e400ff1377ac */ /* 0x000f220008000800 */
[----:B------:R-:W3:Y:S01]  /*2860*/  LDCU UR15, c[0x0][0xf0c] ;  /* 0x0001e180ff0f77ac */ /* 0x000ee20008000800 */
[----:B------:R-:W1:Y:S01]  /*2870*/  LDCU.64 UR8, c[0x0][0xf28] ;  /* 0x0001e500ff0877ac */ /* 0x000e620008000a00 */
[----:B------:R-:W-:Y:S02]  /*2880*/  UISETP.NE.AND UP3, UPT, UR42, 0x1, UPT ;  /* 0x000000012a00788c */ /* 0x000fe4000bf65270 */
[----:B--2---:R-:W-:Y:S02]  /*2890*/  UIMAD.WIDE.U32 UR10, UR58, UR23, URZ ;  /* 0x000000173a0a72a5 */ /* 0x004fe4000f8e00ff */
[----:B------:R-:W-:Y:S02]  /*28a0*/  UIMAD.WIDE.U32 UR4, UR59, UR20, URZ ;  /* 0x000000143b0472a5 */ /* 0x000fe4000f8e00ff */
[----:B------:R-:W-:-:S02]  /*28b0*/  UISETP.NE.AND UP0, UPT, UR22, 0x1, UPT ;  /* 0x000000011600788c */ /* 0x000fc4000bf05270 */
[----:B------:R-:W-:Y:S01]  /*28c0*/  UIMAD.WIDE.U32 UR16, UR53, UR23, URZ ;  /* 0x00000017351072a5 */ /* 0x000fe2000f8e00ff */
[----:B------:R-:W-:Y:S02]  /*28d0*/  UMOV UR10, UR11 ;  /* 0x0000000b000a7c82 */ /* 0x000fe40008000000 */
[----:B------:R-:W-:Y:S01]  /*28e0*/  UMOV UR4, UR5 ;  /* 0x0000000500047c82 */ /* 0x000fe20008000000 */
[----:B----4-:R-:W-:Y:S02]  /*28f0*/  USHF.R.U32.HI UR10, URZ, UR19, UR10 ;  /* 0x00000013ff0a7299 */ /* 0x010fe4000801160a */
[----:B---3--:R-:W-:Y:S02]  /*2900*/  UISETP.NE.AND UP2, UPT, UR15, 0x1, UPT ;  /* 0x000000010f00788c */ /* 0x008fe4000bf45270 */
[----:B------:R-:W-:Y:S02]  /*2910*/  USHF.R.U32.HI UR4, URZ, UR21, UR4 ;  /* 0x00000015ff047299 */ /* 0x000fe40008011604 */
[----:B------:R-:W-:-:S02]  /*2920*/  USEL UR5, UR58, UR10, !UP0 ;  /* 0x0000000a3a057287 */ /* 0x000fc4000c000000 */
[----:B------:R-:W-:Y:S02]  /*2930*/  USEL UR6, UR59, UR4, !UP2 ;  /* 0x000000043b067287 */ /* 0x000fe4000d000000 */
[----:B-1----:R-:W-:Y:S01]  /*2940*/  UIMAD.WIDE.U32 UR10, UR5, UR8, URZ ;  /* 0x00000008050a72a5 */ /* 0x002fe2000f8e00ff */
[----:B------:R-:W-:Y:S01]  /*2950*/  UMOV UR4, UR17 ;  /* 0x0000001100047c82 */ /* 0x000fe20008000000 */
[----:B------:R-:W-:Y:S02]  /*2960*/  UIMAD.WIDE.U32 UR12, UR56, UR20, URZ ;  /* 0x00000014380c72a5 */ /* 0x000fe4000f8e00ff */
[----:B------:R-:W-:-:S03]  /*2970*/  UIMAD.WIDE.U32 UR16, UR6, UR8, URZ ;  /* 0x00000008061072a5 */ /* 0x000fc6000f8e00ff */
[----:B------:R-:W-:Y:S01]  /*2980*/  UMOV UR10, UR11 ;  /* 0x0000000b000a7c82 */ /* 0x000fe20008000000 */
[----:B------:R-:W-:Y:S02]  /*2990*/  USHF.R.U32.HI UR4, URZ, UR19, UR4 ;  /* 0x00000013ff047299 */ /* 0x000fe40008011604 */
[----:B------:R-:W-:Y:S01]  /*29a0*/  @UP3 USHF.R.U32.HI UR5, URZ, UR9, UR10 ;  /* 0x00000009ff053299 */ /* 0x000fe2000801160a */
[----:B------:R-:W-:Y:S01]  /*29b0*/  UMOV UR12, UR13 ;  /* 0x0000000d000c7c82 */ /* 0x000fe20008000000 */
[----:B------:R-:W-:Y:S01]  /*29c0*/  UMOV UR16, UR17 ;  /* 0x0000001100107c82 */ /* 0x000fe20008000000 */
[----:B------:R-:W-:Y:S02]  /*29d0*/  USHF.R.U32.HI UR21, URZ, UR21, UR12 ;  /* 0x00000015ff157299 */ /* 0x000fe4000801160c */
[----:B------:R-:W-:Y:S02]  /*29e0*/  USEL UR4, UR53, UR4, !UP0 ;  /* 0x0000000435047287 */ /* 0x000fe4000c000000 */
[----:B------:R-:W-:-:S02]  /*29f0*/  @UP3 USHF.R.U32.HI UR6, URZ, UR9, UR16 ;  /* 0x00000009ff063299 */ /* 0x000fc40008011610 */
[----:B------:R-:W-:Y:S02]  /*2a00*/  UIMAD UR10, UR42, UR5, URZ ;  /* 0x000000052a0a72a4 */ /* 0x000fe4000f8e02ff */
[----:B------:R-:W-:Y:S02]  /*2a10*/  USEL UR5, UR56, UR21, !UP2 ;  /* 0x0000001538057287 */ /* 0x000fe4000d000000 */
[----:B------:R-:W-:Y:S02]  /*2a20*/  UIMAD UR12, UR42, UR6, URZ ;  /* 0x000000062a0c72a4 */ /* 0x000fe4000f8e02ff */
[----:B------:R-:W-:Y:S02]  /*2a30*/  UISETP.GE.AND UP0, UPT, UR4, UR10, UPT ;  /* 0x0000000a0400728c */ /* 0x000fe4000bf06270 */
[----:B------:R-:W-:Y:S02]  /*2a40*/  UIMAD.WIDE.U32 UR10, UR4, UR8, URZ ;  /* 0x00000008040a72a5 */ /* 0x000fe4000f8e00ff */
[----:B------:R-:W-:-:S02]  /*2a50*/  UISETP.GE.OR UP0, UPT, UR5, UR12, UP0 ;  /* 0x0000000c0500728c */ /* 0x000fc40008706670 */
        /* <DEDUP_REMOVED lines=19> */
.L_x_45:
[----:B------:R-:W2:Y:S02]  /*2b90*/  LDCU UR4, c[0x0][0xf30] ;  /* 0x0001e600ff0477ac */ /* 0x000ea40008000800 */
[----:B--2---:R-:W-:-:S09]  /*2ba0*/  UISETP.NE.AND UP0, UPT, UR4, 0x1, UPT ;  /* 0x000000010400788c */ /* 0x004fd2000bf05270 */
[----:B------:R-:W-:Y:S05]  /*2bb0*/  BRA.U UP0, `(.L_x_46) ;  /* 0x0000000100447547 */ /* 0x000fea000b800000 */
[----:B------:R-:W2:Y:S01]  /*2bc0*/  LDCU.128 UR20, c[0x0][0xf10] ;  /* 0x0001e200ff1477ac */ /* 0x000ea20008000c00 */
[----:B------:R-:W4:Y:S01]  /*2bd0*/  LDCU UR10, c[0x0][0xf0c] ;  /* 0x0001e180ff0a77ac */ /* 0x000f220008000800 */
[----:B------:R-:W1:Y:S01]  /*2be0*/  LDCU UR6, c[0x0][0xf20] ;  /* 0x0001e400ff0677ac */ /* 0x000e620008000800 */
[----:B--2---:R-:W-:Y:S02]  /*2bf0*/  UIMAD.WIDE.U32 UR8, UR56, UR20, URZ ;  /* 0x00000014380872a5 */ /* 0x004fe4000f8e00ff */
[----:B------:R-:W-:Y:S02]  /*2c00*/  UIMAD.WIDE.U32 UR4, UR53, UR23, URZ ;  /* 0x00000017350472a5 */ /* 0x000fe4000f8e00ff */
[----:B----4-:R-:W-:Y:S02]  /*2c10*/  UISETP.NE.AND UP2, UPT, UR10, 0x1, UPT ;  /* 0x000000010a00788c */ /* 0x010fe4000bf45270 */
[----:B------:R-:W-:Y:S01]  /*2c20*/  UISETP.NE.AND UP0, UPT, UR22, 0x1, UPT ;  /* 0x000000011600788c */ /* 0x000fe2000bf05270 */
[----:B------:R-:W-:-:S02]  /*2c30*/  UMOV UR8, UR9 ;  /* 0x0000000900087c82 */ /* 0x000fc40008000000 */
[----:B------:R-:W-:Y:S01]  /*2c40*/  UMOV UR4, UR5 ;  /* 0x0000000500047c82 */ /* 0x000fe20008000000 */
[----:B------:R-:W-:Y:S02]  /*2c50*/  USHF.R.U32.HI UR21, URZ, UR21, UR8 ;  /* 0x00000015ff157299 */ /* 0x000fe40008011608 */
[----:B-1----:R-:W-:Y:S02]  /*2c60*/  USHF.R.U32.HI UR4, URZ, UR6, UR4 ;  /* 0x00000006ff047299 */ /* 0x002fe40008011604 */
[----:B------:R-:W-:Y:S02]  /*2c70*/  USEL UR5, UR56, UR21, !UP2 ;  /* 0x0000001538057287 */ /* 0x000fe4000d000000 */
[----:B------:R-:W-:-:S04]  /*2c80*/  USEL UR4, UR53, UR4, !UP0 ;  /* 0x0000000435047287 */ /* 0x000fc8000c000000 */
[----:B------:R-:W-:Y:S02]  /*2c90*/  UIADD3 UR6, UPT, UPT, UR5, -UR4, URZ ;  /* 0x8000000405067290 */ /* 0x000fe4000fffe0ff */
[----:B------:R-:W-:Y:S02]  /*2ca0*/  UIADD3 UR4, UPT, UPT, -UR5, UR4, URZ ;  /* 0x0000000405047290 */ /* 0x000fe4000fffe1ff */
[----:B------:R-:W-:Y:S02]  /*2cb0*/  UIMAD UR53, UR6, UR22, UR53 ;  /* 0x00000016063572a4 */ /* 0x000fe4000f8e0235 */
[----:B------:R-:W-:-:S12]  /*2cc0*/  UIMAD UR56, UR4, UR10, UR56 ;  /* 0x0000000a043872a4 */ /* 0x000fd8000f8e0238 */
.L_x_46:
[----:B------:R-:W-:Y:S01]  /*2cd0*/  VIADD R11, R11, 0x1 ;  /* 0x000000010b0b7836 */ /* 0x000fe20000000000 */
[----:B------:R-:W-:Y:S02]  /*2ce0*/  R2UR UR5, R94 ;  /* 0x000000005e0572ca */ /* 0x000fe400000e0000 */
[----:B------:R-:W-:Y:S02]  /*2cf0*/  R2UR UR4, R95 ;  /* 0x000000005f0472ca */ /* 0x000fe400000e0000 */
[C---:B------:R-:W-:Y:S02]  /*2d00*/  ISETP.NE.AND P0, PT, R11.reuse, 0x2, PT ;  /* 0x000000020b00780c */ /* 0x040fe40003f05270 */
[----:B------:R-:W-:Y:S02]  /*2d10*/  PLOP3.LUT P2, PT, PT, PT, PT, 0x80, 0x8 ;  /* 0x000000000008781c */ /* 0x000fe40003f4f070 */
[----:B-1----:R-:W-:Y:S02]  /*2d20*/  SEL R0, RZ, 0x1, P0 ;  /* 0x00000001ff007807 */ /* 0x002fe40000000000 */
[----:B------:R-:W-:-:S02]  /*2d30*/  SEL R11, R11, RZ, P0 ;  /* 0x000000ff0b0b7207 */ /* 0x000fc40000000000 */
[----:B------:R-:W-:Y:S01]  /*2d40*/  LOP3.LUT R10, R10, R0, RZ, 0x3c, !PT ;  /* 0x000000000a0a7212 */ /* 0x000fe200078e3cff */
[----:B------:R-:W-:Y:S02]  /*2d50*/  UIADD3 UR21, UPT, UPT, UR53, UR5, URZ ;  /* 0x0000000535157290 */ /* 0x000fe4000fffe0ff */
[----:B------:R-:W-:Y:S01]  /*2d60*/  UIADD3 UR20, UPT, UPT, UR56, UR4, URZ ;  /* 0x0000000438147290 */ /* 0x000fe2000fffe0ff */
[----:B------:R-:W-:Y:S11]  /*2d70*/  BRA.U UP1, `(.L_x_47) ;  /* 0xffffffed01747547 */ /* 0x000ff6000b83ffff */
[----:B------:R-:W-:Y:S01]  /*2d80*/  UIADD3 UR7, UPT, UPT, UR7, 0x40, URZ ;  /* 0x0000004007077890 */ /* 0x000fe2000fffe0ff */
[----:B------:R-:W-:-:S03]  /*2d90*/  SHF.L.U32 R2, R12, 0x1f, RZ ;  /* 0x0000001f0c027819 */ /* 0x000fc600000006ff */
[----:B------:R-:W-:-:S09]  /*2da0*/  ULEA UR4, UR14, UR7, 0x3 ;  /* 0x000000070e047291 */ /* 0x000fd2000f8e18ff */
[----:B------:R-:W1:Y:S02]  /*2db0*/  SYNCS.PHASECHK.TRANS64.TRYWAIT P0, [UR4], R2 ;  /* 0x00000002ff0075a7 */ /* 0x000e640008001104 */
[----:B-1----:R-:W-:Y:S05]  /*2dc0*/  @!P0 BRA `(.L_x_48) ;  /* 0x0000008800988947 */ /* 0x002fea0003800000 */
.L_x_166:
[----:B------:R-:W-:-:S04]  /*2dd0*/  UIADD3 UR4, UPT, UPT, UR14, 0x1, URZ ;  /* 0x000000010e047890 */ /* 0x000fc8000fffe0ff */
[----:B------:R-:W-:-:S04]  /*2de0*/  UISETP.NE.AND UP0, UPT, UR4, 0x8, UPT ;  /* 0x000000080400788c */ /* 0x000fc8000bf05270 */
[----:B------:R-:W-:Y:S02]  /*2df0*/  USEL UR6, URZ, 0x1, UP0 ;  /* 0x00000001ff067887 */ /* 0x000fe40008000000 */
[----:B------:R-:W-:-:S04]  /*2e00*/  USEL UR4, UR4, URZ, UP0 ;  /* 0x000000ff04047287 */ /* 0x000fc80008000000 */
[----:B------:R-:W-:Y:S01]  /*2e10*/  ULEA UR5, UR4, UR7, 0x3 ;  /* 0x0000000704057291 */ /* 0x000fe2000f8e18ff */
[----:B-1----:R-:W-:-:S04]  /*2e20*/  LOP3.LUT R2, R12, UR6, RZ, 0x3c, !PT ;  /* 0x000000060c027c12 */ /* 0x002fc8000f8e3cff */
[----:B------:R-:W-:-:S04]  /*2e30*/  SHF.L.U32 R3, R2, 0x1f, RZ ;  /* 0x0000001f02037819 */ /* 0x000fc800000006ff */
[----:B------:R-:W1:Y:S02]  /*2e40*/  SYNCS.PHASECHK.TRANS64.TRYWAIT P0, [UR5], R3 ;  /* 0x00000003ff0075a7 */ /* 0x000e640008001105 */
[----:B-1----:R-:W-:Y:S05]  /*2e50*/  @!P0 BRA `(.L_x_49) ;  /* 0x00000088008c8947 */ /* 0x002fea0003800000 */
.L_x_168:
[----:B------:R-:W-:-:S04]  /*2e60*/  UIADD3 UR4, UPT, UPT, UR4, 0x1, URZ ;  /* 0x0000000104047890 */ /* 0x000fc8000fffe0ff */
[----:B------:R-:W-:-:S04]  /*2e70*/  UISETP.NE.AND UP0, UPT, UR4, 0x8, UPT ;  /* 0x000000080400788c */ /* 0x000fc8000bf05270 */
[----:B------:R-:W-:Y:S02]  /*2e80*/  USEL UR6, URZ, 0x1, UP0 ;  /* 0x00000001ff067887 */ /* 0x000fe40008000000 */
[----:B------:R-:W-:-:S04]  /*2e90*/  USEL UR4, UR4, URZ, UP0 ;  /* 0x000000ff04047287 */ /* 0x000fc80008000000 */
[----:B------:R-:W-:Y:S01]  /*2ea0*/  ULEA UR5, UR4, UR7, 0x3 ;  /* 0x0000000704057291 */ /* 0x000fe2000f8e18ff */
[----:B------:R-:W-:-:S04]  /*2eb0*/  LOP3.LUT R2, R2, UR6, RZ, 0x3c, !PT ;  /* 0x0000000602027c12 */ /* 0x000fc8000f8e3cff */
[----:B-1----:R-:W-:-:S04]  /*2ec0*/  SHF.L.U32 R3, R2, 0x1f, RZ ;  /* 0x0000001f02037819 */ /* 0x002fc800000006ff */
[----:B------:R-:W1:Y:S02]  /*2ed0*/  SYNCS.PHASECHK.TRANS64.TRYWAIT P0, [UR5], R3 ;  /* 0x00000003ff0075a7 */ /* 0x000e640008001105 */
[----:B-1----:R-:W-:Y:S05]  /*2ee0*/  @!P0 BRA `(.L_x_50) ;  /* 0x0000008800808947 */ /* 0x002fea0003800000 */
.L_x_170:
        /* <DEDUP_REMOVED lines=9> */
.L_x_172:
        /* <DEDUP_REMOVED lines=9> */
.L_x_174:
        /* <DEDUP_REMOVED lines=9> */
.L_x_176:
        /* <DEDUP_REMOVED lines=9> */
.L_x_178:
[----:B------:R-:W-:-:S04]  /*3130*/  UIADD3 UR4, UPT, UPT, UR4, 0x1, URZ ;  /* 0x0000000104047890 */ /* 0x000fc8000fffe0ff */
[----:B------:R-:W-:-:S04]  /*3140*/  UISETP.NE.AND UP0, UPT, UR4, 0x8, UPT ;  /* 0x000000080400788c */ /* 0x000fc8000bf05270 */
[----:B------:R-:W-:Y:S02]  /*3150*/  USEL UR5, URZ, 0x1, UP0 ;  /* 0x00000001ff057887 */ /* 0x000fe40008000000 */
[----:B------:R-:W-:-:S04]  /*3160*/  USEL UR4, UR4, URZ, UP0 ;  /* 0x000000ff04047287 */ /* 0x000fc80008000000 */
[----:B------:R-:W-:Y:S01]  /*3170*/  ULEA UR4, UR4, UR7, 0x3 ;  /* 0x0000000704047291 */ /* 0x000fe2000f8e18ff */
[----:B------:R-:W-:-:S04]  /*3180*/  LOP3.LUT R2, R2, UR5, RZ, 0x3c, !PT ;  /* 0x0000000502027c12 */ /* 0x000fc8000f8e3cff */
[----:B------:R-:W-:Y:S01]  /*3190*/  SHF.L.U32 R2, R2, 0x1f, RZ ;  /* 0x0000001f02027819 */ /* 0x000fe200000006ff */
[----:B-1----:R-:W-:-:S07]  /*31a0*/  IMAD.U32 R0, RZ, RZ, UR4 ;  /* 0x00000004ff007e24 */ /* 0x002fce000f8e00ff */
.L_x_55:
[----:B-1----:R1:W2:Y:S02]  /*31b0*/  SYNCS.PHASECHK.TRANS64.TRYWAIT P0, [R0+URZ], R2 ;  /* 0x00000002000075a7 */ /* 0x0022a400080011ff */
[----:B--2---:R-:W-:Y:S05]  /*31c0*/  @!P0 NANOSLEEP.SYNCS 0x989680 ;  /* 0x009896800000895d */ /* 0x004fea0003900000 */
[----:B------:R-:W2:Y:S02]  /*31d0*/  @!P0 SYNCS.PHASECHK.TRANS64 P0, [R0+URZ], R2 ;  /* 0x00000002000085a7 */ /* 0x000ea400080010ff */
[----:B--2---:R-:W-:Y:S05]  /*31e0*/  @P0 EXIT ;  /* 0x000000000000094d */ /* 0x004fea0003800000 */
[----:B------:R-:W-:Y:S05]  /*31f0*/  BRA `(.L_x_55) ;  /* 0xfffffffc00ec7947 */ /* 0x000fea000383ffff */
.L_x_23:
[----:B------:R-:W-:-:S04]  /*3200*/  UISETP.NE.AND UP0, UPT, UR57, URZ, UPT ;  /* 0x000000ff3900728c */ /* 0x000fc8000bf05270 */
[----:B------:R-:W-:-:S09]  /*3210*/  UISETP.NE.OR UP0, UPT, UR19, 0x1, UP0 ;  /* 0x000000011300788c */ /* 0x000fd20008705670 */
[----:B------:R-:W-:Y:S05]  /*3220*/  BRA.U UP0, `(.L_x_56) ;  /* 0x0000000500487547 */ /* 0x000fea000b800000 */
[----:B------:R-:W-:Y:S01]  /*3230*/  ISETP.GE.U32.AND P2, PT, R0, 0x8, PT ;  /* 0x000000080000780c */ /* 0x000fe20003f46070 */
[----:B------:R-:W-:Y:S01]  /*3240*/  IMAD.MOV.U32 R12, RZ, RZ, 0x1 ;  /* 0x00000001ff0c7424 */ /* 0x000fe200078e00ff */
[----:B------:R-:W-:Y:S02]  /*3250*/  CS2R R10, SRZ ;  /* 0x00000000000a7805 */ /* 0x000fe4000001ff00 */
[----:B------:R-:W-:Y:S01]  /*3260*/  CS2R R8, SRZ ;  /* 0x0000000000087805 */ /* 0x000fe2000001ff00 */
[----:B------:R-:W-:Y:S01]  /*3270*/  UMOV UR6, 0x400 ;  /* 0x0000040000067882 */ /* 0x000fe20000000000 */
[----:B------:R-:W-:Y:S01]  /*3280*/  UMOV UR5, URZ ;  /* 0x000000ff00057c82 */ /* 0x000fe20008000000 */
[----:B------:R-:W-:-:S12]  /*3290*/  ULEA UR6, UR57, UR6, 0x18 ;  /* 0x0000000639067291 */ /* 0x000fd8000f8ec0ff */
.L_x_60:
[----:B------:R-:W-:Y:S02]  /*32a0*/  LEA R2, R8, UR6, 0x3 ;  /* 0x0000000608027c11 */ /* 0x000fe4000f8e18ff */
[----:B------:R-:W-:-:S03]  /*32b0*/  SHF.L.U32 R4, R9, 0x1f, RZ ;  /* 0x0000001f09047819 */ /* 0x000fc600000006ff */
[----:B------:R-:W-:Y:S01]  /*32c0*/  VIADD R5, R2, 0x110 ;  /* 0x0000011002057836 */ /* 0x000fe20000000000 */
[----:B------:R-:W1:Y:S02]  /*32d0*/  SYNCS.PHASECHK.TRANS64.TRYWAIT P0, [R2+URZ+0x100], R4 ;  /* 0x00010004020075a7 */ /* 0x000e6400080011ff */
[----:B-1----:R-:W-:Y:S05]  /*32e0*/  @!P0 BRA `(.L_x_57) ;  /* 0x0000008400f88947 */ /* 0x002fea0003800000 */
.L_x_179:
[----:B------:R-:W-:Y:S01]  /*32f0*/  ULEA UR4, UR5, UR6, 0x3 ;  /* 0x0000000605047291 */ /* 0x000fe2000f8e18ff */
[----:B-1----:R-:W-:Y:S01]  /*3300*/  PRMT R2, RZ, 0x654, R5 ;  /* 0x00000654ff027816 */ /* 0x002fe20000000005 */
[----:B------:R-:W-:Y:S01]  /*3310*/  @!P2 IMAD.MOV.U32 R4, RZ, RZ, 0x10 ;  /* 0x00000010ff04a424 */ /* 0x000fe200078e00ff */
[----:B------:R-:W-:Y:S01]  /*3320*/  SHF.L.U32 R5, R12, 0x1f, RZ ;  /* 0x0000001f0c057819 */ /* 0x000fe200000006ff */
[----:B------:R-:W-:Y:S01]  /*3330*/  UIADD3 UR7, UPT, UPT, UR4, 0xc0, URZ ;  /* 0x000000c004077890 */ /* 0x000fe2000fffe0ff */
[----:B------:R1:W-:Y:S05]  /*3340*/  SYNCS.ARRIVE.TRANS64.RED.A1T0 RZ, [R2+URZ], RZ ;  /* 0x000000ff02ff79a7 */ /* 0x0003ea00081004ff */
[----:B------:R-:W-:Y:S01]  /*3350*/  IMAD.U32 R6, RZ, RZ, UR7 ;  /* 0x00000007ff067e24 */ /* 0x000fe2000f8e00ff */
[----:B------:R-:W2:Y:S04]  /*3360*/  SYNCS.PHASECHK.TRANS64.TRYWAIT P0, [UR4+0xd0], R5 ;  /* 0x0000d005ff0075a7 */ /* 0x000ea80008001104 */
[----:B------:R-:W-:Y:S01]  /*3370*/  PRMT R6, R0, 0x654, R6 ;  /* 0x0000065400067816 */ /* 0x000fe20000000006 */
[----:B-12---:R-:W-:Y:S06]  /*3380*/  @!P0 BRA `(.L_x_58) ;  /* 0x0000008400e48947 */ /* 0x006fec0003800000 */
.L_x_181:
[----:B------:R-:W-:Y:S01]  /*3390*/  ULEA UR8, UR5, UR6, 0x4 ;  /* 0x0000000605087291 */ /* 0x000fe2000f8e20ff */
[----:B------:R-:W-:Y:S01]  /*33a0*/  SEL R3, R6, R3, !P2 ;  /* 0x0000000306037207 */ /* 0x000fe20005000000 */
[----:B------:R-:W-:Y:S01]  /*33b0*/  UIADD3 UR9, UPT, UPT, UR4, 0xc0, URZ ;  /* 0x000000c004097890 */ /* 0x000fe2000fffe0ff */
[----:B-1----:R-:W-:Y:S01]  /*33c0*/  LEA R2, R11, UR6, 0x3 ;  /* 0x000000060b027c11 */ /* 0x002fe2000f8e18ff */
[----:B------:R-:W-:Y:S01]  /*33d0*/  UIADD3 UR8, UPT, UPT, UR8, 0x130, URZ ;  /* 0x0000013008087890 */ /* 0x000fe2000fffe0ff */
[----:B------:R1:W-:Y:S01]  /*33e0*/  @!P2 SYNCS.ARRIVE.TRANS64.RED RZ, [R3+URZ], R4 ;  /* 0x0000000403ffa9a7 */ /* 0x0003e200080004ff */
[----:B------:R-:W-:Y:S01]  /*33f0*/  UIADD3 UR4, UPT, UPT, UR5, 0x1, URZ ;  /* 0x0000000105047890 */ /* 0x000fe2000fffe0ff */
[----:B------:R-:W-:-:S03]  /*3400*/  VIADD R8, R8, 0x1 ;  /* 0x0000000108087836 */ /* 0x000fc60000000000 */
[----:B------:R-:W-:Y:S02]  /*3410*/  UISETP.NE.AND UP0, UPT, UR4, 0x2, UPT ;  /* 0x000000020400788c */ /* 0x000fe4000bf05270 */
[----:B------:R-:W-:Y:S01]  /*3420*/  ISETP.NE.AND P0, PT, R8, 0x2, PT ;  /* 0x000000020800780c */ /* 0x000fe20003f05270 */
[----:B------:R-:W-:Y:S06]  /*3430*/  UGETNEXTWORKID.BROADCAST [UR8], [UR9] ;  /* 0x00000000080073ca */ /* 0x000fec0008000100 */
[----:B------:R-:W-:Y:S02]  /*3440*/  USEL UR7, URZ, 0x1, UP0 ;  /* 0x00000001ff077887 */ /* 0x000fe40008000000 */
[----:B------:R-:W-:-:S04]  /*3450*/  USEL UR5, UR4, URZ, UP0 ;  /* 0x000000ff04057287 */ /* 0x000fc80008000000 */
[----:B------:R-:W-:Y:S02]  /*3460*/  LOP3.LUT R12, R12, UR7, RZ, 0x3c, !PT ;  /* 0x000000070c0c7c12 */ /* 0x000fe4000f8e3cff */
[----:B-1----:R-:W-:-:S04]  /*3470*/  SHF.L.U32 R4, R10, 0x1f, RZ ;  /* 0x0000001f0a047819 */ /* 0x002fc800000006ff */
[----:B------:R-:W1:Y:S02]  /*3480*/  SYNCS.PHASECHK.TRANS64.TRYWAIT P1, [R2+URZ+0xc0], R4 ;  /* 0x0000c004020075a7 */ /* 0x000e6400080211ff */
[----:B-1----:R-:W-:Y:S05]  /*3490*/  @!P1 BRA `(.L_x_59) ;  /* 0x0000008400b89947 */ /* 0x002fea0003800000 */
.L_x_182:
[C---:B-1----:R-:W-:Y:S01]  /*34a0*/  LEA R4, R11.reuse, UR6, 0x4 ;  /* 0x000000060b047c11 */ /* 0x042fe2000f8e20ff */
[----:B------:R-:W-:Y:S01]  /*34b0*/  VIADD R2, R2, 0xd0 ;  /* 0x000000d002027836 */ /* 0x000fe20000000000 */
[----:B------:R-:W-:Y:S01]  /*34c0*/  SEL R8, R8, RZ, P0 ;  /* 0x000000ff08087207 */ /* 0x000fe20000000000 */
[----:B------:R-:W-:-:S03]  /*34d0*/  VIADD R11, R11, 0x1 ;  /* 0x000000010b0b7836 */ /* 0x000fc60000000000 */
[----:B------:R-:W1:Y:S01]  /*34e0*/  LDS.128 R4, [R4+0x130] ;  /* 0x0001300004047984 */ /* 0x000e620000000c00 */
[----:B------:R-:W-:Y:S02]  /*34f0*/  PRMT R2, RZ, 0x654, R2 ;  /* 0x00000654ff027816 */ /* 0x000fe40000000002 */
[C---:B------:R-:W-:Y:S01]  /*3500*/  ISETP.NE.AND P1, PT, R11.reuse, 0x2, PT ;  /* 0x000000020b00780c */ /* 0x040fe20003f25270 */
[----:B------:R-:W-:Y:S01]  /*3510*/  @!PT LDS RZ, [RZ] ;  /* 0x00000000fffff984 */ /* 0x000fe20000000800 */
[----:B------:R-:W-:Y:S01]  /*3520*/  @!PT LDS RZ, [RZ] ;  /* 0x00000000fffff984 */ /* 0x000fe20000000800 */
[----:B------:R-:W-:Y:S01]  /*3530*/  @!PT LDS RZ, [RZ] ;  /* 0x00000000fffff984 */ /* 0x000fe20000000800 */
[----:B------:R-:W-:Y:S01]  /*3540*/  @!PT LDS RZ, [RZ] ;  /* 0x00000000fffff984 */ /* 0x000fe20000000800 */
[----:B------:R2:W-:Y:S06]  /*3550*/  MEMBAR.ALL.CTA ;  /* 0x0000000000007992 */ /* 0x0005ec0000008000 */
[----:B--2---:R-:W2:Y:S01]  /*3560*/  FENCE.VIEW.ASYNC.S ;  /* 0x00000000000073c6 */ /* 0x004ea20000000000 */
[----:B------:R-:W-:Y:S01]  /*3570*/  SEL R11, R11, RZ, P1 ;  /* 0x000000ff0b0b7207 */ /* 0x000fe20000800000 */
[----:B--2---:R2:W-:Y:S01]  /*3580*/  SYNCS.ARRIVE.TRANS64.RED.A1T0 RZ, [R2+URZ], RZ ;  /* 0x000000ff02ff79a7 */ /* 0x0045e200081004ff */
[----:B-1----:R-:W-:-:S02]  /*3590*/  LOP3.LUT P3, RZ, R6, 0x1, RZ, 0xc0, !PT ;  /* 0x0000000106ff7812 */ /* 0x002fc4000786c0ff */
[----:B------:R-:W-:-:S04]  /*35a0*/  SEL R4, RZ, 0x1, P1 ;  /* 0x00000001ff047807 */ /* 0x000fc80000800000 */
[----:B------:R-:W-:Y:S02]  /*35b0*/  LOP3.LUT R10, R10, R4, RZ, 0x3c, !PT ;  /* 0x000000040a0a7212 */ /* 0x000fe400078e3cff */
[----:B--2---:R-:W-:-:S04]  /*35c0*/  SEL R2, RZ, 0x1, P0 ;  /* 0x00000001ff027807 */ /* 0x004fc80000000000 */
[----:B------:R-:W-:Y:S01]  /*35d0*/  LOP3.LUT R9, R9, R2, RZ, 0x3c, !PT ;  /* 0x0000000209097212 */ /* 0x000fe200078e3cff */
[----:B------:R-:W-:Y:S06]  /*35e0*/  @P3 BRA `(.L_x_60) ;  /* 0xfffffffc002c3947 */ /* 0x000fec000383ffff */
[----:B------:R-:W-:Y:S01]  /*35f0*/  ULEA UR4, UR5, UR6, 0x3 ;  /* 0x0000000605047291 */ /* 0x000fe2000f8e18ff */
[----:B------:R-:W-:-:S08]  /*3600*/  SHF.L.U32 R2, R12, 0x1f, RZ ;  /* 0x0000001f0c027819 */ /* 0x000fd000000006ff */
[----:B------:R-:W1:Y:S02]  /*3610*/  SYNCS.PHASECHK.TRANS64 P0, [UR4+0xd0], R2 ;  /* 0x0000d002ff0075a7 */ /* 0x000e640008001004 */
[----:B-1----:R-:W-:Y:S05]  /*3620*/  @P0 BRA `(.L_x_61) ;  /* 0x0000000000080947 */ /* 0x002fea0003800000 */
[----:B------:R-:W1:Y:S02]  /*3630*/  SYNCS.PHASECHK.TRANS64.TRYWAIT P0, [UR4+0xd0], R2 ;  /* 0x0000d002ff0075a7 */ /* 0x000e640008001104 */
[----:B-1----:R-:W-:Y:S05]  /*3640*/  @!P0 BRA `(.L_x_62) ;  /* 0x0000008400608947 */ /* 0x002fea0003800000 */
.L_x_61:
[----:B------:R-:W-:-:S04]  /*3650*/  UIADD3 UR7, UPT, UPT, UR5, 0x1, URZ ;  /* 0x0000000105077890 */ /* 0x000fc8000fffe0ff */
[----:B------:R-:W-:-:S04]  /*3660*/  UISETP.NE.AND UP0, UPT, UR7, 0x2, UPT ;  /* 0x000000020700788c */ /* 0x000fc8000bf05270 */
[----:B------:R-:W-:Y:S02]  /*3670*/  USEL UR8, URZ, 0x1, UP0 ;  /* 0x00000001ff087887 */ /* 0x000fe40008000000 */
[----:B------:R-:W-:-:S04]  /*3680*/  USEL UR7, UR7, URZ, UP0 ;  /* 0x000000ff07077287 */ /* 0x000fc80008000000 */
[----:B------:R-:W-:Y:S01]  /*3690*/  ULEA UR7, UR7, UR6, 0x3 ;  /* 0x0000000607077291 */ /* 0x000fe2000f8e18ff */
[----:B-1----:R-:W-:-:S04]  /*36a0*/  LOP3.LUT R2, R12, UR8, RZ, 0x3c, !PT ;  /* 0x000000080c027c12 */ /* 0x002fc8000f8e3cff */
[----:B------:R-:W-:-:S04]  /*36b0*/  SHF.L.U32 R0, R2, 0x1f, RZ ;  /* 0x0000001f02007819 */ /* 0x000fc800000006ff */
[----:B------:R-:W1:Y:S02]  /*36c0*/  SYNCS.PHASECHK.TRANS64 P0, [UR7+0xd0], R0 ;  /* 0x0000d000ff0075a7 */ /* 0x000e640008001007 */
[----:B-1----:R-:W-:Y:S05]  /*36d0*/  @P0 EXIT ;  /* 0x000000000000094d */ /* 0x002fea0003800000 */
[----:B------:R-:W-:Y:S02]  /*36e0*/  SHF.L.U32 R2, R2, 0x1f, RZ ;  /* 0x0000001f02027819 */ /* 0x000fe400000006ff */
[----:B------:R-:W-:-:S07]  /*36f0*/  MOV R0, UR7 ;  /* 0x0000000700007c02 */ /* 0x000fce0008000f00 */
.L_x_63:
[----:B-1----:R1:W2:Y:S02]  /*3700*/  SYNCS.PHASECHK.TRANS64.TRYWAIT P0, [R0+URZ+0xd0], R2 ;  /* 0x0000d002000075a7 */ /* 0x0022a400080011ff */
[----:B--2---:R-:W-:Y:S05]  /*3710*/  @!P0 NANOSLEEP.SYNCS 0x989680 ;  /* 0x009896800000895d */ /* 0x004fea0003900000 */
[----:B------:R-:W2:Y:S02]  /*3720*/  @!P0 SYNCS.PHASECHK.TRANS64 P0, [R0+URZ+0xd0], R2 ;  /* 0x0000d002000085a7 */ /* 0x000ea400080010ff */
[----:B--2---:R-:W-:Y:S05]  /*3730*/  @P0 EXIT ;  /* 0x000000000000094d */ /* 0x004fea0003800000 */
[----:B------:R-:W-:Y:S05]  /*3740*/  BRA `(.L_x_63) ;  /* 0xfffffffc00ec7947 */ /* 0x000fea000383ffff */
.L_x_56:
[----:B------:R-:W-:Y:S05]  /*3750*/  BRA.U UP6, `(.L_x_64) ;  /* 0x0000001506ac7547 */ /* 0x000fea000b800000 */
[----:B------:R-:W-:Y:S01]  /*3760*/  UMOV UR5, 0x40 ;  /* 0x0000004000057882 */ /* 0x000fe20000000000 */
[----:B------:R-:W-:Y:S01]  /*3770*/  NOP ;  /* 0x0000000000007918 */ /* 0x000fe20000000000 */
[----:B------:R-:W-:Y:S01]  /*3780*/  ULEA UR5, UR57, UR5, 0x18 ;  /* 0x0000000539057291 */ /* 0x000fe2000f8ec0ff */
[----:B------:R-:W-:Y:S02]  /*3790*/  UMOV UR6, 0x400 ;  /* 0x0000040000067882 */ /* 0x000fe40000000000 */
[----:B------:R-:W-:-:S06]  /*37a0*/  ULEA UR6, UR57, UR6, 0x18 ;  /* 0x0000000639067291 */ /* 0x000fcc000f8ec0ff */
[----:B------:R-:W1:Y:S02]  /*37b0*/  LDS.U8 R0, [UR5+0x1c] ;  /* 0x00001c05ff007984 */ /* 0x000e640008000000 */
[----:B-1----:R-:W-:-:S13]  /*37c0*/  ISETP.NE.AND P0, PT, R0, RZ, PT ;  /* 0x000000ff0000720c */ /* 0x002fda0003f05270 */
[----:B------:R-:W-:Y:S05]  /*37d0*/  @P0 BRA `(.L_x_65) ;  /* 0x0000000000580947 */ /* 0x000fea0003800000 */
[----:B------:R-:W-:-:S13]  /*37e0*/  ELECT P0, URZ, PT ;  /* 0x0000000000ff782f */ /* 0x000fda0003800000 */
[----:B------:R-:W-:Y:S05]  /*37f0*/  @!P0 BRA `(.L_x_66) ;  /* 0x0000000000608947 */ /* 0x000fea0003800000 */
[----:B------:R-:W-:Y:S01]  /*3800*/  UMOV UR4, 0x10 ;  /* 0x0000001000047882 */ /* 0x000fe20000000000 */
[----:B------:R-:W-:Y:S01]  /*3810*/  HFMA2 R0, -RZ, RZ, 0, 5.9604644775390625e-08 ;  /* 0x00000001ff007431 */ /* 0x000fe200000001ff */
[----:B------:R-:W-:-:S03]  /*3820*/  MOV R3, 0xffff ;  /* 0x0000ffff00037802 */ /* 0x000fc60000000f00 */
[----:B------:R-:W-:Y:S04]  /*3830*/  DEPBAR.LE SB1, 0x36 ;  /* 0x00009d800000791a */ /* 0x000fe80000000000 */
[----:B------:R-:W1:Y:S02]  /*3840*/  UTCATOMSWS.FIND_AND_SET.ALIGN UP0, UR4, UR4 ;  /* 0x00000004000475e3 */ /* 0x000e640008000800 */
[----:B-1----:R-:W-:Y:S01]  /*3850*/  MOV R4, UR4 ;  /* 0x0000000400047c02 */ /* 0x002fe20008000f00 */
[----:B------:R-:W-:Y:S06]  /*3860*/  BRA.U UP0, `(.L_x_67) ;  /* 0x0000000100187547 */ /* 0x000fec000b800000 */
.L_x_68:
[----:B------:R-:W-:Y:S05]  /*3870*/  NANOSLEEP 0x64 ;  /* 0x000000640000795d */ /* 0x000fea0003800000 */
[----:B------:R-:W-:-:S05]  /*3880*/  UMOV UR4, 0x10 ;  /* 0x0000001000047882 */ /* 0x000fca0000000000 */
[----:B------:R-:W-:Y:S04]  /*3890*/  DEPBAR.LE SB1, 0x36 ;  /* 0x00009d800000791a */ /* 0x000fe80000000000 */
[----:B------:R-:W1:Y:S02]  /*38a0*/  UTCATOMSWS.FIND_AND_SET.ALIGN UP0, UR4, UR4 ;  /* 0x00000004000475e3 */ /* 0x000e640008000800 */
[----:B-1----:R-:W-:Y:S01]  /*38b0*/  MOV R4, UR4 ;  /* 0x0000000400047c02 */ /* 0x002fe20008000f00 */
[----:B------:R-:W-:Y:S05]  /*38c0*/  BRA.U !UP0, `(.L_x_68) ;  /* 0xfffffffd08e87547 */ /* 0x000fea000b83ffff */
.L_x_67:
[-C--:B------:R-:W-:Y:S02]  /*38d0*/  SHF.L.U32 R3, R3, R4.reuse, RZ ;  /* 0x0000000403037219 */ /* 0x080fe400000006ff */
[----:B------:R-:W-:Y:S01]  /*38e0*/  SHF.L.U32 R0, R0, R4, RZ ;  /* 0x0000000400007219 */ /* 0x000fe200000006ff */
[----:B------:R-:W-:Y:S02]  /*38f0*/  IMAD.SHL.U32 R4, R4, 0x20, RZ ;  /* 0x0000002004047824 */ /* 0x000fe400078e00ff */
[----:B------:R1:W-:Y:S04]  /*3900*/  ATOMS.OR RZ, [UR5+0x14], R3 ;  /* 0x00001403ffff798c */ /* 0x0003e8000b000005 */
[----:B------:R1:W-:Y:S04]  /*3910*/  ATOMS.OR RZ, [UR5+0x18], R0 ;  /* 0x00001800ffff798c */ /* 0x0003e8000b000005 */
[----:B------:R1:W-:Y:S01]  /*3920*/  STS [UR6+0x150], R4 ;  /* 0x00015004ff007988 */ /* 0x0003e20008000806 */
[----:B------:R-:W-:Y:S05]  /*3930*/  BRA `(.L_x_66) ;  /* 0x0000000000107947 */ /* 0x000fea0003800000 */
.L_x_65:
[----:B------:R-:W-:Y:S02]  /*3940*/  MOV R0, 0xffffffff ;  /* 0xffffffff00007802 */ /* 0x000fe40000000f00 */
[----:B------:R-:W-:-:S03]  /*3950*/  MOV R4, 0x3980 ;  /* 0x0000398000047802 */ /* 0x000fc60000000f00 */
[----:B------:R1:W-:Y:S04]  /*3960*/  STS [UR6+0x150], R0 ;  /* 0x00015000ff007988 */ /* 0x0003e80008000806 */
[----:B-1---5:R-:W-:Y:S05]  /*3970*/  CALL.REL.NOINC `($__internal_1_$__cuda_sm10x_tcgen05_guardrail_trap_phase_invalid_during_alloc) ;  /* 0x0000008800607944 */ /* 0x022fea0003c00000 */
.L_x_66:
[----:B------:R-:W-:Y:S05]  /*3980*/  WARPSYNC.ALL ;  /* 0x0000000000007948 */ /* 0x000fea0003800000 */
[----:B------:R-:W2:Y:S01]  /*3990*/  S2UR UR35, SR_CgaCtaId ;  /* 0x00000000002379c3 */ /* 0x000ea20000008800 */
[----:B------:R-:W-:Y:S01]  /*39a0*/  UMOV UR4, 0x400 ;  /* 0x0000040000047882 */ /* 0x000fe20000000000 */
[----:B------:R-:W-:-:S06]  /*39b0*/  NOP ;  /* 0x0000000000007918 */ /* 0x000fcc0000000000 */
[----:B------:R-:W-:Y:S06]  /*39c0*/  BAR.ARV 0x6, 0xa0 ;  /* 0x0182800000007b1d */ /* 0x000fec0000002000 */
[----:B------:R-:W3:Y:S01]  /*39d0*/  LDCU UR11, c[0x0][0x38c] ;  /* 0x00007180ff0b77ac */ /* 0x000ee20008000800 */
[----:B------:R-:W-:Y:S01]  /*39e0*/  LOP3.LUT R2, R2, 0xffff, RZ, 0xc0, !PT ;  /* 0x0000ffff02027812 */ /* 0x000fe200078ec0ff */
[----:B------:R-:W-:Y:S01]  /*39f0*/  IMAD.MOV.U32 R10, RZ, RZ, 0x1 ;  /* 0x00000001ff0a7424 */ /* 0x000fe200078e00ff */
[----:B------:R-:W-:Y:S01]  /*3a00*/  CS2R R8, SRZ ;  /* 0x0000000000087805 */ /* 0x000fe2000001ff00 */
[----:B-1----:R-:W-:Y:S01]  /*3a10*/  IMAD.MOV.U32 R3, RZ, RZ, RZ ;  /* 0x000000ffff037224 */ /* 0x002fe200078e00ff */
[----:B------:R-:W-:Y:S01]  /*3a20*/  R2UR UR43, R2 ;  /* 0x00000000022b72ca */ /* 0x000fe200000e0000 */
[----:B------:R-:W1:Y:S01]  /*3a30*/  LDCU UR63, c[0x0][0x370] ;  /* 0x00006e00ff3f77ac */ /* 0x000e620008000800 */
[----:B--2---:R-:W-:-:S02]  /*3a40*/  ULEA UR35, UR35, UR4, 0x18 ;  /* 0x0000000423237291 */ /* 0x004fc4000f8ec0ff */
[----:B------:R-:W-:Y:S02]  /*3a50*/  UISETP.GE.AND UP5, UPT, UR42, 0x1, UPT ;  /* 0x000000012a00788c */ /* 0x000fe4000bfa6270 */
[----:B------:R-:W-:Y:S02]  /*3a60*/  UIADD3 UR6, UPT, UPT, UR35, 0x3300, URZ ;  /* 0x0000330023067890 */ /* 0x000fe4000fffe0ff */
[----:B------:R-:W-:Y:S02]  /*3a70*/  UIADD3 UR5, UPT, UPT, UR35, 0x23300, URZ ;  /* 0x0002330023057890 */ /* 0x000fe4000fffe0ff */
[----:B---3--:R-:W-:Y:S01]  /*3a80*/  UIADD3 UR11, UPT, UPT, UR11, 0xff, URZ ;  /* 0x000000ff0b0b7890 */ /* 0x008fe2000fffe0ff */
[----:B------:R-:W2:Y:S01]  /*3a90*/  LDS R0, [UR35+0x150] ;  /* 0x00015023ff007984 */ /* 0x000ea20008000800 */
[----:B------:R-:W-:Y:S02]  /*3aa0*/  UIADD3 UR4, UPT, UPT, UR35, 0x33300, URZ ;  /* 0x0003330023047890 */ /* 0x000fe4000fffe0ff */
[----:B------:R-:W-:-:S02]  /*3ab0*/  UIADD3 UR7, UPT, UPT, UR35, 0x35300, URZ ;  /* 0x0003530023077890 */ /* 0x000fc4000fffe0ff */
[----:B------:R-:W-:Y:S02]  /*3ac0*/  USHF.R.S32.HI UR9, URZ, 0x1f, UR11 ;  /* 0x0000001fff097899 */ /* 0x000fe4000801140b */
[----:B------:R-:W-:Y:S02]  /*3ad0*/  USHF.R.U32.HI UR10, URZ, 0x4, UR6 ;  /* 0x00000004ff0a7899 */ /* 0x000fe40008011606 */
[----:B------:R-:W-:Y:S02]  /*3ae0*/  USHF.R.U32.HI UR8, URZ, 0x4, UR5 ;  /* 0x00000004ff087899 */ /* 0x000fe40008011605 */
[----:B------:R-:W-:Y:S02]  /*3af0*/  USHF.R.U32.HI UR6, URZ, 0x4, UR4 ;  /* 0x00000004ff067899 */ /* 0x000fe40008011604 */
[----:B------:R-:W-:Y:S02]  /*3b00*/  USHF.R.U32.HI UR5, URZ, 0x4, UR7 ;  /* 0x00000004ff057899 */ /* 0x000fe40008011607 */
[----:B------:R-:W-:-:S02]  /*3b10*/  ULEA.HI UR4, UR9, UR11, URZ, 0x8 ;  /* 0x0000000b09047291 */ /* 0x000fc4000f8f40ff */
[----:B------:R-:W-:Y:S02]  /*3b20*/  ULOP3.LUT UR6, UR6, 0x3fff, URZ, 0xc0, !UPT ;  /* 0x00003fff06067892 */ /* 0x000fe4000f8ec0ff */
[----:B------:R-:W-:Y:S02]  /*3b30*/  ULOP3.LUT UR5, UR5, 0x3fff, URZ, 0xc0, !UPT ;  /* 0x00003fff05057892 */ /* 0x000fe4000f8ec0ff */
[----:B------:R-:W-:Y:S02]  /*3b40*/  USHF.R.S32.HI UR64, URZ, 0x8, UR4 ;  /* 0x00000008ff407899 */ /* 0x000fe40008011404 */
[----:B------:R-:W-:Y:S02]  /*3b50*/  ULOP3.LUT UR56, UR6, 0x10000, URZ, 0xfc, !UPT ;  /* 0x0001000006387892 */ /* 0x000fe4000f8efcff */
[----:B------:R-:W-:Y:S02]  /*3b60*/  ULOP3.LUT UR57, UR5, 0x10000, URZ, 0xfc, !UPT ;  /* 0x0001000005397892 */ /* 0x000fe4000f8efcff */
[----:B------:R-:W-:-:S02]  /*3b70*/  UISETP.LT.AND UP0, UPT, UR64, 0x1, UPT ;  /* 0x000000014000788c */ /* 0x000fc4000bf01270 */
[----:B------:R-:W-:Y:S02]  /*3b80*/  ULOP3.LUT UR10, UR10, 0x3fff, URZ, 0xc0, !UPT ;  /* 0x00003fff0a0a7892 */ /* 0x000fe4000f8ec0ff */
[----:B------:R-:W-:Y:S02]  /*3b90*/  ULOP3.LUT UR8, UR8, 0x3fff, URZ, 0xc0, !UPT ;  /* 0x00003fff08087892 */ /* 0x000fe4000f8ec0ff */
[----:B------:R-:W-:Y:S01]  /*3ba0*/  USEL UR69, UR64, 0x1, !UP0 ;  /* 0x0000000140457887 */ /* 0x000fe2000c000000 */
[----:B------:R-:W3:Y:S01]  /*3bb0*/  LDCU UR62, c[0x0][0x374] ;  /* 0x00006e80ff3e77ac */ /* 0x000ee20008000800 */
[----:B------:R-:W-:Y:S01]  /*3bc0*/  ULOP3.LUT UR54, UR10, 0x10000, URZ, 0xfc, !UPT ;  /* 0x000100000a367892 */ /* 0x000fe2000f8efcff */
[----:B--2---:R-:W-:Y:S01]  /*3bd0*/  R2UR UR30, R0 ;  /* 0x00000000001e72ca */ /* 0x004fe200000e0000 */
[----:B------:R-:W-:Y:S02]  /*3be0*/  ULOP3.LUT UR55, UR8, 0x10000, URZ, 0xfc, !UPT ;  /* 0x0001000008377892 */ /* 0x000fe4000f8efcff */
[----:B------:R-:W-:-:S02]  /*3bf0*/  UIADD3 UR69, UPT, UPT, -UR69, URZ, URZ ;  /* 0x000000ff45457290 */ /* 0x000fc4000fffe1ff */
[----:B------:R-:W-:Y:S01]  /*3c00*/  UISETP.NE.AND UP4, UPT, UR42, 0x1, UPT ;  /* 0x000000012a00788c */ /* 0x000fe2000bf85270 */
[----:B------:R-:W-:Y:S01]  /*3c10*/  UMOV UR61, URZ ;  /* 0x000000ff003d7c82 */ /* 0x000fe20008000000 */
[----:B------:R-:W-:-:S06]  /*3c20*/  UMOV UR33, URZ ;  /* 0x000000ff00217c82 */ /* 0x000fcc0008000000 */
[----:B------:R-:W-:Y:S02]  /*3c30*/  UIADD3 UR46, UPT, UPT, UR30, 0x80, URZ ;  /* 0x000000801e2e7890 */ /* 0x000fe4000fffe0ff */
[----:B------:R-:W-:Y:S02]  /*3c40*/  UIADD3 UR52, UPT, UPT, UR30, 0x84, URZ ;  /* 0x000000841e347890 */ /* 0x000fe4000fffe0ff */
[----:B------:R-:W-:Y:S02]  /*3c50*/  UIADD3 UR50, UPT, UPT, UR30, -0x7fffff80, URZ ;  /* 0x800000801e327890 */ /* 0x000fe4000fffe0ff */
[----:B------:R-:W-:Y:S02]  /*3c60*/  UIADD3 UR48, UPT, UPT, UR30, -0x7fffff7c, URZ ;  /* 0x800000841e307890 */ /* 0x000fe4000fffe0ff */
[----:B------:R-:W-:Y:S02]  /*3c70*/  USHF.R.U32.HI UR4, URZ, 0x11, UR46 ;  /* 0x00000011ff047899 */ /* 0x000fe4000801162e */
[----:B------:R-:W-:-:S02]  /*3c80*/  USHF.R.U32.HI UR7, URZ, 0x11, UR50 ;  /* 0x00000011ff077899 */ /* 0x000fc40008011632 */
[----:B------:R-:W-:Y:S02]  /*3c90*/  USHF.R.U32.HI UR6, URZ, 0x11, UR52 ;  /* 0x00000011ff067899 */ /* 0x000fe40008011634 */
[----:B------:R-:W-:Y:S02]  /*3ca0*/  USHF.R.U32.HI UR5, URZ, 0x11, UR48 ;  /* 0x00000011ff057899 */ /* 0x000fe40008011630 */
[----:B------:R-:W-:Y:S02]  /*3cb0*/  ULOP3.LUT UR4, UR4, 0x6000, URZ, 0xc0, !UPT ;  /* 0x0000600004047892 */ /* 0x000fe4000f8ec0ff */
[----:B------:R-:W-:Y:S02]  /*3cc0*/  ULOP3.LUT UR7, UR7, 0x6000, URZ, 0xc0, !UPT ;  /* 0x0000600007077892 */ /* 0x000fe4000f8ec0ff */
[----:B------:R-:W-:Y:S02]  /*3cd0*/  ULOP3.LUT UR6, UR6, 0x6000, URZ, 0xc0, !UPT ;  /* 0x0000600006067892 */ /* 0x000fe4000f8ec0ff */
[----:B------:R-:W-:-:S02]  /*3ce0*/  ULOP3.LUT UR5, UR5, 0x6000, URZ, 0xc0, !UPT ;  /* 0x0000600005057892 */ /* 0x000fc4000f8ec0ff */
[----:B------:R-:W-:Y:S02]  /*3cf0*/  UIADD3 UR70, UPT, UPT, UR30, 0x88, URZ ;  /* 0x000000881e467890 */ /* 0x000fe4000fffe0ff */
[----:B------:R-:W-:Y:S02]  /*3d00*/  ULOP3.LUT UR68, UR4, 0x890, URZ, 0xfc, !UPT ;  /* 0x0000089004447892 */ /* 0x000fe4000f8efcff */
[----:B------:R-:W-:Y:S02]  /*3d10*/  ULOP3.LUT UR67, UR7, 0x890, URZ, 0xfc, !UPT ;  /* 0x0000089007437892 */ /* 0x000fe4000f8efcff */
[----:B------:R-:W-:Y:S02]  /*3d20*/  ULOP3.LUT UR66, UR6, 0x890, URZ, 0xfc, !UPT ;  /* 0x0000089006427892 */ /* 0x000fe4000f8efcff */
[----:B-1-3--:R-:W-:-:S12]  /*3d30*/  ULOP3.LUT UR65, UR5, 0x890, URZ, 0xfc, !UPT ;  /* 0x0000089005417892 */ /* 0x00afd8000f8efcff */
.L_x_77:
[C---:B------:R-:W-:Y:S02]  /*3d40*/  LEA R2, R9.reuse, UR35, 0x3 ;  /* 0x0000002309027c11 */ /* 0x040fe4000f8e18ff */
[----:B------:R-:W-:Y:S02]  /*3d50*/  SHF.L.U32 R0, R8, 0x1f, RZ ;  /* 0x0000001f08007819 */ /* 0x000fe400000006ff */
[----:B------:R-:W-:Y:S02]  /*3d60*/  LEA R4, R9, UR35, 0x4 ;  /* 0x0000002309047c11 */ /* 0x000fe4000f8e20ff */
[----:B-1----:R-:W1:Y:S02]  /*3d70*/  SYNCS.PHASECHK.TRANS64.TRYWAIT P0, [R2+URZ+0xc0], R0 ;  /* 0x0000c000020075a7 */ /* 0x002e6400080011ff */
[----:B-1-3--:R-:W-:Y:S05]  /*3d80*/  @!P0 BRA `(.L_x_69) ;  /* 0x0000007c00a88947 */ /* 0x00afea0003800000 */
.L_x_184:
[----:B------:R-:W2:Y:S01]  /*3d90*/  LDS.128 R4, [R4+0x130] ;  /* 0x0001300004047984 */ /* 0x000ea20000000c00 */
[----:B------:R-:W-:Y:S01]  /*3da0*/  @!PT LDS RZ, [RZ] ;  /* 0x00000000fffff984 */ /* 0x000fe20000000800 */
[----:B------:R-:W-:Y:S01]  /*3db0*/  @!PT LDS RZ, [RZ] ;  /* 0x00000000fffff984 */ /* 0x000fe20000000800 */
[----:B------:R-:W-:Y:S01]  /*3dc0*/  @!PT LDS RZ, [RZ] ;  /* 0x00000000fffff984 */ /* 0x000fe20000000800 */
[----:B------:R-:W-:Y:S01]  /*3dd0*/  @!PT LDS RZ, [RZ] ;  /* 0x00000000fffff984 */ /* 0x000fe20000000800 */
[----:B------:R3:W-:Y:S06]  /*3de0*/  MEMBAR.ALL.CTA ;  /* 0x0000000000007992 */ /* 0x0007ec0000008000 */
[----:B---3--:R-:W3:Y:S01]  /*3df0*/  FENCE.VIEW.ASYNC.S ;  /* 0x00000000000073c6 */ /* 0x008ee20000000000 */
[----:B--2---:R-:W-:-:S13]  /*3e00*/  LOP3.LUT P0, RZ, R6, 0x1, RZ, 0xc0, !PT ;  /* 0x0000000106ff7812 */ /* 0x004fda000780c0ff */
[----:B---3--:R-:W-:Y:S01]  /*3e10*/  VOTEU.ANY UP3, P0 ;  /* 0x0000000000ff7886 */ /* 0x008fe20000060100 */
[----:B------:R-:W-:-:S13]  /*3e20*/  PLOP3.LUT P0, PT, PT, PT, UP3, 0x80, 0x8 ;  /* 0x000000000008781c */ /* 0x000fda0003f0f038 */
[----:B-1----:R-:W-:Y:S02]  /*3e30*/  @P0 MOV R0, R4 ;  /* 0x0000000400000202 */ /* 0x002fe40000000f00 */
[----:B------:R-:W-:Y:S02]  /*3e40*/  @P0 LOP3.LUT R4, R5, 0xffff, RZ, 0xc0, !PT ;  /* 0x0000ffff05040812 */ /* 0x000fe400078ec0ff */
[----:B------:R-:W-:Y:S01]  /*3e50*/  @P0 R2UR UR5, R0 ;  /* 0x00000000000502ca */ /* 0x000fe200000e0000 */
[----:B------:R-:W-:Y:S01]  /*3e60*/  VIADD R0, R2, 0xd0 ;  /* 0x000000d002007836 */ /* 0x000fe20000000000 */
[----:B------:R-:W-:-:S04]  /*3e70*/  @P0 R2UR UR4, R4 ;  /* 0x00000000040402ca */ /* 0x000fc800000e0000 */
[----:B------:R-:W-:-:S04]  /*3e80*/  PRMT R0, RZ, 0x654, R0 ;  /* 0x00000654ff007816 */ /* 0x000fc80000000000 */
[----:B------:R1:W-:Y:S03]  /*3e90*/  SYNCS.ARRIVE.TRANS64.RED.A1T0 RZ, [R0+URZ], RZ ;  /* 0x000000ff00ff79a7 */ /* 0x0003e600081004ff */
[----:B------:R-:W-:Y:S02]  /*3ea0*/  @UP3 UMOV UR60, UR5 ;  /* 0x00000005003c3c82 */ /* 0x000fe40008000000 */
[----:B------:R-:W-:Y:S01]  /*3eb0*/  @UP3 UMOV UR58, UR4 ;  /* 0x00000004003a3c82 */ /* 0x000fe20008000000 */
[----:B------:R-:W-:Y:S05]  /*3ec0*/  BRA.U !UP5, `(.L_x_70) ;  /* 0x000000010dd07547 */ /* 0x000fea000b800000 */
[----:B------:R-:W2:Y:S01]  /*3ed0*/  LDCU.128 UR12, c[0x0][0xf10] ;  /* 0x0001e200ff0c77ac */ /* 0x000ea20008000c00 */
[----:B------:R-:W3:Y:S01]  /*3ee0*/  LDCU UR22, c[0x0][0xf20] ;  /* 0x0001e400ff1677ac */ /* 0x000ee20008000800 */
[----:B------:R-:W4:Y:S01]  /*3ef0*/  LDCU UR20, c[0x0][0xf0c] ;  /* 0x0001e180ff1477ac */ /* 0x000f220008000800 */
[----:B------:R-:W1:Y:S01]  /*3f00*/  LDCU.64 UR8, c[0x0][0xf28] ;  /* 0x0001e500ff0877ac */ /* 0x000e620008000a00 */
[----:B--2---:R-:W-:Y:S02]  /*3f10*/  UIMAD.WIDE.U32 UR6, UR62, UR15, URZ ;  /* 0x0000000f3e0672a5 */ /* 0x004fe4000f8e00ff */
[----:B------:R-:W-:Y:S02]  /*3f20*/  UIMAD.WIDE.U32 UR4, UR63, UR12, URZ ;  /* 0x0000000c3f0472a5 */ /* 0x000fe4000f8e00ff */
[----:B------:R-:W-:Y:S02]  /*3f30*/  UISETP.NE.AND UP0, UPT, UR14, 0x1, UPT ;  /* 0x000000010e00788c */ /* 0x000fe4000bf05270 */
[----:B------:R-:W-:Y:S01]  /*3f40*/  UIMAD.WIDE.U32 UR18, UR58, UR15, URZ ;  /* 0x0000000f3a1272a5 */ /* 0x000fe2000f8e00ff */
[----:B------:R-:W-:-:S02]  /*3f50*/  UMOV UR6, UR7 ;  /* 0x0000000700067c82 */ /* 0x000fc40008000000 */
[----:B------:R-:W-:Y:S01]  /*3f60*/  UMOV UR4, UR5 ;  /* 0x0000000500047c82 */ /* 0x000fe20008000000 */
[----:B---3--:R-:W-:Y:S02]  /*3f70*/  USHF.R.U32.HI UR6, URZ, UR22, UR6 ;  /* 0x00000016ff067299 */ /* 0x008fe40008011606 */
[----:B----4-:R-:W-:Y:S02]  /*3f80*/  UISETP.NE.AND UP1, UPT, UR20, 0x1, UPT ;  /* 0x000000011400788c */ /* 0x010fe4000bf25270 */
[----:B------:R-:W-:Y:S02]  /*3f90*/  USHF.R.U32.HI UR4, URZ, UR13, UR4 ;  /* 0x0000000dff047299 */ /* 0x000fe40008011604 */
[----:B------:R-:W-:Y:S02]  /*3fa0*/  USEL UR5, UR62, UR6, !UP0 ;  /* 0x000000063e057287 */ /* 0x000fe4000c000000 */
[----:B------:R-:W-:Y:S02]  /*3fb0*/  USEL UR6, UR63, UR4, !UP1 ;  /* 0x000000043f067287 */ /* 0x000fe4000c800000 */
[----:B-1----:R-:W-:Y:S01]  /*3fc0*/  UIMAD.WIDE.U32 UR10, UR5, UR8, URZ ;  /* 0x00000008050a72a5 */ /* 0x002fe2000f8e00ff */
[----:B------:R-:W-:Y:S01]  /*3fd0*/  UMOV UR4, UR19 ;  /* 0x0000001300047c82 */ /* 0x000fe20008000000 */
[----:B------:R-:W-:-:S02]  /*3fe0*/  UIMAD.WIDE.U32 UR16, UR60, UR12, URZ ;  /* 0x0000000c3c1072a5 */ /* 0x000fc4000f8e00ff */
        /* <DEDUP_REMOVED lines=34> */
.L_x_70:
[----:B------:R-:W2:Y:S02]  /*4210*/  LDCU UR4, c[0x0][0xf30] ;  /* 0x0001e600ff0477ac */ /* 0x000ea40008000800 */
[----:B--2---:R-:W-:-:S09]  /*4220*/  UISETP.NE.AND UP0, UPT, UR4, 0x1, UPT ;  /* 0x000000010400788c */ /* 0x004fd2000bf05270 */
[----:B------:R-:W-:Y:S05]  /*4230*/  BRA.U UP0, `(.L_x_71) ;  /* 0x00000001003c7547 */ /* 0x000fea000b800000 */
[----:B------:R-:W2:Y:S01]  /*4240*/  LDCU.128 UR8, c[0x0][0xf10] ;  /* 0x0001e200ff0877ac */ /* 0x000ea20008000c00 */
[----:B------:R-:W3:Y:S01]  /*4250*/  LDCU UR12, c[0x0][0xf0c] ;  /* 0x0001e180ff0c77ac */ /* 0x000ee20008000800 */
[----:B------:R-:W4:Y:S01]  /*4260*/  LDCU UR13, c[0x0][0xf20] ;  /* 0x0001e400ff0d77ac */ /* 0x000f220008000800 */
[----:B--2---:R-:W-:Y:S02]  /*4270*/  UIMAD.WIDE.U32 UR6, UR60, UR8, URZ ;  /* 0x000000083c0672a5 */ /* 0x004fe4000f8e00ff */
[----:B------:R-:W-:Y:S02]  /*4280*/  UIMAD.WIDE.U32 UR4, UR58, UR11, URZ ;  /* 0x0000000b3a0472a5 */ /* 0x000fe4000f8e00ff */
[----:B---3--:R-:W-:Y:S02]  /*4290*/  UISETP.NE.AND UP0, UPT, UR12, 0x1, UPT ;  /* 0x000000010c00788c */ /* 0x008fe4000bf05270 */
[----:B------:R-:W-:Y:S01]  /*42a0*/  UISETP.NE.AND UP1, UPT, UR10, 0x1, UPT ;  /* 0x000000010a00788c */ /* 0x000fe2000bf25270 */
[----:B------:R-:W-:-:S02]  /*42b0*/  UMOV UR6, UR7 ;  /* 0x0000000700067c82 */ /* 0x000fc40008000000 */
[----:B------:R-:W-:Y:S01]  /*42c0*/  UMOV UR4, UR5 ;  /* 0x0000000500047c82 */ /* 0x000fe20008000000 */
[----:B------:R-:W-:Y:S02]  /*42d0*/  USHF.R.U32.HI UR9, URZ, UR9, UR6 ;  /* 0x00000009ff097299 */ /* 0x000fe40008011606 */
[----:B----4-:R-:W-:Y:S02]  /*42e0*/  USHF.R.U32.HI UR4, URZ, UR13, UR4 ;  /* 0x0000000dff047299 */ /* 0x010fe40008011604 */
[----:B------:R-:W-:Y:S02]  /*42f0*/  USEL UR5, UR60, UR9, !UP0 ;  /* 0x000000093c057287 */ /* 0x000fe4000c000000 */
[----:B------:R-:W-:-:S04]  /*4300*/  USEL UR4, UR58, UR4, !UP1 ;  /* 0x000000043a047287 */ /* 0x000fc8000c800000 */
[----:B------:R-:W-:-:S04]  /*4310*/  UIADD3 UR4, UPT, UPT, UR5, -UR4, URZ ;  /* 0x8000000405047290 */ /* 0x000fc8000fffe0ff */
[----:B------:R-:W-:-:S12]  /*4320*/  UIMAD UR58, UR4, UR10, UR58 ;  /* 0x0000000a043a72a4 */ /* 0x000fd8000f8e023a */
.L_x_71:
[----:B------:R-:W2:Y:S01]  /*4330*/  LDCU UR4, c[0x0][0x38c] ;  /* 0x00007180ff0477ac */ /* 0x000ea20008000800 */
[----:B------:R-:W-:Y:S02]  /*4340*/  PLOP3.LUT P1, PT, PT, PT, PT, 0x80, 0x8 ;  /* 0x000000000008781c */ /* 0x000fe40003f2f070 */
[----:B------:R-:W-:Y:S01]  /*4350*/  SHF.L.U32 R2, R10, 0x1f, RZ ;  /* 0x0000001f0a027819 */ /* 0x000fe200000006ff */
[----:B------:R-:W-:Y:S02]  /*4360*/  ULEA UR59, UR61, UR35, 0x3 ;  /* 0x000000233d3b7291 */ /* 0x000fe4000f8e18ff */
[----:B------:R-:W-:Y:S02]  /*4370*/  ULEA UR29, UR61, UR30, 0x6 ;  /* 0x0000001e3d1d7291 */ /* 0x000fe4000f8e30ff */
[----:B--2---:R-:W-:-:S06]  /*4380*/  UISETP.GE.AND UP0, UPT, UR4, 0x1, UPT ;  /* 0x000000010400788c */ /* 0x004fcc000bf06270 */
[----:B------:R-:W-:-:S05]  /*4390*/  PLOP3.LUT P0, PT, PT, PT, UP0, 0x80, 0x8 ;  /* 0x000000000008781c */ /* 0x000fca0003f0f008 */
[----:B------:R-:W-:-:S08]  /*43a0*/  @UP0 ULEA UR4, UR33, UR35, 0x3 ;  /* 0x0000002321040291 */ /* 0x000fd0000f8e18ff */
[----:B-1----:R-:W-:-:S04]  /*43b0*/  @P0 SHF.L.U32 R0, R3, 0x1f, RZ ;  /* 0x0000001f03000819 */ /* 0x002fc800000006ff */
[----:B------:R1:W2:Y:S01]  /*43c0*/  @P0 SYNCS.PHASECHK.TRANS64.TRYWAIT P1, [UR4], R0 ;  /* 0x00000000ff0005a7 */ /* 0x0002a20008021104 */
[----:B------:R-:W-:-:S04]  /*43d0*/  ULEA.HI UR4, UR21, UR21, URZ, 0x1 ;  /* 0x0000001515047291 */ /* 0x000fc8000f8f08ff */
[----:B------:R-:W-:-:S04]  /*43e0*/  ULOP3.LUT UR4, UR4, 0x7ffffffe, URZ, 0xc0, !UPT ;  /* 0x7ffffffe04047892 */ /* 0x000fc8000f8ec0ff */
[----:B------:R-:W-:-:S04]  /*43f0*/  UIADD3 UR4, UPT, UPT, -UR4, UR21, URZ ;  /* 0x0000001504047290 */ /* 0x000fc8000fffe1ff */
[----:B------:R-:W-:Y:S01]  /*4400*/  ULEA UR47, UR4, UR70, 0x1 ;  /* 0x00000046042f7291 */ /* 0x000fe2000f8e08ff */
[----:B------:R-:W3:Y:S02]  /*4410*/  SYNCS.PHASECHK.TRANS64.TRYWAIT P0, [UR59+0xf0], R2 ;  /* 0x0000f002ff0075a7 */ /* 0x000ee4000800113b */
[----:B-123--:R-:W-:Y:S09]  /*4420*/  @!P0 BRA `(.L_x_72) ;  /* 0x0000007800148947 */ /* 0x00eff20003800000 */
.L_x_186:
[----:B------:R-:W-:Y:S01]  /*4430*/  IADD3 R9, PT, PT, R9, 0x1, RZ ;  /* 0x0000000109097810 */ /* 0x000fe20007ffe0ff */
[----:B------:R-:W-:Y:S06]  /*4440*/  BRA.U !UP0, `(.L_x_73) ;  /* 0x0000000508507547 */ /* 0x000fec000b800000 */
[----:B------:R-:W-:Y:S02]  /*4450*/  USHF.R.U32.HI UR4, URZ, 0x1a, UR47 ;  /* 0x0000001aff047899 */ /* 0x000fe4000801162f */
[----:B------:R-:W-:Y:S02]  /*4460*/  ULOP3.LUT UR51, UR47, 0x80000000, URZ, 0x3c, !UPT ;  /* 0x800000002f337892 */ /* 0x000fe4000f8e3cff */
[----:B------:R-:W-:Y:S02]  /*4470*/  UIADD3 UR53, UPT, UPT, UR47, 0x4, URZ ;  /* 0x000000042f357890 */ /* 0x000fe4000fffe0ff */
[----:B------:R-:W-:Y:S02]  /*4480*/  UIADD3 UR49, UPT, UPT, UR47, -0x7ffffffc, URZ ;  /* 0x800000042f317890 */ /* 0x000fe4000fffe0ff */
[----:B------:R-:W-:Y:S02]  /*4490*/  ULOP3.LUT UR6, UR4, 0x30, URZ, 0xc0, !UPT ;  /* 0x0000003004067892 */ /* 0x000fe4000f8ec0ff */
[----:B------:R-:W-:-:S02]  /*44a0*/  USHF.R.U32.HI UR5, URZ, 0x1a, UR51 ;  /* 0x0000001aff057899 */ /* 0x000fc40008011633 */
[----:B------:R-:W-:Y:S02]  /*44b0*/  USHF.R.U32.HI UR4, URZ, 0x1a, UR53 ;  /* 0x0000001aff047899 */ /* 0x000fe40008011635 */
[----:B------:R-:W-:Y:S02]  /*44c0*/  USHF.R.U32.HI UR7, URZ, 0x1a, UR49 ;  /* 0x0000001aff077899 */ /* 0x000fe40008011631 */
[----:B------:R-:W-:Y:S02]  /*44d0*/  ULOP3.LUT UR44, UR6, 0x480, URZ, 0xfc, !UPT ;  /* 0x00000480062c7892 */ /* 0x000fe4000f8efcff */
[----:B------:R-:W-:Y:S02]  /*44e0*/  ULOP3.LUT UR6, UR5, 0x30, URZ, 0xc0, !UPT ;  /* 0x0000003005067892 */ /* 0x000fe4000f8ec0ff */
[----:B------:R-:W-:Y:S02]  /*44f0*/  ULOP3.LUT UR5, UR4, 0x30, URZ, 0xc0, !UPT ;  /* 0x0000003004057892 */ /* 0x000fe4000f8ec0ff */
[----:B------:R-:W-:-:S02]  /*4500*/  ULOP3.LUT UR4, UR7, 0x30, URZ, 0xc0, !UPT ;  /* 0x0000003007047892 */ /* 0x000fc4000f8ec0ff */
[----:B------:R-:W-:Y:S02]  /*4510*/  ULOP3.LUT UR6, UR6, 0x480, URZ, 0xfc, !UPT ;  /* 0x0000048006067892 */ /* 0x000fe4000f8efcff */
[----:B------:R-:W-:Y:S02]  /*4520*/  ULOP3.LUT UR5, UR5, 0x480, URZ, 0xfc, !UPT ;  /* 0x0000048005057892 */ /* 0x000fe4000f8efcff */
[----:B------:R-:W-:Y:S02]  /*4530*/  ULOP3.LUT UR4, UR4, 0x480, URZ, 0xfc, !UPT ;  /* 0x0000048004047892 */ /* 0x000fe4000f8efcff */
[----:B------:R-:W-:Y:S01]  /*4540*/  UPRMT UR45, UR44, 0x5410, UR68 ;  /* 0x000054102c2d7896 */ /* 0x000fe20008000044 */
[----:B------:R-:W-:Y:S01]  /*4550*/  UMOV UR28, URZ ;  /* 0x000000ff001c7c82 */ /* 0x000fe20008000000 */
[----:B------:R-:W-:Y:S01]  /*4560*/  UMOV UR32, UR69 ;  /* 0x0000004500207c82 */ /* 0x000fe20008000000 */
[----:B------:R-:W-:Y:S01]  /*4570*/  UMOV UR31, UR64 ;  /* 0x00000040001f7c82 */ /* 0x000fe20008000000 */
[----:B------:R-:W-:Y:S01]  /*4580*/  UMOV UR11, UR33 ;  /* 0x00000021000b7c82 */ /* 0x000fe20008000000 */
[----:B------:R-:W-:-:S02]  /*4590*/  UPRMT UR41, UR6, 0x5410, UR67 ;  /* 0x0000541006297896 */ /* 0x000fc40008000043 */
[----:B------:R-:W-:Y:S02]  /*45a0*/  UPRMT UR39, UR5, 0x5410, UR66 ;  /* 0x0000541005277896 */ /* 0x000fe40008000042 */
[----:B------:R-:W-:Y:S01]  /*45b0*/  UPRMT UR37, UR4, 0x5410, UR65 ;  /* 0x0000541004257896 */ /* 0x000fe20008000041 */
[----:B------:R-:W-:Y:S01]  /*45c0*/  UMOV UR44, URZ ;  /* 0x000000ff002c7c82 */ /* 0x000fe20008000000 */
[----:B------:R-:W-:Y:S01]  /*45d0*/  UMOV UR40, URZ ;  /* 0x000000ff00287c82 */ /* 0x000fe20008000000 */
[----:B------:R-:W-:Y:S01]  /*45e0*/  UMOV UR38, URZ ;  /* 0x000000ff00267c82 */ /* 0x000fe20008000000 */
[----:B------:R-:W-:-:S08]  /*45f0*/  UMOV UR36, URZ ;  /* 0x000000ff00247c82 */ /* 0x000fd00008000000 */
.L_x_76:
[----:B------:R-:W-:Y:S02]  /*4600*/  UIADD3 UR32, UPT, UPT, UR32, 0x1, URZ ;  /* 0x0000000120207890 */ /* 0x000fe4000fffe0ff */
[----:B--2---:R-:W-:Y:S02]  /*4610*/  ULEA UR7, UR11, UR35, 0x3 ;  /* 0x000000230b077291 */ /* 0x004fe4000f8e18ff */
[----:B------:R-:W-:Y:S01]  /*4620*/  UISETP.NE.AND UP2, UPT, UR32, URZ, UPT ;  /* 0x000000ff2000728c */ /* 0x000fe2000bf45270 */
[----:B---3--:R-:W-:Y:S10]  /*4630*/  @P1 BRA `(.L_x_74) ;  /* 0x00000000000c1947 */ /* 0x008ff40003800000 */
[----:B-1----:R-:W-:Y:S04]  /*4640*/  SHF.L.U32 R2, R3, 0x1f, RZ ;  /* 0x0000001f03027819 */ /* 0x002fe800000006ff */
[----:B------:R-:W1:Y:S02]  /*4650*/  SYNCS.PHASECHK.TRANS64.TRYWAIT P0, [UR7], R2 ;  /* 0x00000002ff0075a7 */ /* 0x000e640008001107 */
[----:B-1----:R-:W-:Y:S05]  /*4660*/  @!P0 BRA `(.L_x_75) ;  /* 0x00000074009c8947 */ /* 0x002fea0003800000 */
.L_x_74:
[----:B------:R-:W-:Y:S01]  /*4670*/  UISETP.NE.AND UP0, UPT, UR31, 0x1, UPT ;  /* 0x000000011f00788c */ /* 0x000fe2000bf05270 */
[----:B------:R-:W-:Y:S01]  /*4680*/  PLOP3.LUT P1, PT, PT, PT, PT, 0x80, 0x8 ;  /* 0x000000000008781c */ /* 0x000fe20003f2f070 */
[----:B------:R-:W-:Y:S02]  /*4690*/  UIADD3 UR4, UPT, UPT, UR11, 0x1, URZ ;  /* 0x000000010b047890 */ /* 0x000fe4000fffe0ff */
[----:B------:R-:W-:Y:S02]  /*46a0*/  ULEA UR10, UR11, UR56, 0x6 ;  /* 0x000000380b0a7291 */ /* 0x000fe4000f8e30ff */
[----:B------:R-:W-:Y:S01]  /*46b0*/  UISETP.NE.AND UP1, UPT, UR4, 0x8, UPT ;  /* 0x000000080400788c */ /* 0x000fe2000bf25270 */
[----:B------:R-:W-:Y:S01]  /*46c0*/  PLOP3.LUT P0, PT, PT, PT, UP0, 0x80, 0x8 ;  /* 0x000000000008781c */ /* 0x000fe20003f0f008 */
[----:B------:R-:W-:Y:S02]  /*46d0*/  ULEA UR8, UR11, UR57, 0x6 ;  /* 0x000000390b087291 */ /* 0x000fe4000f8e30ff */
[----:B------:R-:W-:Y:S02]  /*46e0*/  USEL UR5, URZ, 0x1, UP1 ;  /* 0x00000001ff057887 */ /* 0x000fe40008800000 */
[----:B------:R-:W-:Y:S02]  /*46f0*/  USEL UR33, UR4, URZ, UP1 ;  /* 0x000000ff04217287 */ /* 0x000fe40008800000 */
[----:B------:R-:W-:Y:S02]  /*4700*/  ULEA UR6, UR11, UR55, 0x9 ;  /* 0x000000370b067291 */ /* 0x000fe4000f8e48ff */
[----:B------:R-:W-:Y:S01]  /*4710*/  @UP0 ULEA UR4, UR33, UR35, 0x3 ;  /* 0x0000002321040291 */ /* 0x000fe2000f8e18ff */
[----:B------:R-:W-:Y:S01]  /*4720*/  LOP3.LUT R3, R3, UR5, RZ, 0x3c, !PT ;  /* 0x0000000503037c12 */ /* 0x000fe2000f8e3cff */
[----:B------:R-:W-:Y:S02]  /*4730*/  UIADD3 UR26, UPT, UPT, UR10, 0x20, URZ ;  /* 0x000000200a1a7890 */ /* 0x000fe4000fffe0ff */
[----:B------:R-:W-:Y:S01]  /*4740*/  UISETP.NE.U32.AND UP0, UPT, UR28, URZ, UPT ;  /* 0x000000ff1c00728c */ /* 0x000fe2000bf05070 */
[----:B-1----:R-:W-:Y:S01]  /*4750*/  @P0 SHF.L.U32 R0, R3, 0x1f, RZ ;  /* 0x0000001f03000819 */ /* 0x002fe200000006ff */
[----:B------:R-:W-:Y:S02]  /*4760*/  UIADD3 UR24, UPT, UPT, UR8, 0x20, URZ ;  /* 0x0000002008187890 */ /* 0x000fe4000fffe0ff */
[----:B------:R-:W-:Y:S01]  /*4770*/  UIADD3 UR22, UPT, UPT, UR6, 0x2, URZ ;  /* 0x0000000206167890 */ /* 0x000fe2000fffe0ff */
[----:B------:R2:W3:Y:S01]  /*4780*/  @P0 SYNCS.PHASECHK.TRANS64.TRYWAIT P1, [UR4], R0 ;  /* 0x00000000ff0005a7 */ /* 0x0004e20008021104 */
[----:B------:R-:W-:Y:S02]  /*4790*/  ULEA UR4, UR11, UR54, 0xa ;  /* 0x000000360b047291 */ /* 0x000fe4000f8e50ff */
[----:B------:R-:W-:Y:S02]  /*47a0*/  UIADD3 UR18, UPT, UPT, UR6, 0x4, URZ ;  /* 0x0000000406127890 */ /* 0x000fe4000fffe0ff */
[----:B------:R-:W-:Y:S02]  /*47b0*/  UIADD3 UR20, UPT, UPT, UR4, 0x2, URZ ;  /* 0x0000000204147890 */ /* 0x000fe4000fffe0ff */
[----:B------:R-:W-:Y:S02]  /*47c0*/  UIADD3 UR16, UPT, UPT, UR4, 0x4, URZ ;  /* 0x0000000404107890 */ /* 0x000fe4000fffe0ff */
[----:B------:R-:W-:Y:S02]  /*47d0*/  UIADD3 UR14, UPT, UPT, UR6, 0x6, URZ ;  /* 0x00000006060e7890 */ /* 0x000fe4000fffe0ff */
[----:B------:R-:W-:Y:S02]  /*47e0*/  UIADD3 UR12, UPT, UPT, UR4, 0x6, URZ ;  /* 0x00000006040c7890 */ /* 0x000fe4000fffe0ff */
[----:B------:R-:W-:Y:S02]  /*47f0*/  UIADD3 UR34, UPT, UPT, UR7, 0x40, URZ ;  /* 0x0000004007227890 */ /* 0x000fe4000fffe0ff */
[----:B------:R-:W-:Y:S01]  /*4800*/  UIADD3 UR31, UPT, UPT, UR31, -0x1, URZ ;  /* 0xffffffff1f1f7890 */ /* 0x000fe2000fffe0ff */
[----:B------:R-:W-:Y:S01]  /*4810*/  UMOV UR11, 0x4008 ;  /* 0x00004008000b7882 */ /* 0x000fe20000000000 */
[----:B------:R-:W-:Y:S01]  /*4820*/  UMOV UR27, 0x4008 ;  /* 0x00004008001b7882 */ /* 0x000fe20000000000 */
[----:B------:R1:W-:Y:S01]  /*4830*/  UTCCP.T.S.4x32dp128bit tmem[UR30+0x80], gdesc[UR10] ;  /* 0x0000800a1e0079e7 */ /* 0x0003e20009100000 */
[----:B------:R2:W-:Y:S01]  /*4840*/  UTCCP.T.S.4x32dp128bit tmem[UR30+0x84], gdesc[UR26] ;  /* 0x0000841a1e0079e7 */ /* 0x0005e20009100000 */
[----:B------:R-:W-:Y:S01]  /*4850*/  UMOV UR9, 0x4008 ;  /* 0x0000400800097882 */ /* 0x000fe20000000000 */
[----:B------:R-:W-:Y:S01]  /*4860*/  UMOV UR25, 0x4008 ;  /* 0x0000400800197882 */ /* 0x000fe20000000000 */
[----:B------:R2:W-:Y:S01]  /*4870*/  UTCCP.T.S.4x32dp128bit tmem[UR30+0x88], gdesc[UR8] ;  /* 0x000088081e0079e7 */ /* 0x0005e20009100000 */
[----:B------:R2:W-:Y:S01]  /*4880*/  UTCCP.T.S.4x32dp128bit tmem[UR30+0x8c], gdesc[UR24] ;  /* 0x00008c181e0079e7 */ /* 0x0005e20009100000 */
[----:B------:R-:W-:Y:S01]  /*4890*/  UMOV UR7, 0x40004040 ;  /* 0x4000404000077882 */ /* 0x000fe20000000000 */
[----:B------:R-:W-:Y:S01]  /*48a0*/  UMOV UR5, 0x40004040 ;  /* 0x4000404000057882 */ /* 0x000fe20000000000 */
[----:B------:R-:W-:Y:S01]  /*48b0*/  UMOV UR23, 0x40004040 ;  /* 0x4000404000177882 */ /* 0x000fe20000000000 */
[----:B------:R2:W-:Y:S01]  /*48c0*/  UTCOMMA gdesc[UR4], gdesc[UR6], tmem[UR29], tmem[UR44], idesc[UR45], tmem[UR46], UP0 ;  /* 0xc02e2c06040075ea */ /* 0x0005e2000800001d */
[----:B------:R-:W-:Y:S01]  /*48d0*/  UMOV UR21, 0x40004040 ;  /* 0x4000404000157882 */ /* 0x000fe20000000000 */
[----:B------:R-:W-:Y:S01]  /*48e0*/  UMOV UR19, 0x40004040 ;  /* 0x4000404000137882 */ /* 0x000fe20000000000 */
[----:B------:R2:W-:Y:S01]  /*48f0*/  UTCOMMA gdesc[UR20], gdesc[UR22], tmem[UR29], tmem[UR40], idesc[UR41], tmem[UR50], UPT ;  /* 0xc0322816140075ea */ /* 0x0005e2000b80001d */
[----:B------:R-:W-:Y:S01]  /*4900*/  UMOV UR17, 0x40004040 ;  /* 0x4000404000117882 */ /* 0x000fe20000000000 */
[----:B------:R-:W-:Y:S01]  /*4910*/  UMOV UR15, 0x40004040 ;  /* 0x40004040000f7882 */ /* 0x000fe20000000000 */
[----:B------:R2:W-:Y:S01]  /*4920*/  UTCOMMA gdesc[UR16], gdesc[UR18], tmem[UR29], tmem[UR38], idesc[UR39], tmem[UR52], UPT ;  /* 0xc0342612100075ea */ /* 0x0005e2000b80001d */
[----:B------:R-:W-:Y:S01]  /*4930*/  UMOV UR13, 0x40004040 ;  /* 0x40004040000d7882 */ /* 0x000fe20000000000 */
[----:B------:R-:W-:Y:S01]  /*4940*/  UMOV UR28, 0x1 ;  /* 0x00000001001c7882 */ /* 0x000fe20000000000 */
[----:B------:R2:W-:Y:S01]  /*4950*/  UTCOMMA gdesc[UR12], gdesc[UR14], tmem[UR29], tmem[UR36], idesc[UR37], tmem[UR48], UPT ;  /* 0xc030240e0c0075ea */ /* 0x0005e2000b80001d */
[----:B------:R2:W-:Y:S01]  /*4960*/  UTCBAR.MULTICAST [UR34], URZ, UR43 ;  /* 0x000000ff220073e9 */ /* 0x0005e2000800082b */
[----:B-1----:R-:W-:Y:S01]  /*4970*/  UMOV UR11, UR33 ;  /* 0x00000021000b7c82 */ /* 0x002fe20008000000 */
[----:B------:R-:W-:Y:S05]  /*4980*/  BRA.U UP2, `(.L_x_76) ;  /* 0xfffffffd021c7547 */ /* 0x000fea000b83ffff */
.L_x_73:
[----:B--2---:R-:W-:Y:S01]  /*4990*/  UIADD3 UR5, UPT, UPT, UR59, 0xe0, URZ ;  /* 0x000000e03b057890 */ /* 0x004fe2000fffe0ff */
[----:B------:R-:W-:Y:S01]  /*49a0*/  R2UR UR6, R94 ;  /* 0x000000005e0672ca */ /* 0x000fe200000e0000 */
[----:B------:R-:W-:Y:S01]  /*49b0*/  UIADD3 UR4, UPT, UPT, UR61, 0x1, URZ ;  /* 0x000000013d047890 */ /* 0x000fe2000fffe0ff */
[----:B------:R-:W-:-:S03]  /*49c0*/  ISETP.NE.AND P0, PT, R9, 0x2, PT ;  /* 0x000000020900780c */ /* 0x000fc60003f05270 */
[----:B------:R-:W-:Y:S01]  /*49d0*/  UISETP.NE.AND UP0, UPT, UR4, 0x2, UPT ;  /* 0x000000020400788c */ /* 0x000fe2000bf05270 */
[----:B-1----:R-:W-:Y:S02]  /*49e0*/  SEL R0, RZ, 0x1, P0 ;  /* 0x00000001ff007807 */ /* 0x002fe40000000000 */
[----:B------:R1:W-:Y:S01]  /*49f0*/  UTCBAR [UR5], URZ ;  /* 0x000000ff050073e9 */ /* 0x0003e200080000ff */
[----:B------:R-:W-:Y:S01]  /*4a00*/  SEL R9, R9, RZ, P0 ;  /* 0x000000ff09097207 */ /* 0x000fe20000000000 */
[----:B------:R-:W-:Y:S01]  /*4a10*/  USEL UR61, UR4, URZ, UP0 ;  /* 0x000000ff043d7287 */ /* 0x000fe20008000000 */
[----:B------:R-:W-:Y:S02]  /*4a20*/  LOP3.LUT R8, R8, R0, RZ, 0x3c, !PT ;  /* 0x0000000008087212 */ /* 0x000fe400078e3cff */
[----:B------:R-:W-:Y:S02]  /*4a30*/  UIADD3 UR21, UPT, UPT, UR58, UR6, URZ ;  /* 0x000000063a157290 */ /* 0x000fe4000fffe0ff */
[----:B------:R-:W-:-:S06]  /*4a40*/  USEL UR6, URZ, 0x1, UP0 ;  /* 0x00000001ff067887 */ /* 0x000fcc0008000000 */
[----:B------:R-:W-:Y:S01]  /*4a50*/  LOP3.LUT R10, R10, UR6, RZ, 0x3c, !PT ;  /* 0x000000060a0a7c12 */ /* 0x000fe2000f8e3cff */
[----:B------:R-:W-:Y:S06]  /*4a60*/  BRA.U UP3, `(.L_x_77) ;  /* 0xfffffff103b47547 */ /* 0x000fec000b83ffff */
[----:B------:R-:W2:Y:S01]  /*4a70*/  S2UR UR7, SR_CgaCtaId ;  /* 0x00000000000779c3 */ /* 0x000ea20000008800 */
[----:B------:R-:W-:Y:S01]  /*4a80*/  ELECT P0, URZ, PT ;  /* 0x0000000000ff782f */ /* 0x000fe20003800000 */
[----:B------:R-:W-:Y:S01]  /*4a90*/  IMAD.MOV.U32 R0, RZ, RZ, 0x1 ;  /* 0x00000001ff007424 */ /* 0x000fe200078e00ff */
[----:B------:R-:W-:Y:S01]  /*4aa0*/  UIADD3 UR35, UPT, UPT, UR35, 0xf0, URZ ;  /* 0x000000f023237890 */ /* 0x000fe2000fffe0ff */
[----:B------:R-:W-:Y:S01]  /*4ab0*/  SHF.L.U32 R2, R10, 0x1f, RZ ;  /* 0x0000001f0a027819 */ /* 0x000fe200000006ff */
[----:B------:R-:W-:-:S03]  /*4ac0*/  UMOV UR4, 0x40 ;  /* 0x0000004000047882 */ /* 0x000fc60000000000 */
[----:B------:R-:W-:Y:S01]  /*4ad0*/  UVIRTCOUNT.DEALLOC.SMPOOL 0x80 ;  /* 0x000000800000784c */ /* 0x000fe20000000000 */
[----:B--2---:R-:W-:Y:S02]  /*4ae0*/  ULEA UR7, UR7, UR4, 0x18 ;  /* 0x0000000407077291 */ /* 0x004fe4000f8ec0ff */
[----:B------:R-:W-:-:S07]  /*4af0*/  ULEA UR4, UR61, UR35, 0x3 ;  /* 0x000000233d047291 */ /* 0x000fce000f8e18ff */
[----:B------:R2:W-:Y:S02]  /*4b00*/  @P0 STS.U8 [UR7+0x1c], R0 ;  /* 0x00001c00ff000988 */ /* 0x0005e40008000007 */
[----:B------:R-:W4:Y:S02]  /*4b10*/  SYNCS.PHASECHK.TRANS64.TRYWAIT P0, [UR4], R2 ;  /* 0x00000002ff0075a7 */ /* 0x000f240008001104 */
[----:B--2-4-:R-:W-:Y:S05]  /*4b20*/  @!P0 BRA `(.L_x_78) ;  /* 0x0000007000848947 */ /* 0x014fea0003800000 */
.L_x_189:
[----:B------:R-:W-:-:S04]  /*4b30*/  UIADD3 UR4, UPT, UPT, UR61, 0x1, URZ ;  /* 0x000000013d047890 */ /* 0x000fc8000fffe0ff */
[----:B------:R-:W-:-:S04]  /*4b40*/  UISETP.NE.AND UP0, UPT, UR4, 0x2, UPT ;  /* 0x000000020400788c */ /* 0x000fc8000bf05270 */
[----:B-1----:R-:W-:Y:S02]  /*4b50*/  USEL UR5, URZ, 0x1, UP0 ;  /* 0x00000001ff057887 */ /* 0x002fe40008000000 */
[----:B------:R-:W-:-:S04]  /*4b60*/  USEL UR4, UR4, URZ, UP0 ;  /* 0x000000ff04047287 */ /* 0x000fc80008000000 */
[----:B------:R-:W-:Y:S01]  /*4b70*/  ULEA UR4, UR4, UR35, 0x3 ;  /* 0x0000002304047291 */ /* 0x000fe2000f8e18ff */
[----:B--2---:R-:W-:-:S04]  /*4b80*/  LOP3.LUT R2, R10, UR5, RZ, 0x3c, !PT ;  /* 0x000000050a027c12 */ /* 0x004fc8000f8e3cff */
[----:B------:R-:W-:-:S04]  /*4b90*/  SHF.L.U32 R2, R2, 0x1f, RZ ;  /* 0x0000001f02027819 */ /* 0x000fc800000006ff */
[----:B------:R-:W1:Y:S02]  /*4ba0*/  SYNCS.PHASECHK.TRANS64.TRYWAIT P0, [UR4], R2 ;  /* 0x00000002ff0075a7 */ /* 0x000e640008001104 */
[----:B-1----:R-:W-:Y:S05]  /*4bb0*/  @!P0 BRA `(.L_x_79) ;  /* 0x0000007000788947 */ /* 0x002fea0003800000 */
.L_x_191:
[----:B------:R-:W-:Y:S01]  /*4bc0*/  NOP ;  /* 0x0000000000007918 */ /* 0x000fe20000000000 */
[----:B-1----:R-:W1:Y:S01]  /*4bd0*/  LDS R0, [UR7+0x14] ;  /* 0x00001407ff007984 */ /* 0x002e620008000800 */
[----:B------:R-:W-:Y:S01]  /*4be0*/  ULOP3.LUT UR4, UR30, 0xffff, URZ, 0xc0, !UPT ;  /* 0x0000ffff1e047892 */ /* 0x000fe2000f8ec0ff */
[----:B------:R-:W-:Y:S01]  /*4bf0*/  UMOV UR5, 0xffff ;  /* 0x0000ffff00057882 */ /* 0x000fe20000000000 */
[----:B------:R-:W-:Y:S02]  /*4c00*/  UMOV UR6, 0x1 ;  /* 0x0000000100067882 */ /* 0x000fe40000000000 */
[----:B------:R-:W-:-:S04]  /*4c10*/  USHF.R.U32.HI UR4, URZ, 0x5, UR4 ;  /* 0x00000005ff047899 */ /* 0x000fc80008011604 */
[----:B------:R-:W-:Y:S02]  /*4c20*/  USHF.L.U32 UR5, UR5, UR4, URZ ;  /* 0x0000000405057299 */ /* 0x000fe400080006ff */
[----:B------:R-:W-:-:S04]  /*4c30*/  USHF.L.U32 UR4, UR6, UR4, URZ ;  /* 0x0000000406047299 */ /* 0x000fc800080006ff */
[----:B-1----:R-:W-:-:S04]  /*4c40*/  LOP3.LUT R0, R0, UR5, RZ, 0xc0, !PT ;  /* 0x0000000500007c12 */ /* 0x002fc8000f8ec0ff */
[----:B------:R-:W-:-:S13]  /*4c50*/  ISETP.NE.AND P0, PT, R0, UR5, PT ;  /* 0x0000000500007c0c */ /* 0x000fda000bf05270 */
[----:B------:R-:W-:Y:S05]  /*4c60*/  @P0 BRA `(.L_x_80) ;  /* 0x0000000000580947 */ /* 0x000fea0003800000 */
[----:B------:R-:W1:Y:S02]  /*4c70*/  LDS R0, [UR7+0x18] ;  /* 0x00001807ff007984 */ /* 0x000e640008000800 */
[----:B-1----:R-:W-:-:S04]  /*4c80*/  LOP3.LUT R0, R0, UR4, RZ, 0xc0, !PT ;  /* 0x0000000400007c12 */ /* 0x002fc8000f8ec0ff */
[----:B------:R-:W-:-:S13]  /*4c90*/  ISETP.NE.AND P0, PT, R0, UR4, PT ;  /* 0x0000000400007c0c */ /* 0x000fda000bf05270 */
[----:B------:R-:W-:Y:S05]  /*4ca0*/  @P0 BRA `(.L_x_81) ;  /* 0x00000000003c0947 */ /* 0x000fea0003800000 */
[----:B------:R-:W1:Y:S01]  /*4cb0*/  S2R R2, SR_LANEID ;  /* 0x0000000000027919 */ /* 0x000e620000000000 */
[----:B------:R-:W-:-:S06]  /*4cc0*/  ULOP3.LUT UR5, URZ, UR5, URZ, 0x33, !UPT ;  /* 0x00000005ff057292 */ /* 0x000fcc000f8e33ff */
[----:B------:R-:W-:-:S04]  /*4cd0*/  IMAD.U32 R0, RZ, RZ, UR5 ;  /* 0x00000005ff007e24 */ /* 0x000fc8000f8e00ff */
[----:B------:R2:W4:Y:S02]  /*4ce0*/  REDUX UR8, R0 ;  /* 0x00000000000873c4 */ /* 0x0005240000000000 */
[----:B------:R1:W-:Y:S01]  /*4cf0*/  UTCATOMSWS.AND URZ, UR5 ;  /* 0x0000000500ff79e3 */ /* 0x0003e20008000000 */
[----:B--2---:R-:W-:Y:S01]  /*4d00*/  LOP3.LUT R0, RZ, UR4, RZ, 0x33, !PT ;  /* 0x00000004ff007c12 */ /* 0x004fe2000f8e33ff */
[----:B------:R-:W-:Y:S02]  /*4d10*/  VOTEU.ANY UR4, UPT, PT ;  /* 0x0000000000047886 */ /* 0x000fe400038e0100 */
[----:B------:R-:W-:Y:S02]  /*4d20*/  UFLO.U32 UR4, UR4 ;  /* 0x00000004000472bd */ /* 0x000fe400080e0000 */
[----:B------:R-:W2:Y:S04]  /*4d30*/  REDUX UR6, R0 ;  /* 0x00000000000673c4 */ /* 0x000ea80000000000 */
[----:B-1----:R-:W-:-:S02]  /*4d40*/  ISETP.EQ.U32.AND P0, PT, R2, UR4, PT ;  /* 0x0000000402007c0c */ /* 0x002fc4000bf02070 */
[----:B----4-:R-:W-:-:S11]  /*4d50*/  MOV R2, UR8 ;  /* 0x0000000800027c02 */ /* 0x010fd60008000f00 */
[----:B------:R1:W-:Y:S01]  /*4d60*/  @P0 ATOMS.AND RZ, [UR7+0x14], R2 ;  /* 0x00001402ffff098c */ /* 0x0003e2000a800007 */
[----:B--2---:R-:W-:-:S05]  /*4d70*/  IMAD.U32 R0, RZ, RZ, UR6 ;  /* 0x00000006ff007e24 */ /* 0x004fca000f8e00ff */
[----:B------:R1:W-:Y:S01]  /*4d80*/  @P0 ATOMS.AND RZ, [UR7+0x18], R0 ;  /* 0x00001800ffff098c */ /* 0x0003e2000a800007 */
[----:B------:R-:W-:Y:S05]  /*4d90*/  BRA `(.L_x_82) ;  /* 0x0000000000147947 */ /* 0x000fea0003800000 */
.L_x_81:
[----:B------:R-:W-:Y:S02]  /*4da0*/  MOV R2, 0x4dc0 ;  /* 0x00004dc000027802 */ /* 0x000fe40000000f00 */
[----:B---3-5:R-:W-:Y:S05]  /*4db0*/  CALL.REL.NOINC `($__internal_0_$__cuda_sm10x_tcgen05_guardrail_trap_col_being_dealloced_not_returned_by_alloc) ;  /* 0x0000007400447944 */ /* 0x028fea0003c00000 */
[----:B------:R-:W-:Y:S05]  /*4dc0*/  BRA `(.L_x_82) ;  /* 0x0000000000087947 */ /* 0x000fea0003800000 */
.L_x_80:
[----:B------:R-:W-:Y:S02]  /*4dd0*/  MOV R2, 0x4df0 ;  /* 0x00004df000027802 */ /* 0x000fe40000000f00 */
[----:B---3-5:R-:W-:Y:S05]  /*4de0*/  CALL.REL.NOINC `($__internal_2_$__cuda_sm10x_tcgen05_guardrail_trap_unallocated_columns_being_dealloced) ;  /* 0x0000007400507944 */ /* 0x028fea0003c00000 */
.L_x_82:
[----:B------:R-:W-:Y:S01]  /*4df0*/  NOP ;  /* 0x0000000000007918 */ /* 0x000fe20000000000 */
[----:B------:R-:W-:Y:S05]  /*4e00*/  EXIT ;  /* 0x000000000000794d */ /* 0x000fea0003800000 */
.L_x_64:
[----:B------:R-:W-:-:S09]  /*4e10*/  UISETP.NE.OR UP0, UPT, UR19, 0x3, !UP5 ;  /* 0x000000031300788c */ /* 0x000fd2000ef05670 */
[----:B------:R-:W-:Y:S05]  /*4e20*/  BRA.U UP0, `(.L_x_83) ;  /* 0x0000001500607547 */ /* 0x000fea000b800000 */
[----:B------:R-:W1:Y:S01]  /*4e30*/  LDCU UR37, c[0x0][0x370] ;  /* 0x00006e00ff2577ac */ /* 0x000e620008000800 */
[----:B------:R-:W2:Y:S01]  /*4e40*/  LDC.64 R16, c[0x0][0x348] ;  /* 0x0000d200ff107b82 */ /* 0x000ea20000000a00 */
[----:B------:R-:W-:Y:S02]  /*4e50*/  HFMA2 R13, -RZ, RZ, 0, 0 ;  /* 0x00000000ff0d7431 */ /* 0x000fe400000001ff */
[----:B------:R-:W-:Y:S01]  /*4e60*/  IMAD.MOV.U32 R15, RZ, RZ, 0x1 ;  /* 0x00000001ff0f7424 */ /* 0x000fe200078e00ff */
[----:B------:R-:W1:Y:S01]  /*4e70*/  LDCU.128 UR32, c[0x0][0xf10] ;  /* 0x0001e200ff2077ac */ /* 0x000e620008000c00 */
[----:B------:R-:W-:Y:S01]  /*4e80*/  IMAD.MOV.U32 R14, RZ, RZ, RZ ;  /* 0x000000ffff0e7224 */ /* 0x000fe200078e00ff */
[----:B------:R-:W-:Y:S01]  /*4e90*/  MOV R7, 0x1000 ;  /* 0x0000100000077802 */ /* 0x000fe20000000f00 */
[----:B------:R-:W3:Y:S01]  /*4ea0*/  LDCU UR31, c[0x0][0x374] ;  /* 0x00006e80ff1f77ac */ /* 0x000ee20008000800 */
[----:B------:R-:W4:Y:S01]  /*4eb0*/  LDC.64 R2, c[0x0][0xc88] ;  /* 0x00032200ff027b82 */ /* 0x000f220000000a00 */
[----:B------:R-:W3:Y:S01]  /*4ec0*/  LDCU UR15, c[0x0][0xf0c] ;  /* 0x0001e180ff0f77ac */ /* 0x000ee20008000800 */
[----:B------:R-:W3:Y:S06]  /*4ed0*/  LDCU UR43, c[0x0][0xf20] ;  /* 0x0001e400ff2b77ac */ /* 0x000eec0008000800 */
[----:B------:R-:W2:Y:S01]  /*4ee0*/  LDC.64 R4, c[0x0][0xc90] ;  /* 0x00032400ff047b82 */ /* 0x000ea20000000a00 */
[----:B------:R-:W3:Y:S01]  /*4ef0*/  LDCU UR4, c[0x0][0xf30] ;  /* 0x0001e600ff0477ac */ /* 0x000ee20008000800 */
[----:B-1----:R-:W-:-:S02]  /*4f00*/  UIMAD.WIDE.U32 UR8, UR37, UR32, URZ ;  /* 0x00000020250872a5 */ /* 0x002fc4000f8e00ff */
[----:B---3--:R-:W-:Y:S01]  /*4f10*/  UIMAD.WIDE.U32 UR6, UR31, UR35, URZ ;  /* 0x000000231f0672a5 */ /* 0x008fe2000f8e00ff */
[----:B------:R-:W-:Y:S01]  /*4f20*/  UMOV UR29, 0x400 ;  /* 0x00000400001d7882 */ /* 0x000fe20000000000 */
[----:B------:R-:W-:-:S03]  /*4f30*/  UPLOP3.LUT UP1, UPT, UPT, UPT, UPT, 0x40, 0x4 ;  /* 0x000000000004789c */ /* 0x000fc60003f2e870 */
[----:B------:R-:W-:Y:S01]  /*4f40*/  UMOV UR8, UR9 ;  /* 0x0000000900087c82 */ /* 0x000fe20008000000 */
[----:B------:R-:W-:Y:S01]  /*4f50*/  UISETP.GE.AND UP0, UPT, UR42, 0x1, UPT ;  /* 0x000000012a00788c */ /* 0x000fe2000bf06270 */
[----:B------:R-:W-:Y:S01]  /*4f60*/  UMOV UR6, UR7 ;  /* 0x0000000700067c82 */ /* 0x000fe20008000000 */
[----:B------:R-:W-:Y:S01]  /*4f70*/  UISETP.NE.AND UP4, UPT, UR42, 0x1, UPT ;  /* 0x000000012a00788c */ /* 0x000fe2000bf85270 */
[----:B------:R-:W1:Y:S01]  /*4f80*/  LDCU.64 UR22, c[0x0][0xf28] ;  /* 0x0001e500ff1677ac */ /* 0x000e620008000a00 */
[----:B------:R-:W-:Y:S02]  /*4f90*/  ULEA UR29, UR57, UR29, 0x18 ;  /* 0x0000001d391d7291 */ /* 0x000fe4000f8ec0ff */
[----:B------:R-:W-:Y:S02]  /*4fa0*/  UISETP.NE.AND UP6, UPT, UR15, 0x1, UPT ;  /* 0x000000010f00788c */ /* 0x000fe4000bfc5270 */
[----:B------:R-:W-:Y:S02]  /*4fb0*/  UISETP.NE.AND UP5, UPT, UR34, 0x1, UPT ;  /* 0x000000012200788c */ /* 0x000fe4000bfa5270 */
[----:B------:R-:W-:-:S02]  /*4fc0*/  USHF.R.U32.HI UR41, URZ, UR33, UR8 ;  /* 0x00000021ff297299 */ /* 0x000fc40008011608 */
[----:B------:R-:W-:Y:S02]  /*4fd0*/  USHF.R.U32.HI UR40, URZ, UR43, UR6 ;  /* 0x0000002bff287299 */ /* 0x000fe40008011606 */
[----:B------:R-:W-:Y:S01]  /*4fe0*/  UISETP.NE.AND UP3, UPT, UR4, 0x1, UPT ;  /* 0x000000010400788c */ /* 0x000fe2000bf65270 */
[----:B------:R-:W-:-:S10]  /*4ff0*/  UMOV UR12, URZ ;  /* 0x000000ff000c7c82 */ /* 0x000fd40008000000 */
.L_x_94:
[C---:B------:R-:W-:Y:S02]  /*5000*/  LEA R12, R14.reuse, UR29, 0x3 ;  /* 0x0000001d0e0c7c11 */ /* 0x040fe4000f8e18ff */
[----:B------:R-:W-:Y:S02]  /*5010*/  SHF.L.U32 R0, R13, 0x1f, RZ ;  /* 0x0000001f0d007819 */ /* 0x000fe400000006ff */
[----:B------:R-:W-:Y:S02]  /*5020*/  LEA R8, R14, UR29, 0x4 ;  /* 0x0000001d0e087c11 */ /* 0x000fe4000f8e20ff */
[----:B---3--:R-:W3:Y:S02]  /*5030*/  SYNCS.PHASECHK.TRANS64.TRYWAIT P0, [R12+URZ+0xc0], R0 ;  /* 0x0000c0000c0075a7 */ /* 0x008ee400080011ff */
[----:B---3--:R-:W-:Y:S05]  /*5040*/  @!P0 BRA `(.L_x_84) ;  /* 0x0000006c006c8947 */ /* 0x008fea0003800000 */
.L_x_192:
[----:B------:R-:W1:Y:S01]  /*5050*/  LDS.128 R8, [R8+0x130] ;  /* 0x0001300008087984 */ /* 0x000e620000000c00 */
[----:B------:R-:W-:Y:S01]  /*5060*/  UISETP.GE.AND UP0, UPT, UR42, 0x1, UPT ;  /* 0x000000012a00788c */ /* 0x000fe2000bf06270 */
[----:B------:R-:W-:Y:S01]  /*5070*/  @!PT LDS RZ, [RZ] ;  /* 0x00000000fffff984 */ /* 0x000fe20000000800 */
[----:B------:R-:W-:Y:S01]  /*5080*/  @!PT LDS RZ, [RZ] ;  /* 0x00000000fffff984 */ /* 0x000fe20000000800 */
[----:B------:R-:W-:Y:S01]  /*5090*/  @!PT LDS RZ, [RZ] ;  /* 0x00000000fffff984 */ /* 0x000fe20000000800 */
[----:B------:R-:W-:Y:S01]  /*50a0*/  @!PT LDS RZ, [RZ] ;  /* 0x00000000fffff984 */ /* 0x000fe20000000800 */
[----:B------:R2:W-:Y:S06]  /*50b0*/  MEMBAR.ALL.CTA ;  /* 0x0000000000007992 */ /* 0x0005ec0000008000 */
[----:B--2---:R-:W2:Y:S01]  /*50c0*/  FENCE.VIEW.ASYNC.S ;  /* 0x00000000000073c6 */ /* 0x004ea20000000000 */
[----:B-1----:R-:W-:Y:S11]  /*50d0*/  LOP3.LUT P0, RZ, R10, 0x1, RZ, 0xc0, !PT ;  /* 0x000000010aff7812 */ /* 0x002ff6000780c0ff */
[----:B------:R-:W-:Y:S02]  /*50e0*/  @!UPT UIADD3 URZ, UPT, UPT, URZ, URZ, URZ ;  /* 0x000000fffffff290 */ /* 0x000fe4000fffe0ff */
[----:B--2---:R-:W-:Y:S01]  /*50f0*/  VOTEU.ANY UP2, P0 ;  /* 0x0000000000ff7886 */ /* 0x004fe20000040100 */
[----:B------:R-:W-:Y:S11]  /*5100*/  PLOP3.LUT P0, PT, PT, PT, UP2, 0x80, 0x8 ;  /* 0x000000000008781c */ /* 0x000ff60003f0f028 */
[----:B------:R-:W-:Y:S02]  /*5110*/  @!UPT UIADD3 URZ, UPT, UPT, URZ, URZ, URZ ;  /* 0x000000fffffff290 */ /* 0x000fe4000fffe0ff */
[----:B---3--:R-:W-:Y:S02]  /*5120*/  @P0 SHF.R.U32.HI R0, RZ, 0x10, R9 ;  /* 0x00000010ff000819 */ /* 0x008fe40000011609 */
[----:B------:R-:W-:Y:S02]  /*5130*/  @P0 MOV R6, R8 ;  /* 0x0000000800060202 */ /* 0x000fe40000000f00 */
[----:B------:R-:W-:Y:S01]  /*5140*/  @P0 R2UR UR4, R0 ;  /* 0x00000000000402ca */ /* 0x000fe200000e0000 */
[----:B------:R-:W-:Y:S01]  /*5150*/  VIADD R0, R12, 0xd0 ;  /* 0x000000d00c007836 */ /* 0x000fe20000000000 */
[----:B------:R-:W-:Y:S02]  /*5160*/  @P0 LOP3.LUT R8, R9, 0xffff, RZ, 0xc0, !PT ;  /* 0x0000ffff09080812 */ /* 0x000fe400078ec0ff */
[----:B------:R-:W-:Y:S02]  /*5170*/  @P0 R2UR UR6, R6 ;  /* 0x00000000060602ca */ /* 0x000fe400000e0000 */
[----:B------:R-:W-:Y:S02]  /*5180*/  PRMT R0, RZ, 0x654, R0 ;  /* 0x00000654ff007816 */ /* 0x000fe40000000000 */
[----:B------:R-:W-:Y:S02]  /*5190*/  @P0 R2UR UR5, R8 ;  /* 0x00000000080502ca */ /* 0x000fe400000e0000 */
[----:B------:R1:W-:Y:S03]  /*51a0*/  SYNCS.ARRIVE.TRANS64.RED.A1T0 RZ, [R0+URZ], RZ ;  /* 0x000000ff00ff79a7 */ /* 0x0003e600081004ff */
[----:B------:R-:W-:Y:S04]  /*51b0*/  @UP2 UMOV UR30, UR4 ;  /* 0x00000004001e2c82 */ /* 0x000fe80008000000 */
[----:B------:R-:W-:Y:S04]  /*51c0*/  @UP2 UMOV UR14, UR6 ;  /* 0x00000006000e2c82 */ /* 0x000fe80008000000 */
[----:B------:R-:W-:Y:S01]  /*51d0*/  @UP2 UMOV UR13, UR5 ;  /* 0x00000005000d2c82 */ /* 0x000fe20008000000 */
[----:B------:R-:W-:Y:S05]  /*51e0*/  BRA.U !UP0, `(.L_x_85) ;  /* 0x0000000108a47547 */ /* 0x000fea000b800000 */
[----:B------:R-:W-:Y:S02]  /*51f0*/  UIMAD.WIDE.U32 UR8, UR13, UR35, URZ ;  /* 0x000000230d0872a5 */ /* 0x000fe4000f8e00ff */
[----:B------:R-:W-:Y:S02]  /*5200*/  UIMAD.WIDE.U32 UR10, UR14, UR32, URZ ;  /* 0x000000200e0a72a5 */ /* 0x000fe4000f8e00ff */
[----:B------:R-:W-:Y:S02]  /*5210*/  USEL UR4, UR31, UR40, !UP5 ;  /* 0x000000281f047287 */ /* 0x000fe4000e800000 */
[----:B------:R-:W-:Y:S02]  /*5220*/  USEL UR7, UR37, UR41, !UP6 ;  /* 0x0000002925077287 */ /* 0x000fe4000f000000 */
[----:B------:R-:W-:Y:S02]  /*5230*/  UIMAD.WIDE.U32 UR16, UR4, UR22, URZ ;  /* 0x00000016041072a5 */ /* 0x000fe4000f8e00ff */
[----:B------:R-:W-:Y:S01]  /*5240*/  UIMAD.WIDE.U32 UR18, UR7, UR22, URZ ;  /* 0x00000016071272a5 */ /* 0x000fe2000f8e00ff */
[----:B------:R-:W-:Y:S02]  /*5250*/  UMOV UR5, UR9 ;  /* 0x0000000900057c82 */ /* 0x000fe40008000000 */
[----:B------:R-:W-:Y:S03]  /*5260*/  USHF.R.U32.HI UR6, URZ, UR43, UR5 ;  /* 0x0000002bff067299 */ /* 0x000fe60008011605 */
[----:B------:R-:W-:Y:S01]  /*5270*/  UMOV UR5, UR11 ;  /* 0x0000000b00057c82 */ /* 0x000fe20008000000 */
[----:B------:R-:W-:Y:S02]  /*5280*/  USEL UR6, UR13, UR6, !UP5 ;  /* 0x000000060d067287 */ /* 0x000fe4000e800000 */
[----:B------:R-:W-:Y:S02]  /*5290*/  USHF.R.U32.HI UR8, URZ, UR33, UR5 ;  /* 0x00000021ff087299 */ /* 0x000fe40008011605 */
[----:B------:R-:W-:Y:S01]  /*52a0*/  UIMAD.WIDE.U32 UR10, UR6, UR22, URZ ;  /* 0x00000016060a72a5 */ /* 0x000fe2000f8e00ff */
[----:B------:R-:W-:Y:S02]  /*52b0*/  UMOV UR5, UR17 ;  /* 0x0000001100057c82 */ /* 0x000fe40008000000 */
[----:B------:R-:W-:Y:S03]  /*52c0*/  @UP4 USHF.R.U32.HI UR4, URZ, UR23, UR5 ;  /* 0x00000017ff044299 */ /* 0x000fe60008011605 */
[----:B------:R-:W-:Y:S01]  /*52d0*/  UMOV UR5, UR19 ;  /* 0x0000001300057c82 */ /* 0x000fe20008000000 */
[----:B------:R-:W-:Y:S02]  /*52e0*/  UIMAD UR4, UR42, UR4, URZ ;  /* 0x000000042a0472a4 */ /* 0x000fe4000f8e02ff */
[----:B------:R-:W-:Y:S02]  /*52f0*/  @UP4 USHF.R.U32.HI UR7, URZ, UR23, UR5 ;  /* 0x00000017ff074299 */ /* 0x000fe40008011605 */
[----:B------:R-:W-:Y:S02]  /*5300*/  USEL UR5, UR14, UR8, !UP6 ;  /* 0x000000080e057287 */ /* 0x000fe4000f000000 */
[----:B------:R-:W-:Y:S02]  /*5310*/  UIMAD UR8, UR42, UR7, URZ ;  /* 0x000000072a0872a4 */ /* 0x000fe4000f8e02ff */
[----:B------:R-:W-:Y:S03]  /*5320*/  UISETP.GE.AND UP0, UPT, UR6, UR4, UPT ;  /* 0x000000040600728c */ /* 0x000fe6000bf06270 */
[----:B------:R-:W-:Y:S01]  /*5330*/  UMOV UR4, UR11 ;  /* 0x0000000b00047c82 */ /* 0x000fe20008000000 */
[----:B------:R-:W-:Y:S02]  /*5340*/  UISETP.GE.OR UP0, UPT, UR5, UR8, UP0 ;  /* 0x000000080500728c */ /* 0x000fe40008706670 */
[----:B------:R-:W-:Y:S02]  /*5350*/  USHF.R.U32.HI UR4, URZ, UR23, UR4 ;  /* 0x00000017ff047299 */ /* 0x000fe40008011604 */
[----:B------:R-:W-:Y:S02]  /*5360*/  UIMAD.WIDE.U32 UR8, UR5, UR22, URZ ;  /* 0x00000016050872a5 */ /* 0x000fe4000f8e00ff */
[----:B------:R-:W-:Y:S04]  /*5370*/  USEL UR10, UR6, UR4, !UP4 ;  /* 0x00000004060a7287 */ /* 0x000fe8000e000000 */
[----:B------:R-:W-:Y:S01]  /*5380*/  UIADD3 UR11, UPT, UPT, -UR10, URZ, URZ ;  /* 0x000000ff0a0b7290 */ /* 0x000fe2000fffe1ff */
[----:B------:R-:W-:Y:S02]  /*5390*/  @!UP0 UMOV UR4, UR9 ;  /* 0x0000000900048c82 */ /* 0x000fe40008000000 */
[----:B------:R-:W-:Y:S02]  /*53a0*/  @!UP0 USHF.R.U32.HI UR4, URZ, UR23, UR4 ;  /* 0x00000017ff048299 */ /* 0x000fe40008011604 */
[----:B------:R-:W-:Y:S02]  /*53b0*/  UIMAD UR8, UR42, UR11, UR6 ;  /* 0x0000000b2a0872a4 */ /* 0x000fe4000f8e0206 */
[----:B------:R-:W-:Y:S04]  /*53c0*/  @!UP0 USEL UR4, UR5, UR4, !UP4 ;  /* 0x0000000405048287 */ /* 0x000fe8000e000000 */
[----:B------:R-:W-:Y:S02]  /*53d0*/  @!UP0 UIMAD UR7, UR7, UR8, UR4 ;  /* 0x00000008070782a4 */ /* 0x000fe4000f8e0204 */
[----:B------:R-:W-:Y:S02]  /*53e0*/  @!UP0 UIADD3 UR9, UPT, UPT, UR10, -UR4, URZ ;  /* 0x800000040a098290 */ /* 0x000fe4000fffe0ff */
[----:B------:R-:W-:Y:S02]  /*53f0*/  UIADD3 UR8, UPT, UPT, -UR6, URZ, URZ ;  /* 0x000000ff06087290 */ /* 0x000fe4000fffe1ff */
[----:B------:R-:W-:Y:S02]  /*5400*/  UIADD3 UR4, UPT, UPT, -UR5, URZ, URZ ;  /* 0x000000ff05047290 */ /* 0x000fe4000fffe1ff */
[----:B------:R-:W-:Y:S03]  /*5410*/  @!UP0 UIMAD UR6, UR9, UR42, UR5 ;  /* 0x0000002a090682a4 */ /* 0x000fe6000f8e0205 */
[----:B------:R-:W-:Y:S01]  /*5420*/  @!UP0 UMOV UR5, UR7 ;  /* 0x0000000700058c82 */ /* 0x000fe20008000000 */
[----:B------:R-:W-:Y:S02]  /*5430*/  UIMAD UR7, UR15, UR4, UR14 ;  /* 0x000000040f0772a4 */ /* 0x000fe4000f8e020e */
[----:B------:R-:W-:Y:S02]  /*5440*/  UIMAD UR4, UR34, UR8, UR13 ;  /* 0x00000008220472a4 */ /* 0x000fe4000f8e020d */
[----:B------:R-:W-:Y:S02]  /*5450*/  UIMAD UR14, UR5, UR15, UR7 ;  /* 0x0000000f050e72a4 */ /* 0x000fe4000f8e0207 */
[----:B------:R-:W-:Y:S11]  /*5460*/  UIMAD UR13, UR6, UR34, UR4 ;  /* 0x00000022060d72a4 */ /* 0x000ff6000f8e0204 */
[----:B------:R-:W-:Y:S01]  /*5470*/  @!UPT UIADD3 URZ, UPT, UPT, URZ, URZ, URZ ;  /* 0x000000fffffff290 */ /* 0x000fe2000fffe0ff */
.L_x_85:
[----:B------:R-:W2:Y:S01]  /*5480*/  @!UP3 LDCU.128 UR8, c[0x0][0xf10] ;  /* 0x0001e200ff08b7ac */ /* 0x000ea20008000c00 */
[C---:B------:R-:W-:Y:S02]  /*5490*/  ISETP.NE.U32.AND P1, PT, R4.reuse, RZ, PT ;  /* 0x000000ff0400720c */ /* 0x040fe40003f25070 */
[----:B------:R-:W-:Y:S02]  /*54a0*/  ISETP.NE.U32.AND P0, PT, R4, RZ, PT ;  /* 0x000000ff0400720c */ /* 0x000fe40003f05070 */
[C---:B------:R-:W-:Y:S02]  /*54b0*/  ISETP.NE.AND.EX P1, PT, R5.reuse, RZ, PT, P1 ;  /* 0x000000ff0500720c */ /* 0x040fe40003f25310 */
[----:B------:R-:W-:Y:S01]  /*54c0*/  ISETP.NE.AND.EX P0, PT, R5, RZ, PT, P0 ;  /* 0x000000ff0500720c */ /* 0x000fe20003f05300 */
[----:B------:R-:W3:Y:S01]  /*54d0*/  @!UP3 LDCU UR5, c[0x0][0xf0c] ;  /* 0x0001e180ff05b7ac */ /* 0x000ee20008000800 */
[----:B------:R-:W-:Y:S02]  /*54e0*/  USHF.L.U32 UR26, UR21, 0x6, URZ ;  /* 0x00000006151a7899 */ /* 0x000fe400080006ff */
[----:B------:R-:W-:Y:S02]  /*54f0*/  USHF.L.U32 UR27, UR20, 0x7, URZ ;  /* 0x00000007141b7899 */ /* 0x000fe400080006ff */
[----:B--2---:R-:W-:Y:S07]  /*5500*/  UIMAD.WIDE.U32 UR6, UR14, UR8, URZ ;  /* 0x000000080e0672a5 */ /* 0x004fee000f8e00ff */
[----:B------:R-:W-:Y:S01]  /*5510*/  @!UP3 UMOV UR4, UR7 ;  /* 0x000000070004bc82 */ /* 0x000fe20008000000 */
[----:B---3--:R-:W-:Y:S02]  /*5520*/  @!UP3 UISETP.NE.AND UP0, UPT, UR5, 0x1, UPT ;  /* 0x000000010500b88c */ /* 0x008fe4000bf05270 */
[----:B------:R-:W-:Y:S02]  /*5530*/  @!UP3 USHF.R.U32.HI UR4, URZ, UR9, UR4 ;  /* 0x00000009ff04b299 */ /* 0x000fe40008011604 */
[----:B------:R-:W-:Y:S02]  /*5540*/  UIMAD.WIDE.U32 UR6, UR13, UR11, URZ ;  /* 0x0000000b0d0672a5 */ /* 0x000fe4000f8e00ff */
[----:B------:R-:W-:Y:S02]  /*5550*/  @!UP3 USEL UR8, UR14, UR4, !UP0 ;  /* 0x000000040e08b287 */ /* 0x000fe4000c000000 */
[----:B------:R-:W-:Y:S03]  /*5560*/  @!UP3 UISETP.NE.AND UP0, UPT, UR10, 0x1, UPT ;  /* 0x000000010a00b88c */ /* 0x000fe6000bf05270 */
[----:B------:R-:W-:Y:S02]  /*5570*/  @!UP3 UMOV UR6, UR7 ;  /* 0x000000070006bc82 */ /* 0x000fe40008000000 */
[----:B------:R-:W2:Y:S02]  /*5580*/  @!UP3 LDCU UR4, c[0x0][0xf20] ;  /* 0x0001e400ff04b7ac */ /* 0x000ea40008000800 */
[----:B--2---:R-:W-:Y:S04]  /*5590*/  @!UP3 USHF.R.U32.HI UR6, URZ, UR4, UR6 ;  /* 0x00000004ff06b299 */ /* 0x004fe80008011606 */
[----:B------:R-:W-:Y:S04]  /*55a0*/  @!UP3 USEL UR6, UR13, UR6, !UP0 ;  /* 0x000000060d06b287 */ /* 0x000fe8000c000000 */
[----:B------:R-:W-:Y:S02]  /*55b0*/  @!UP3 UIADD3 UR4, UPT, UPT, -UR8, UR6, URZ ;  /* 0x000000060804b290 */ /* 0x000fe4000fffe1ff */
[----:B------:R-:W-:Y:S02]  /*55c0*/  @!UP3 UIADD3 UR6, UPT, UPT, UR8, -UR6, URZ ;  /* 0x800000060806b290 */ /* 0x000fe4000fffe0ff */
[----:B------:R-:W-:Y:S02]  /*55d0*/  @!UP3 UIMAD UR14, UR4, UR5, UR14 ;  /* 0x00000005040eb2a4 */ /* 0x000fe4000f8e020e */
[----:B------:R-:W-:Y:S01]  /*55e0*/  @!UP3 UIMAD UR13, UR6, UR10, UR13 ;  /* 0x0000000a060db2a4 */ /* 0x000fe2000f8e020d */
[----:B------:R-:W-:Y:S11]  /*55f0*/  BRA.U UP1, `(.L_x_86) ;  /* 0x0000000101107547 */ /* 0x000ff6000b800000 */
[----:B------:R-:W-:Y:S04]  /*5600*/  MOV R6, UR51 ;  /* 0x0000003300067c02 */ /* 0x000fe80008000f00 */
[----:B------:R-:W-:Y:S04]  /*5610*/  SHF.L.U32 R6, R6, 0x1f, RZ ;  /* 0x0000001f06067819 */ /* 0x000fe800000006ff */
[----:B------:R-:W2:Y:S02]  /*5620*/  SYNCS.PHASECHK.TRANS64.TRYWAIT P2, [UR29+0xb8], R6 ;  /* 0x0000b806ff0075a7 */ /* 0x000ea4000804111d */
[----:B--2---:R-:W-:Y:S05]  /*5630*/  @!P2 BRA `(.L_x_87) ;  /* 0x000000680004a947 */ /* 0x004fea0003800000 */
.L_x_86:
[----:B------:R-:W-:Y:S05]  /*5640*/  @!P1 BRA `(.L_x_88) ;  /* 0x0000000000309947 */ /* 0x000fea0003800000 */
[----:B----4-:R-:W-:Y:S01]  /*5650*/  ISETP.NE.U32.AND P1, PT, R2, RZ, PT ;  /* 0x000000ff0200720c */ /* 0x010fe20003f25070 */
[----:B------:R-:W2:Y:S01]  /*5660*/  LDCU.64 UR4, c[0x0][0x358] ;  /* 0x00006b00ff0477ac */ /* 0x000ea20008000a00 */
[----:B------:R-:W-:Y:S02]  /*5670*/  IMAD.MOV.U32 R89, RZ, RZ, 0x1 ;  /* 0x00000001ff597424 */ /* 0x000fe400078e00ff */
[----:B------:R-:W-:Y:S11]  /*5680*/  ISETP.NE.AND.EX P1, PT, R3, RZ, PT, P1 ;  /* 0x000000ff0300720c */ /* 0x000ff60003f25310 */
[----:B------:R-:W-:Y:S02]  /*5690*/  @!UPT UIADD3 URZ, UPT, UPT, URZ, URZ, URZ ;  /* 0x000000fffffff290 */ /* 0x000fe4000fffe0ff */
[----:B------:R-:W3:Y:S01]  /*56a0*/  @P1 LDC.64 R8, c[0x0][0xc88] ;  /* 0x00032200ff081b82 */ /* 0x000ee20000000a00 */
[----:B-1----:R-:W-:Y:S04]  /*56b0*/  @P1 IMAD R0, R4, UR36, RZ ;  /* 0x0000002404001c24 */ /* 0x002fe8000f8e02ff */
[----:B---3--:R-:W-:Y:S04]  /*56c0*/  @P1 IMAD.WIDE R8, R0, 0x4, R8 ;  /* 0x0000000400081825 */ /* 0x008fe800078e0208 */
[----:B------:R-:W-:Y:S01]  /*56d0*/  HFMA2 R0, -RZ, RZ, 0, 5.9604644775390625e-08 ;  /* 0x00000001ff007431 */ /* 0x000fe200000001ff */
[----:B--2--5:R2:W5:Y:S04]  /*56e0*/  @P1 LDG.E R45, desc[UR4][R8.64] ;  /* 0x00000004082d1981 */ /* 0x024568000c1e1900 */
[----:B------:R-:W-:Y:S01]  /*56f0*/  @!P1 PRMT R89, R0, 0x7610, R89 ;  /* 0x0000761000599816 */ /* 0x000fe20000000059 */
[----:B--2---:R-:W3:Y:S06]  /*5700*/  @!P1 LDC R45, c[0x0][0xc80] ;  /* 0x00032000ff2d9b82 */ /* 0x004eec0000000800 */
.L_x_88:
[----:B---3-5:R-:W-:Y:S01]  /*5710*/  @!P0 FSETP.EQ.AND P1, PT, R45, RZ, PT ;  /* 0x000000ff2d00820b */ /* 0x028fe20003f22000 */
[----:B------:R-:W-:Y:S01]  /*5720*/  @!UPT UIADD3 URZ, UPT, UPT, URZ, URZ, URZ ;  /* 0x000000fffffff290 */ /* 0x000fe2000fffe0ff */
[----:B------:R-:W-:Y:S11]  /*5730*/  @!P0 BRA `(.L_x_89) ;  /* 0x0000000000188947 */ /* 0x000ff60003800000 */
[----:B------:R-:W-:Y:S02]  /*5740*/  LOP3.LUT P0, RZ, R89, 0xff, RZ, 0xc0, !PT ;  /* 0x000000ff59ff7812 */ /* 0x000fe4000780c0ff */
[----:B----4-:R-:W-:Y:S04]  /*5750*/  ISETP.NE.U32.AND P1, PT, R2, RZ, PT ;  /* 0x000000ff0200720c */ /* 0x010fe80003f25070 */
[----:B------:R-:W-:Y:S04]  /*5760*/  ISETP.NE.AND.EX P1, PT, R3, RZ, PT, P1 ;  /* 0x000000ff0300720c */ /* 0x000fe80003f25310 */
[----:B------:R-:W-:Y:S03]  /*5770*/  PLOP3.LUT P1, PT, P1, PT, PT, 0x8, 0x80 ;  /* 0x000000000080781c */ /* 0x000fe60000f2e170 */
[----:B------:R-:W-:Y:S11]  /*5780*/  @P0 FSETP.EQ.AND P1, PT, R45, RZ, PT ;  /* 0x000000ff2d00020b */ /* 0x000ff60003f22000 */
[----:B------:R-:W-:Y:S02]  /*5790*/  @!UPT UIADD3 URZ, UPT, UPT, URZ, URZ, URZ ;  /* 0x000000fffffff290 */ /* 0x000fe4000fffe0ff */
.L_x_89:
[----:B------:R-:W-:Y:S01]  /*57a0*/  ULEA UR4, UR12, UR29, 0x3 ;  /* 0x0000001d0c047291 */ /* 0x000fe2000f8e18ff */
[----:B------:R-:W-:Y:S02]  /*57b0*/  SHF.L.U32 R9, R15, 0x1f, RZ ;  /* 0x0000001f0f097819 */ /* 0x000fe400000006ff */
[----:B------:R-:W-:Y:S04]  /*57c0*/  ELECT P0, URZ, PT ;  /* 0x0000000000ff782f */ /* 0x000fe80003800000 */
[----:B------:R-:W-:Y:S02]  /*57d0*/  PLOP3.LUT P1, PT, P1, P0, PT, 0xf2, 0x2f ;  /* 0x00000000002f781c */ /* 0x000fe40000f21e72 */
[----:B------:R-:W2:Y:S11]  /*57e0*/  SYNCS.PHASECHK.TRANS64.TRYWAIT P2, [UR4+0x98], R9 ;  /* 0x00009809ff0075a7 */ /* 0x000eb60008041104 */
[----:B------:R-:W-:Y:S05]  /*57f0*/  @!P1 IADD3 R8, P0, PT, R16, 0x980, RZ ;  /* 0x0000098010089810 */ /* 0x000fea0007f1e0ff */
[----:B-1----:R-:W-:Y:S01]  /*5800*/  @!P1 IMAD.X R6, RZ, RZ, R17, P0 ;  /* 0x000000ffff069224 */ /* 0x002fe200000e0611 */
[----:B--2---:R-:W-:Y:S07]  /*5810*/  @!P2 BRA `(.L_x_90) ;  /* 0x0000006400a4a947 */ /* 0x004fee0003800000 */
.L_x_195:
[----:B------:R-:W-:Y:S01]  /*5820*/  @!P1 R2UR UR7, R6 ;  /* 0x00000000060792ca */ /* 0x000fe200000e0000 */
[----:B------:R-:W-:Y:S01]  /*5830*/  UIADD3 UR5, UPT, UPT, UR12, 0x1, URZ ;  /* 0x000000010c057890 */ /* 0x000fe2000fffe0ff */
[----:B------:R-:W-:Y:S01]  /*5840*/  @!P1 R2UR UR6, R8 ;  /* 0x00000000080692ca */ /* 0x000fe200000e0000 */
[----:B------:R-:W-:Y:S01]  /*5850*/  UIADD3 UR25, UPT, UPT, UR4, 0x80, URZ ;  /* 0x0000008004197890 */ /* 0x000fe2000fffe0ff */
[----:B-1----:R-:W-:Y:S01]  /*5860*/  @!P1 IMAD.MOV.U32 R0, RZ, RZ, 0x1000 ;  /* 0x00001000ff009424 */ /* 0x002fe200078e00ff */
[----:B------:R-:W-:Y:S01]  /*5870*/  UISETP.NE.AND UP0, UPT, UR5, 0x3, UPT ;  /* 0x000000030500788c */ /* 0x000fe2000bf05270 */
[----:B------:R-:W-:Y:S01]  /*5880*/  UMOV UR18, 0x0 ;  /* 0x0000000000127882 */ /* 0x000fe20000000000 */
[----:B------:R-:W-:Y:S02]  /*5890*/  UMOV UR19, 0x10000000 ;  /* 0x1000000000137882 */ /* 0x000fe40000000000 */
[----:B------:R-:W-:Y:S02]  /*58a0*/  USEL UR5, UR5, URZ, UP0 ;  /* 0x000000ff05057287 */ /* 0x000fe40008000000 */
[----:B------:R-:W-:Y:S02]  /*58b0*/  USEL UR9, URZ, 0x1, UP0 ;  /* 0x00000001ff097887 */ /* 0x000fe40008000000 */
[----:B------:R-:W-:Y:S01]  /*58c0*/  IMAD.U32 R9, RZ, RZ, UR7 ;  /* 0x00000007ff097e24 */ /* 0x000fe2000f8e00ff */
[----:B------:R-:W-:Y:S01]  /*58d0*/  VOTEU.ALL UP0, P1 ;  /* 0x0000000000ff7886 */ /* 0x000fe20000800000 */
[----:B------:R-:W-:Y:S01]  /*58e0*/  IMAD.U32 R8, RZ, RZ, UR6 ;  /* 0x00000006ff087e24 */ /* 0x000fe2000f8e00ff */
[----:B------:R-:W-:Y:S01]  /*58f0*/  UMOV UR28, UR36 ;  /* 0x00000024001c7c82 */ /* 0x000fe20008000000 */
[----:B------:R-:W-:Y:S01]  /*5900*/  UMOV UR11, UR27 ;  /* 0x0000001b000b7c82 */ /* 0x000fe20008000000 */
[----:B------:R-:W-:Y:S01]  /*5910*/  @!P1 R2UR UR17, R9 ;  /* 0x00000000091192ca */ /* 0x000fe200000e0000 */
[----:B------:R-:W-:Y:S01]  /*5920*/  @!UP0 ULEA UR6, UR12, UR29, 0xc ;  /* 0x0000001d0c068291 */ /* 0x000fe2000f8e60ff */
[----:B------:R-:W-:Y:S01]  /*5930*/  @!P1 R2UR UR16, R8 ;  /* 0x00000000081092ca */ /* 0x000fe200000e0000 */
[----:B------:R-:W-:Y:S01]  /*5940*/  @!UP0 UIADD3 UR10, UPT, UPT, UR26, 0x20, URZ ;  /* 0x000000201a0a8890 */ /* 0x000fe2000fffe0ff */
[----:B------:R-:W-:Y:S01]  /*5950*/  LOP3.LUT R9, R15, UR9, RZ, 0x3c, !PT ;  /* 0x000000090f097c12 */ /* 0x000fe2000f8e3cff */
[----:B------:R-:W-:Y:S01]  /*5960*/  @!UP0 UIADD3 UR24, UPT, UPT, UR6, 0x200, URZ ;  /* 0x0000020006188890 */ /* 0x000fe2000fffe0ff */
[----:B------:R-:W-:Y:S01]  /*5970*/  @!P1 IADD3 R8, P0, PT, R16, 0x980, RZ ;  /* 0x0000098010089810 */ /* 0x000fe20007f1e0ff */
[----:B------:R-:W-:Y:S01]  /*5980*/  @!UP0 UIADD3 UR8, UPT, UPT, UR6, 0xa00, URZ ;  /* 0x00000a0006088890 */ /* 0x000fe2000fffe0ff */
[----:B------:R-:W-:Y:S01]  /*5990*/  SHF.L.U32 R10, R9, 0x1f, RZ ;  /* 0x0000001f090a7819 */ /* 0x000fe200000006ff */
[----:B------:R-:W-:Y:S01]  /*59a0*/  VOTEU.ALL UP0, P1 ;  /* 0x0000000000ff7886 */ /* 0x000fe20000800000 */
[----:B------:R-:W-:Y:S01]  /*59b0*/  UMOV UR12, UR36 ;  /* 0x00000024000c7c82 */ /* 0x000fe20008000000 */
[----:B------:R-:W-:Y:S01]  /*59c0*/  UMOV UR9, UR25 ;  /* 0x0000001900097c82 */ /* 0x000fe20008000000 */
[----:B------:R-:W-:Y:S01]  /*59d0*/  UPRMT UR6, UR57, 0x654, UR25 ;  /* 0x0000065439067896 */ /* 0x000fe20008000019 */
[----:B------:R-:W-:Y:S01]  /*59e0*/  @!P1 IMAD.X R6, RZ, RZ, R17, P0 ;  /* 0x000000ffff069224 */ /* 0x000fe200000e0611 */
[----:B------:R-:W-:Y:S01]  /*59f0*/  ULEA UR7, UR5, UR29, 0x3 ;  /* 0x0000001d05077291 */ /* 0x000fe2000f8e18ff */
[----:B------:R1:W-:Y:S01]  /*5a00*/  @!UP0 UTMALDG.3D [UR24], [UR16], desc[UR18] ;  /* 0x00001218100085b4 */ /* 0x0003e20008011000 */
[----:B------:R-:W-:Y:S05]  /*5a10*/  VOTEU.ALL UP0, P1 ;  /* 0x0000000000ff7886 */ /* 0x000fea0000800000 */
[----:B------:R1:W-:Y:S01]  /*5a20*/  @!UP0 UTMALDG.3D [UR8], [UR16], desc[UR18] ;  /* 0x00001208100085b4 */ /* 0x0003e20008011000 */
[----:B------:R1:W-:Y:S01]  /*5a30*/  @!P1 SYNCS.ARRIVE.TRANS64.RED.A0TR RZ, [UR4+0x80], R0 ;  /* 0x00008000ffff99a7 */ /* 0x0003e20008300404 */
[----:B------:R-:W-:Y:S01]  /*5a40*/  SYNCS.ARRIVE.TRANS64.RED.A1T0 RZ, [UR6], RZ ;  /* 0x000000ffffff79a7 */ /* 0x000fe20008100406 */
[----:B------:R-:W2:Y:S02]  /*5a50*/  SYNCS.PHASECHK.TRANS64.TRYWAIT P2, [UR7+0x98], R10 ;  /* 0x0000980aff0075a7 */ /* 0x000ea40008041107 */
[----:B-12---:R-:W-:Y:S05]  /*5a60*/  @!P2 BRA `(.L_x_91) ;  /* 0x000000640028a947 */ /* 0x006fea0003800000 */
.L_x_197:
[----:B------:R-:W-:Y:S01]  /*5a70*/  @!P1 R2UR UR6, R8 ;  /* 0x00000000080692ca */ /* 0x000fe200000e0000 */
[----:B------:R-:W-:Y:S01]  /*5a80*/  UIADD3 UR4, UPT, UPT, UR5, 0x1, URZ ;  /* 0x0000000105047890 */ /* 0x000fe2000fffe0ff */
[----:B------:R-:W-:Y:S01]  /*5a90*/  @!P1 R2UR UR8, R6 ;  /* 0x00000000060892ca */ /* 0x000fe200000e0000 */
[----:B------:R-:W-:Y:S01]  /*5aa0*/  UIADD3 UR17, UPT, UPT, UR7, 0x80, URZ ;  /* 0x0000008007117890 */ /* 0x000fe2000fffe0ff */
[----:B-1----:R-:W-:Y:S01]  /*5ab0*/  @!P1 IMAD.MOV.U32 R0, RZ, RZ, 0x1000 ;  /* 0x00001000ff009424 */ /* 0x002fe200078e00ff */
[----:B------:R-:W-:Y:S01]  /*5ac0*/  UISETP.NE.AND UP0, UPT, UR4, 0x3, UPT ;  /* 0x000000030400788c */ /* 0x000fe2000bf05270 */
[----:B------:R-:W-:Y:S01]  /*5ad0*/  @!P1 IADD3 R8, P0, PT, R16, 0x980, RZ ;  /* 0x0000098010089810 */ /* 0x000fe20007f1e0ff */
[----:B------:R-:W-:Y:S01]  /*5ae0*/  UMOV UR38, 0x0 ;  /* 0x0000000000267882 */ /* 0x000fe20000000000 */
[----:B------:R-:W-:Y:S01]  /*5af0*/  UMOV UR39, 0x10000000 ;  /* 0x1000000000277882 */ /* 0x000fe20000000000 */
[----:B------:R-:W-:Y:S01]  /*5b00*/  USEL UR9, URZ, 0x1, UP0 ;  /* 0x00000001ff097887 */ /* 0x000fe20008000000 */
[----:B------:R-:W-:Y:S01]  /*5b10*/  UMOV UR18, UR26 ;  /* 0x0000001a00127c82 */ /* 0x000fe20008000000 */
[----:B------:R-:W-:Y:S02]  /*5b20*/  UMOV UR20, UR36 ;  /* 0x0000002400147c82 */ /* 0x000fe40008000000 */
[----:B------:R-:W-:Y:S01]  /*5b30*/  IMAD.U32 R10, RZ, RZ, UR6 ;  /* 0x00000006ff0a7e24 */ /* 0x000fe2000f8e00ff */
[----:B------:R-:W-:Y:S01]  /*5b40*/  USEL UR6, UR4, URZ, UP0 ;  /* 0x000000ff04067287 */ /* 0x000fe20008000000 */
[----:B------:R-:W-:Y:S01]  /*5b50*/  IMAD.U32 R11, RZ, RZ, UR8 ;  /* 0x00000008ff0b7e24 */ /* 0x000fe2000f8e00ff */
[----:B------:R-:W-:Y:S01]  /*5b60*/  VOTEU.ALL UP0, P1 ;  /* 0x0000000000ff7886 */ /* 0x000fe20000800000 */
[----:B------:R-:W-:Y:S01]  /*5b70*/  LOP3.LUT R9, R9, UR9, RZ, 0x3c, !PT ;  /* 0x0000000909097c12 */ /* 0x000fe2000f8e3cff */
[----:B------:R-:W-:Y:S01]  /*5b80*/  UMOV UR12, UR36 ;  /* 0x00000024000c7c82 */ /* 0x000fe20008000000 */
[----:B------:R-:W-:Y:S01]  /*5b90*/  @!P1 R2UR UR24, R10 ;  /* 0x000000000a1892ca */ /* 0x000fe200000e0000 */
[----:B------:R-:W-:Y:S01]  /*5ba0*/  UMOV UR9, UR17 ;  /* 0x0000001100097c82 */ /* 0x000fe20008000000 */
[----:B------:R-:W-:Y:S01]  /*5bb0*/  @!P1 R2UR UR25, R11 ;  /* 0x000000000b1992ca */ /* 0x000fe200000e0000 */
[----:B------:R-:W-:Y:S01]  /*5bc0*/  @!UP0 ULEA UR5, UR5, UR29, 0xc ;  /* 0x0000001d05058291 */ /* 0x000fe2000f8e60ff */
[----:B------:R-:W-:Y:S01]  /*5bd0*/  SHF.L.U32 R10, R9, 0x1f, RZ ;  /* 0x0000001f090a7819 */ /* 0x000fe200000006ff */
[----:B------:R-:W-:Y:S01]  /*5be0*/  @!UP0 UIADD3 UR19, UPT, UPT, UR27, 0x40, URZ ;  /* 0x000000401b138890 */ /* 0x000fe2000fffe0ff */
[----:B------:R-:W-:Y:S01]  /*5bf0*/  @!P1 IMAD.X R6, RZ, RZ, R17, P0 ;  /* 0x000000ffff069224 */ /* 0x000fe200000e0611 */
[----:B------:R-:W-:Y:S02]  /*5c00*/  @!UP0 UIADD3 UR16, UPT, UPT, UR5, 0x200, URZ ;  /* 0x0000020005108890 */ /* 0x000fe4000fffe0ff */
[----:B------:R-:W-:Y:S02]  /*5c10*/  @!UP0 UIADD3 UR8, UPT, UPT, UR5, 0xa00, URZ ;  /* 0x00000a0005088890 */ /* 0x000fe4000fffe0ff */
[----:B------:R-:W-:Y:S01]  /*5c20*/  @!UP0 UIADD3 UR10, UPT, UPT, UR26, 0x20, URZ ;  /* 0x000000201a0a8890 */ /* 0x000fe2000fffe0ff */
[----:B------:R-:W-:Y:S01]  /*5c30*/  VOTEU.ALL UP0, P1 ;  /* 0x0000000000ff7886 */ /* 0x000fe20000800000 */
[----:B------:R-:W-:Y:S01]  /*5c40*/  UMOV UR11, UR19 ;  /* 0x00000013000b7c82 */ /* 0x000fe20008000000 */
[----:B------:R-:W-:Y:S02]  /*5c50*/  UPRMT UR4, UR57, 0x654, UR17 ;  /* 0x0000065439047896 */ /* 0x000fe40008000011 */
        /* <DEDUP_REMOVED lines=8> */
.L_x_199:
[----:B------:R-:W-:Y:S01]  /*5ce0*/  @!P1 R2UR UR7, R6 ;  /* 0x00000000060792ca */ /* 0x000fe200000e0000 */
[----:B------:R-:W-:Y:S01]  /*5cf0*/  UIADD3 UR4, UPT, UPT, UR6, 0x1, URZ ;  /* 0x0000000106047890 */ /* 0x000fe2000fffe0ff */
[----:B------:R-:W-:Y:S01]  /*5d00*/  @!P1 R2UR UR8, R8 ;  /* 0x00000000080892ca */ /* 0x000fe200000e0000 */
[----:B------:R-:W-:Y:S01]  /*5d10*/  UIADD3 UR18, UPT, UPT, UR26, 0x10, URZ ;  /* 0x000000101a127890 */ /* 0x000fe2000fffe0ff */
[----:B-1----:R-:W-:Y:S01]  /*5d20*/  @!P1 IMAD.MOV.U32 R0, RZ, RZ, 0x1000 ;  /* 0x00001000ff009424 */ /* 0x002fe200078e00ff */
[----:B------:R-:W-:Y:S01]  /*5d30*/  UISETP.NE.AND UP0, UPT, UR4, 0x3, UPT ;  /* 0x000000030400788c */ /* 0x000fe2000bf05270 */
[----:B------:R-:W-:Y:S01]  /*5d40*/  VIADD R14, R14, 0x1 ;  /* 0x000000010e0e7836 */ /* 0x000fe20000000000 */
[----:B------:R-:W-:Y:S02]  /*5d50*/  UIADD3 UR17, UPT, UPT, UR5, 0x80, URZ ;  /* 0x0000008005117890 */ /* 0x000fe4000fffe0ff */
[----:B------:R-:W-:Y:S01]  /*5d60*/  USEL UR21, UR4, URZ, UP0 ;  /* 0x000000ff04157287 */ /* 0x000fe20008000000 */
[----:B------:R-:W-:Y:S01]  /*5d70*/  UMOV UR38, 0x0 ;  /* 0x0000000000267882 */ /* 0x000fe20000000000 */
[----:B------:R-:W-:Y:S02]  /*5d80*/  UMOV UR39, 0x10000000 ;  /* 0x1000000000277882 */ /* 0x000fe40000000000 */
[----:B------:R-:W-:Y:S01]  /*5d90*/  IMAD.U32 R11, RZ, RZ, UR7 ;  /* 0x00000007ff0b7e24 */ /* 0x000fe2000f8e00ff */
[----:B------:R-:W-:Y:S01]  /*5da0*/  USEL UR7, URZ, 0x1, UP0 ;  /* 0x00000001ff077887 */ /* 0x000fe20008000000 */
[----:B------:R-:W-:Y:S01]  /*5db0*/  IMAD.U32 R10, RZ, RZ, UR8 ;  /* 0x00000008ff0a7e24 */ /* 0x000fe2000f8e00ff */
[----:B------:R-:W-:Y:S01]  /*5dc0*/  VOTEU.ALL UP0, P1 ;  /* 0x0000000000ff7886 */ /* 0x000fe20000800000 */
[----:B------:R-:W-:Y:S01]  /*5dd0*/  UMOV UR19, UR27 ;  /* 0x0000001b00137c82 */ /* 0x000fe20008000000 */
[----:B------:R-:W-:Y:S01]  /*5de0*/  @!P1 R2UR UR25, R11 ;  /* 0x000000000b1992ca */ /* 0x000fe200000e0000 */
[----:B------:R-:W-:Y:S01]  /*5df0*/  UMOV UR20, UR36 ;  /* 0x0000002400147c82 */ /* 0x000fe20008000000 */
[----:B------:R-:W-:Y:S01]  /*5e00*/  @!P1 R2UR UR24, R10 ;  /* 0x000000000a1892ca */ /* 0x000fe200000e0000 */
[----:B------:R-:W-:Y:S01]  /*5e10*/  @!UP0 ULEA UR4, UR6, UR29, 0xc ;  /* 0x0000001d06048291 */ /* 0x000fe2000f8e60ff */
[----:B------:R-:W-:Y:S01]  /*5e20*/  LOP3.LUT R9, R9, UR7, RZ, 0x3c, !PT ;  /* 0x0000000709097c12 */ /* 0x000fe2000f8e3cff */
[----:B------:R-:W-:Y:S02]  /*5e30*/  @!UP0 UIADD3 UR10, UPT, UPT, UR26, 0x30, URZ ;  /* 0x000000301a0a8890 */ /* 0x000fe4000fffe0ff */
[----:B------:R-:W-:Y:S01]  /*5e40*/  @!UP0 UIADD3 UR16, UPT, UPT, UR4, 0x200, URZ ;  /* 0x0000020004108890 */ /* 0x000fe2000fffe0ff */
[----:B------:R-:W-:Y:S01]  /*5e50*/  SHF.L.U32 R6, R9, 0x1f, RZ ;  /* 0x0000001f09067819 */ /* 0x000fe200000006ff */
[----:B------:R-:W-:Y:S01]  /*5e60*/  @!UP0 UIADD3 UR8, UPT, UPT, UR4, 0xa00, URZ ;  /* 0x00000a0004088890 */ /* 0x000fe2000fffe0ff */
[----:B------:R-:W-:Y:S01]  /*5e70*/  VOTEU.ALL UP0, P1 ;  /* 0x0000000000ff7886 */ /* 0x000fe20000800000 */
[----:B------:R-:W-:Y:S01]  /*5e80*/  UMOV UR11, UR27 ;  /* 0x0000001b000b7c82 */ /* 0x000fe20008000000 */
[----:B------:R-:W-:Y:S01]  /*5e90*/  UMOV UR12, UR36 ;  /* 0x00000024000c7c82 */ /* 0x000fe20008000000 */
[----:B------:R-:W-:Y:S01]  /*5ea0*/  UMOV UR9, UR17 ;  /* 0x0000001100097c82 */ /* 0x000fe20008000000 */
[----:B------:R-:W-:Y:S02]  /*5eb0*/  UPRMT UR6, UR57, 0x654, UR17 ;  /* 0x0000065439067896 */ /* 0x000fe40008000011 */
[----:B------:R1:W-:Y:S01]  /*5ec0*/  @!UP0 UTMALDG.3D [UR16], [UR24], desc[UR38] ;  /* 0x00002610180085b4 */ /* 0x0003e20008011000 */
[----:B------:R-:W-:Y:S01]  /*5ed0*/  VOTEU.ALL UP0, P1 ;  /* 0x0000000000ff7886 */ /* 0x000fe20000800000 */
[----:B------:R-:W-:Y:S04]  /*5ee0*/  ULEA UR4, UR21, UR29, 0x3 ;  /* 0x0000001d15047291 */ /* 0x000fe8000f8e18ff */
[----:B------:R1:W-:Y:S01]  /*5ef0*/  @!UP0 UTMALDG.3D [UR8], [UR24], desc[UR38] ;  /* 0x00002608180085b4 */ /* 0x0003e20008011000 */
[----:B------:R1:W-:Y:S01]  /*5f00*/  @!P1 SYNCS.ARRIVE.TRANS64.RED.A0TR RZ, [UR5+0x80], R0 ;  /* 0x00008000ffff99a7 */ /* 0x0003e20008300405 */
[----:B------:R-:W-:Y:S03]  /*5f10*/  SYNCS.ARRIVE.TRANS64.RED.A1T0 RZ, [UR6], RZ ;  /* 0x000000ffffff79a7 */ /* 0x000fe60008100406 */
[----:B------:R-:W2:Y:S02]  /*5f20*/  SYNCS.PHASECHK.TRANS64.TRYWAIT P0, [UR4+0x98], R6 ;  /* 0x00009806ff0075a7 */ /* 0x000ea40008001104 */
[----:B-12---:R-:W-:Y:S05]  /*5f30*/  @!P0 BRA `(.L_x_93) ;  /* 0x0000006000248947 */ /* 0x006fea0003800000 */
.L_x_201:
[----:B------:R-:W-:Y:S01]  /*5f40*/  UIADD3 UR17, UPT, UPT, UR4, 0x80, URZ ;  /* 0x0000008004117890 */ /* 0x000fe2000fffe0ff */
[----:B-1----:R-:W-:Y:S01]  /*5f50*/  @!P1 IADD3 R6, P0, PT, R16, 0x980, RZ ;  /* 0x0000098010069810 */ /* 0x002fe20007f1e0ff */
[----:B------:R-:W-:Y:S01]  /*5f60*/  UPLOP3.LUT UP1, UPT, UPT, UPT, UPT, 0x80, 0x8 ;  /* 0x000000000008789c */ /* 0x000fe20003f2f070 */
[----:B------:R-:W-:Y:S01]  /*5f70*/  R2UR UR38, R94 ;  /* 0x000000005e2672ca */ /* 0x000fe200000e0000 */
[----:B------:R-:W-:Y:S01]  /*5f80*/  UMOV UR24, 0x0 ;  /* 0x0000000000187882 */ /* 0x000fe20000000000 */
[----:B------:R-:W-:Y:S01]  /*5f90*/  @!P1 R2UR UR6, R6 ;  /* 0x00000000060692ca */ /* 0x000fe200000e0000 */
[----:B------:R-:W-:Y:S01]  /*5fa0*/  @!P1 IMAD.X R0, RZ, RZ, R17, P0 ;  /* 0x000000ffff009224 */ /* 0x000fe200000e0611 */
[----:B------:R-:W-:Y:S01]  /*5fb0*/  UMOV UR25, 0x10000000 ;  /* 0x1000000000197882 */ /* 0x000fe20000000000 */
[----:B------:R-:W-:Y:S01]  /*5fc0*/  UMOV UR20, UR36 ;  /* 0x0000002400147c82 */ /* 0x000fe20008000000 */
[----:B------:R-:W-:Y:S01]  /*5fd0*/  UMOV UR12, UR36 ;  /* 0x00000024000c7c82 */ /* 0x000fe20008000000 */
[----:B------:R-:W-:Y:S01]  /*5fe0*/  UMOV UR9, UR17 ;  /* 0x0000001100097c82 */ /* 0x000fe20008000000 */
[----:B------:R-:W-:Y:S01]  /*5ff0*/  @!P1 R2UR UR5, R0 ;  /* 0x00000000000592ca */ /* 0x000fe200000e0000 */
[----:B------:R-:W-:Y:S01]  /*6000*/  VOTEU.ALL UP0, P1 ;  /* 0x0000000000ff7886 */ /* 0x000fe20000800000 */
[----:B------:R-:W-:Y:S01]  /*6010*/  R2UR UR28, R95 ;  /* 0x000000005f1c72ca */ /* 0x000fe200000e0000 */
[----:B------:R-:W-:Y:S01]  /*6020*/  UMOV UR36, UR30 ;  /* 0x0000001e00247c82 */ /* 0x000fe20008000000 */
[C---:B------:R-:W-:Y:S02]  /*6030*/  ISETP.NE.AND P0, PT, R14.reuse, 0x2, PT ;  /* 0x000000020e00780c */ /* 0x040fe40003f05270 */
[----:B------:R-:W-:Y:S01]  /*6040*/  @!UP0 UIADD3 UR19, UPT, UPT, UR27, 0x40, URZ ;  /* 0x000000401b138890 */ /* 0x000fe2000fffe0ff */
[----:B------:R-:W-:Y:S01]  /*6050*/  IMAD.U32 R10, RZ, RZ, UR6 ;  /* 0x00000006ff0a7e24 */ /* 0x000fe2000f8e00ff */
[----:B------:R-:W-:Y:S01]  /*6060*/  @!UP0 UIADD3 UR10, UPT, UPT, UR26, 0x30, URZ ;  /* 0x000000301a0a8890 */ /* 0x000fe2000fffe0ff */
[----:B------:R-:W-:Y:S02]  /*6070*/  SEL R0, RZ, 0x1, P0 ;  /* 0x00000001ff007807 */ /* 0x000fe40000000000 */
[----:B------:R-:W-:Y:S02]  /*6080*/  SEL R14, R14, RZ, P0 ;  /* 0x000000ff0e0e7207 */ /* 0x000fe40000000000 */
[----:B------:R-:W-:Y:S01]  /*6090*/  IMAD.U32 R11, RZ, RZ, UR5 ;  /* 0x00000005ff0b7e24 */ /* 0x000fe2000f8e00ff */
[----:B------:R-:W-:Y:S01]  /*60a0*/  @!P1 R2UR UR6, R10 ;  /* 0x000000000a0692ca */ /* 0x000fe200000e0000 */
[----:B------:R-:W-:Y:S01]  /*60b0*/  @!UP0 ULEA UR5, UR21, UR29, 0xc ;  /* 0x0000001d15058291 */ /* 0x000fe2000f8e60ff */
[----:B------:R-:W-:Y:S01]  /*60c0*/  LOP3.LUT R13, R13, R0, RZ, 0x3c, !PT ;  /* 0x000000000d0d7212 */ /* 0x000fe200078e3cff */
[----:B------:R-:W-:Y:S01]  /*60d0*/  UMOV UR11, UR19 ;  /* 0x00000013000b7c82 */ /* 0x000fe20008000000 */
[----:B------:R-:W-:Y:S01]  /*60e0*/  @!P1 R2UR UR7, R11 ;  /* 0x000000000b0792ca */ /* 0x000fe200000e0000 */
[----:B------:R-:W-:Y:S02]  /*60f0*/  @!UP0 UIADD3 UR16, UPT, UPT, UR5, 0x200, URZ ;  /* 0x0000020005108890 */ /* 0x000fe4000fffe0ff */
[----:B------:R-:W-:Y:S01]  /*6100*/  @!UP0 UIADD3 UR8, UPT, UPT, UR5, 0xa00, URZ ;  /* 0x00000a0005088890 */ /* 0x000fe2000fffe0ff */
[----:B------:R-:W-:Y:S01]  /*6110*/  VOTEU.ALL UP0, P1 ;  /* 0x0000000000ff7886 */ /* 0x000fe20000800000 */
[----:B------:R-:W-:Y:S08]  /*6120*/  UPRMT UR5, UR57, 0x654, UR17 ;  /* 0x0000065439057896 */ /* 0x000ff00008000011 */
[----:B------:R1:W-:Y:S01]  /*6130*/  @!UP0 UTMALDG.3D [UR16], [UR6], desc[UR24] ;  /* 0x00001810060085b4 */ /* 0x0003e20008011000 */
[----:B------:R-:W-:Y:S05]  /*6140*/  VOTEU.ALL UP0, P1 ;  /* 0x0000000000ff7886 */ /* 0x000fea0000800000 */
[----:B------:R2:W-:Y:S01]  /*6150*/  @!UP0 UTMALDG.3D [UR8], [UR6], desc[UR24] ;  /* 0x00001808060085b4 */ /* 0x0005e20008011000 */
[----:B------:R3:W-:Y:S01]  /*6160*/  @!P1 SYNCS.ARRIVE.TRANS64.RED.A0TR RZ, [UR4+0x80], R7 ;  /* 0x00008007ffff99a7 */ /* 0x0007e20008300404 */
[----:B------:R-:W-:Y:S02]  /*6170*/  UIADD3 UR4, UPT, UPT, UR21, 0x1, URZ ;  /* 0x0000000115047890 */ /* 0x000fe4000fffe0ff */
[----:B------:R-:W-:Y:S02]  /*6180*/  UIADD3 UR21, UPT, UPT, UR13, UR38, URZ ;  /* 0x000000260d157290 */ /* 0x000fe4000fffe0ff */
[----:B------:R-:W-:Y:S01]  /*6190*/  UISETP.NE.AND UP0, UPT, UR4, 0x3, UPT ;  /* 0x000000030400788c */ /* 0x000fe2000bf05270 */
[----:B------:R-:W-:Y:S03]  /*61a0*/  SYNCS.ARRIVE.TRANS64.RED.A1T0 RZ, [UR5], RZ ;  /* 0x000000ffffff79a7 */ /* 0x000fe60008100405 */
[----:B------:R-:W-:Y:S06]  /*61b0*/  USEL UR5, URZ, 0x1, UP0 ;  /* 0x00000001ff057887 */ /* 0x000fec0008000000 */
[----:B------:R-:W-:Y:S01]  /*61c0*/  LOP3.LUT R15, R9, UR5, RZ, 0x3c, !PT ;  /* 0x00000005090f7c12 */ /* 0x000fe2000f8e3cff */
[----:B-1----:R-:W-:Y:S02]  /*61d0*/  UIADD3 UR20, UPT, UPT, UR14, UR28, URZ ;  /* 0x0000001c0e147290 */ /* 0x002fe4000fffe0ff */
[----:B--2---:R-:W-:Y:S01]  /*61e0*/  USEL UR12, UR4, URZ, UP0 ;  /* 0x000000ff040c7287 */ /* 0x004fe20008000000 */
[----:B------:R-:W-:Y:S11]  /*61f0*/  BRA.U UP2, `(.L_x_94) ;  /* 0xffffffed02807547 */ /* 0x000ff6000b83ffff */
[----:B------:R-:W-:Y:S01]  /*6200*/  UIADD3 UR29, UPT, UPT, UR29, 0x98, URZ ;  /* 0x000000981d1d7890 */ /* 0x000fe2000fffe0ff */
[----:B----4-:R-:W-:-:S03]  /*6210*/  SHF.L.U32 R2, R15, 0x1f, RZ ;  /* 0x0000001f0f027819 */ /* 0x010fc600000006ff */
[----:B------:R-:W-:-:S09]  /*6220*/  ULEA UR4, UR12, UR29, 0x3 ;  /* 0x0000001d0c047291 */ /* 0x000fd2000f8e18ff */
[----:B------:R-:W1:Y:S02]  /*6230*/  SYNCS.PHASECHK.TRANS64.TRYWAIT P0, [UR4], R2 ;  /* 0x00000002ff0075a7 */ /* 0x000e640008001104 */
[----:B-1----:R-:W-:Y:S05]  /*6240*/  @!P0 BRA `(.L_x_95) ;  /* 0x0000005c00788947 */ /* 0x002fea0003800000 */
.L_x_203:
        /* <DEDUP_REMOVED lines=9> */
.L_x_205:
[----:B------:R-:W-:-:S04]  /*62e0*/  UIADD3 UR4, UPT, UPT, UR4, 0x1, URZ ;  /* 0x0000000104047890 */ /* 0x000fc8000fffe0ff */
[----:B------:R-:W-:-:S04]  /*62f0*/  UISETP.NE.AND UP0, UPT, UR4, 0x3, UPT ;  /* 0x000000030400788c */ /* 0x000fc8000bf05270 */
[----:B------:R-:W-:Y:S02]  /*6300*/  USEL UR5, URZ, 0x1, UP0 ;  /* 0x00000001ff057887 */ /* 0x000fe40008000000 */
[----:B------:R-:W-:-:S04]  /*6310*/  USEL UR4, UR4, URZ, UP0 ;  /* 0x000000ff04047287 */ /* 0x000fc80008000000 */
[----:B------:R-:W-:Y:S01]  /*6320*/  ULEA UR4, UR4, UR29, 0x3 ;  /* 0x0000001d04047291 */ /* 0x000fe2000f8e18ff */
[----:B-1----:R-:W-:-:S04]  /*6330*/  LOP3.LUT R2, R15, UR5, RZ, 0x3c, !PT ;  /* 0x000000050f027c12 */ /* 0x002fc8000f8e3cff */
[----:B------:R-:W-:Y:S01]  /*6340*/  SHF.L.U32 R2, R2, 0x1f, RZ ;  /* 0x0000001f02027819 */ /* 0x000fe200000006ff */
[----:B------:R-:W-:-:S07]  /*6350*/  IMAD.U32 R0, RZ, RZ, UR4 ;  /* 0x00000004ff007e24 */ /* 0x000fce000f8e00ff */
.L_x_97:
[----:B-1----:R1:W2:Y:S02]  /*6360*/  SYNCS.PHASECHK.TRANS64.TRYWAIT P0, [R0+URZ], R2 ;  /* 0x00000002000075a7 */ /* 0x0022a400080011ff */
[----:B--2---:R-:W-:Y:S05]  /*6370*/  @!P0 NANOSLEEP.SYNCS 0x989680 ;  /* 0x009896800000895d */ /* 0x004fea0003900000 */
[----:B------:R-:W2:Y:S02]  /*6380*/  @!P0 SYNCS.PHASECHK.TRANS64 P0, [R0+URZ], R2 ;  /* 0x00000002000085a7 */ /* 0x000ea400080010ff */
[----:B--2---:R-:W-:Y:S05]  /*6390*/  @P0 EXIT ;  /* 0x000000000000094d */ /* 0x004fea0003800000 */
[----:B------:R-:W-:Y:S05]  /*63a0*/  BRA `(.L_x_97) ;  /* 0xfffffffc00ec7947 */ /* 0x000fea000383ffff */
.L_x_83:
[----:B------:R-:W-:-:S06]  /*63b0*/  UISETP.GE.AND UP0, UPT, UR19, 0x4, UPT ;  /* 0x000000041300788c */ /* 0x000fcc000bf06270 */
[----:B------:R-:W-:-:S13]  /*63c0*/  PLOP3.LUT P0, PT, PT, PT, UP0, 0x80, 0x8 ;  /* 0x000000000008781c */ /* 0x000fda0003f0f008 */
[----:B------:R-:W-:Y:S05]  /*63d0*/  @!P0 EXIT ;  /* 0x000000000000894d */ /* 0x000fea0003800000 */
[----:B------:R-:W-:Y:S01]  /*63e0*/  BAR.SYNC.DEFER_BLOCKING 0x6, 0xa0 ;  /* 0x0182800000007b1d */ /* 0x000fe20000010000 */
[C---:B------:R-:W-:Y:S01]  /*63f0*/  IMAD.SHL.U32 R87, R85.reuse, 0x10, RZ ;  /* 0x0000001055577824 */ /* 0x040fe200078e00ff */
[C---:B------:R-:W-:Y:S01]  /*6400*/  LOP3.LUT R88, R90.reuse, 0x3, RZ, 0xc0, !PT ;  /* 0x000000035a587812 */ /* 0x040fe200078ec0ff */
[C---:B------:R-:W-:Y:S01]  /*6410*/  IMAD.SHL.U32 R86, R85.reuse, 0x2, RZ ;  /* 0x0000000255567824 */ /* 0x040fe200078e00ff */
[----:B------:R-:W-:Y:S01]  /*6420*/  CS2R R82, SRZ ;  /* 0x0000000000527805 */ /* 0x000fe2000001ff00 */
[----:B------:R-:W-:Y:S01]  /*6430*/  IMAD.U32 R85, R85, 0x10000, RZ ;  /* 0x0001000055557824 */ /* 0x000fe200078e00ff */
[----:B------:R-:W-:Y:S01]  /*6440*/  UMOV UR44, 0x400 ;  /* 0x00000400002c7882 */ /* 0x000fe20000000000 */
[----:B------:R-:W1:Y:S01]  /*6450*/  LDCU UR4, c[0x0][0x370] ;  /* 0x00006e00ff0477ac */ /* 0x000e620008000800 */
[----:B------:R-:W2:Y:S01]  /*6460*/  LDC.64 R76, c[0x0][0xc88] ;  /* 0x00032200ff4c7b82 */ /* 0x000ea20000000a00 */
[----:B------:R-:W-:Y:S01]  /*6470*/  IMAD.SHL.U32 R2, R90, 0x200, RZ ;  /* 0x000002005a027824 */ /* 0x000fe200078e00ff */
[C---:B------:R-:W-:Y:S01]  /*6480*/  LOP3.LUT R6, R87.reuse, 0x40, RZ, 0xc0, !PT ;  /* 0x0000004057067812 */ /* 0x040fe200078ec0ff */
[----:B------:R-:W-:Y:S01]  /*6490*/  ULEA UR44, UR57, UR44, 0x18 ;  /* 0x0000002c392c7291 */ /* 0x000fe2000f8ec0ff */
[----:B------:R-:W-:Y:S01]  /*64a0*/  LOP3.LUT R3, R87, 0x1b0, RZ, 0xc0, !PT ;  /* 0x000001b057037812 */ /* 0x000fe200078ec0ff */
[----:B------:R-:W-:Y:S01]  /*64b0*/  IMAD.MOV.U32 R84, RZ, RZ, RZ ;  /* 0x000000ffff547224 */ /* 0x000fe200078e00ff */
[----:B------:R-:W-:Y:S01]  /*64c0*/  LOP3.LUT R85, R85, 0x200000, RZ, 0xc0, !PT ;  /* 0x0020000055557812 */ /* 0x000fe200078ec0ff */
[----:B------:R-:W-:Y:S01]  /*64d0*/  IMAD.MOV.U32 R81, RZ, RZ, RZ ;  /* 0x000000ffff517224 */ /* 0x000fe200078e00ff */
[----:B------:R-:W3:Y:S01]  /*64e0*/  LDC.64 R78, c[0x0][0xc90] ;  /* 0x00032400ff4e7b82 */ /* 0x000ee20000000a00 */
[----:B------:R-:W-:Y:S01]  /*64f0*/  LOP3.LUT R86, R6, 0x8, R86, 0xf8, !PT ;  /* 0x0000000806567812 */ /* 0x000fe200078ef856 */
[----:B------:R-:W4:Y:S01]  /*6500*/  LDCU UR43, c[0x0][0xf0c] ;  /* 0x0001e180ff2b77ac */ /* 0x000f220008000800 */
[----:B------:R-:W-:-:S02]  /*6510*/  LOP3.LUT R2, R3, 0x200, R2, 0xf8, !PT ;  /* 0x0000020003027812 */ /* 0x000fc400078ef802 */
[----:B------:R-:W-:Y:S01]  /*6520*/  LOP3.LUT P0, RZ, R87, 0x40, RZ, 0xc0, !PT ;  /* 0x0000004057ff7812 */ /* 0x000fe2000780c0ff */
[----:B------:R-:W2:Y:S01]  /*6530*/  LDCU UR39, c[0x0][0xf30] ;  /* 0x0001e600ff2777ac */ /* 0x000ea20008000800 */
[----:B------:R-:W-:Y:S01]  /*6540*/  LOP3.LUT R86, R2, R86, RZ, 0xfc, !PT ;  /* 0x0000005602567212 */ /* 0x000fe200078efcff */
[----:B------:R-:W4:Y:S01]  /*6550*/  LDS R0, [UR44+0x150] ;  /* 0x0001502cff007984 */ /* 0x000f220008000800 */
[----:B-1----:R-:W-:Y:S01]  /*6560*/  IMAD.U32 R93, RZ, RZ, UR4 ;  /* 0x00000004ff5d7e24 */ /* 0x002fe2000f8e00ff */
[----:B------:R-:W1:Y:S01]  /*6570*/  LDCU.64 UR4, c[0x0][0xc88] ;  /* 0x00019100ff0477ac */ /* 0x000e620008000a00 */
[----:B------:R-:W2:Y:S01]  /*6580*/  LDC.64 R74, c[0x0][0xcb0] ;  /* 0x00032c00ff4a7b82 */ /* 0x000ea20000000a00 */
[----:B------:R-:W2:Y:S01]  /*6590*/  LDCU.64 UR40, c[0x0][0xf28] ;  /* 0x0001e500ff2877ac */ /* 0x000ea20008000a00 */
[----:B------:R-:W2:Y:S06]  /*65a0*/  LDCU.128 UR60, c[0x0][0xf10] ;  /* 0x0001e200ff3c77ac */ /* 0x000eac0008000c00 */
[----:B------:R-:W2:Y:S01]  /*65b0*/  LDC.64 R72, c[0x0][0xca8] ;  /* 0x00032a00ff487b82 */ /* 0x000ea20000000a00 */
[----:B------:R-:W2:Y:S01]  /*65c0*/  LDCU UR59, c[0x0][0x374] ;  /* 0x00006e80ff3b77ac */ /* 0x000ea20008000800 */
[----:B------:R-:W-:Y:S01]  /*65d0*/  UMOV UR58, 0x1 ;  /* 0x00000001003a7882 */ /* 0x000fe20000000000 */
[----:B------:R-:W-:Y:S01]  /*65e0*/  UMOV UR45, URZ ;  /* 0x000000ff002d7c82 */ /* 0x000fe20008000000 */
[----:B-1----:R-:W-:Y:S01]  /*65f0*/  IMAD.U32 R92, RZ, RZ, UR4 ;  /* 0x00000004ff5c7e24 */ /* 0x002fe2000f8e00ff */
[----:B------:R-:W-:Y:S01]  /*6600*/  UIADD3 UR4, UPT, UPT, UR44, 0x200, URZ ;  /* 0x000002002c047890 */ /* 0x000fe2000fffe0ff */
[----:B------:R-:W-:Y:S01]  /*6610*/  MOV R91, UR5 ;  /* 0x00000005005b7c02 */ /* 0x000fe20008000f00 */
[----:B------:R-:W-:Y:S01]  /*6620*/  UMOV UR56, URZ ;  /* 0x000000ff00387c82 */ /* 0x000fe20008000000 */
[----:B------:R-:W-:-:S03]  /*6630*/  UMOV UR52, URZ ;  /* 0x000000ff00347c82 */ /* 0x000fc60008000000 */
[----:B------:R-:W-:Y:S01]  /*6640*/  MOV R101, UR4 ;  /* 0x0000000400657c02 */ /* 0x000fe20008000f00 */
[----:B----4-:R-:W-:Y:S01]  /*6650*/  IMAD.IADD R85, R0, 0x1, R85 ;  /* 0x0000000100557824 */ /* 0x010fe200078e0255 */
[----:B---3--:R-:W-:-:S07]  /*6660*/  P2R R0, PR, RZ, 0x1 ;  /* 0x00000001ff007803 */ /* 0x008fce0000000000 */
.L_x_156:
[C---:B------:R-:W-:Y:S02]  /*6670*/  LEA R0, R81.reuse, UR44, 0x3 ;  /* 0x0000002c51007c11 */ /* 0x040fe4000f8e18ff */
[----:B------:R-:W-:Y:S02]  /*6680*/  SHF.L.U32 R2, R82, 0x1f, RZ ;  /* 0x0000001f52027819 */ /* 0x000fe400000006ff */
[----:B------:R-:W-:Y:S02]  /*6690*/  LEA R4, R81, UR44, 0x4 ;  /* 0x0000002c51047c11 */ /* 0x000fe4000f8e20ff */
[----:B-1----:R-:W1:Y:S02]  /*66a0*/  SYNCS.PHASECHK.TRANS64.TRYWAIT P0, [R0+URZ+0xc0], R2 ;  /* 0x0000c002000075a7 */ /* 0x002e6400080011ff */
[----:B-1----:R-:W-:Y:S05]  /*66b0*/  @!P0 BRA `(.L_x_98) ;  /* 0x00000058008c8947 */ /* 0x002fea0003800000 */
.L_x_206:
[----:B------:R-:W-:Y:S01]  /*66c0*/  R2UR UR7, R100 ;  /* 0x00000000640772ca */ /* 0x000fe200000e0000 */
[----:B------:R-:W3:Y:S01]  /*66d0*/  LDS.128 R4, [R4+0x130] ;  /* 0x0001300004047984 */ /* 0x000ee20000000c00 */
[----:B-1----:R-:W-:Y:S01]  /*66e0*/  VIADD R0, R0, 0xd0 ;  /* 0x000000d000007836 */ /* 0x002fe20000000000 */
[----:B------:R-:W-:Y:S04]  /*66f0*/  UISETP.GE.AND UP0, UPT, UR42, 0x1, UPT ;  /* 0x000000012a00788c */ /* 0x000fe8000bf06270 */
[----:B------:R-:W-:Y:S01]  /*6700*/  PRMT R0, RZ, 0x654, R0 ;  /* 0x00000654ff007816 */ /* 0x000fe20000000000 */
[----:B------:R-:W-:Y:S01]  /*6710*/  @!PT LDS RZ, [RZ] ;  /* 0x00000000fffff984 */ /* 0x000fe20000000800 */
[----:B------:R-:W-:Y:S01]  /*6720*/  @!PT LDS RZ, [RZ] ;  /* 0x00000000fffff984 */ /* 0x000fe20000000800 */
[----:B------:R-:W-:Y:S01]  /*6730*/  @!PT LDS RZ, [RZ] ;  /* 0x00000000fffff984 */ /* 0x000fe20000000800 */
[----:B------:R-:W-:Y:S01]  /*6740*/  @!PT LDS RZ, [RZ] ;  /* 0x00000000fffff984 */ /* 0x000fe20000000800 */
[----:B------:R1:W-:Y:S06]  /*6750*/  MEMBAR.ALL.CTA ;  /* 0x0000000000007992 */ /* 0x0003ec0000008000 */
[----:B-1----:R-:W1:Y:S02]  /*6760*/  FENCE.VIEW.ASYNC.S ;  /* 0x00000000000073c6 */ /* 0x002e640000000000 */
[----:B-1----:R1:W-:Y:S01]  /*6770*/  SYNCS.ARRIVE.TRANS64.RED.A1T0 RZ, [R0+URZ], RZ ;  /* 0x000000ff00ff79a7 */ /* 0x0023e200081004ff */
[----:B---3--:R-:W-:Y:S11]  /*6780*/  LOP3.LUT P0, RZ, R6, 0x1, RZ, 0xc0, !PT ;  /* 0x0000000106ff7812 */ /* 0x008ff6000780c0ff */
[----:B------:R-:W-:Y:S02]  /*6790*/  @!UPT UIADD3 URZ, UPT, UPT, URZ, URZ, URZ ;  /* 0x000000fffffff290 */ /* 0x000fe4000fffe0ff */
[----:B------:R-:W-:Y:S01]  /*67a0*/  VOTEU.ANY UP1, P0 ;  /* 0x0000000000ff7886 */ /* 0x000fe20000020100 */
[----:B------:R-:W-:Y:S01]  /*67b0*/  PLOP3.LUT P0, PT, PT, PT, UP1, 0x80, 0x8 ;  /* 0x000000000008781c */ /* 0x000fe20003f0f018 */
[----:B------:R-:W-:Y:S06]  /*67c0*/  UP2UR UR4, UPR, URZ, 0x2 ;  /* 0x00000002ff047883 */ /* 0x000fec0008000000 */
[----:B------:R-:W-:Y:S06]  /*67d0*/  IMAD.U32 R102, RZ, RZ, UR4 ;  /* 0x00000004ff667e24 */ /* 0x000fec000f8e00ff */
[----:B------:R-:W-:Y:S02]  /*67e0*/  @P0 SHF.R.U32.HI R2, RZ, 0x10, R5 ;  /* 0x00000010ff020819 */ /* 0x000fe40000011605 */
[----:B------:R-:W-:Y:S02]  /*67f0*/  @P0 MOV R3, R4 ;  /* 0x0000000400030202 */ /* 0x000fe40000000f00 */
[----:B------:R-:W-:Y:S02]  /*6800*/  @P0 R2UR UR4, R2 ;  /* 0x00000000020402ca */ /* 0x000fe400000e0000 */
[----:B------:R-:W-:Y:S02]  /*6810*/  @P0 LOP3.LUT R4, R5, 0xffff, RZ, 0xc0, !PT ;  /* 0x0000ffff05040812 */ /* 0x000fe400078ec0ff */
[----:B------:R-:W-:Y:S02]  /*6820*/  @P0 R2UR UR6, R3 ;  /* 0x00000000030602ca */ /* 0x000fe400000e0000 */
[----:B------:R-:W-:Y:S07]  /*6830*/  @P0 R2UR UR5, R4 ;  /* 0x00000000040502ca */ /* 0x000fee00000e0000 */
[----:B------:R-:W-:Y:S02]  /*6840*/  @UP1 UMOV UR7, UR4 ;  /* 0x0000000400071c82 */ /* 0x000fe40008000000 */
[----:B------:R-:W-:Y:S02]  /*6850*/  IMAD.U32 R100, RZ, RZ, UR7 ;  /* 0x00000007ff647e24 */ /* 0x000fe4000f8e00ff */
[----:B------:R-:W-:Y:S02]  /*6860*/  @UP1 UMOV UR38, UR6 ;  /* 0x0000000600261c82 */ /* 0x000fe40008000000 */
[----:B------:R-:W-:Y:S01]  /*6870*/  @UP1 UMOV UR37, UR5 ;  /* 0x0000000500251c82 */ /* 0x000fe20008000000 */
[----:B-1----:R-:W-:Y:S05]  /*6880*/  BRA.U !UP0, `(.L_x_99) ;  /* 0x0000000108d07547 */ /* 0x002fea000b800000 */
[----:B------:R-:W1:Y:S01]  /*6890*/  LDCU UR13, c[0x0][0xf20] ;  /* 0x0001e400ff0d77ac */ /* 0x000e620008000800 */
[----:B------:R-:W-:Y:S01]  /*68a0*/  R2UR UR12, R93 ;  /* 0x000000005d0c72ca */ /* 0x000fe200000e0000 */
[----:B--2---:R-:W-:Y:S02]  /*68b0*/  UIMAD.WIDE.U32 UR4, UR59, UR63, URZ ;  /* 0x0000003f3b0472a5 */ /* 0x004fe4000f8e00ff */
[----:B------:R-:W-:Y:S02]  /*68c0*/  UISETP.NE.AND UP0, UPT, UR62, 0x1, UPT ;  /* 0x000000013e00788c */ /* 0x000fe4000bf05270 */
[----:B------:R-:W-:Y:S02]  /*68d0*/  UIMAD.WIDE.U32 UR8, UR37, UR63, URZ ;  /* 0x0000003f250872a5 */ /* 0x000fe4000f8e00ff */
[----:B------:R-:W-:Y:S02]  /*68e0*/  UISETP.NE.AND UP1, UPT, UR43, 0x1, UPT ;  /* 0x000000012b00788c */ /* 0x000fe4000bf25270 */
[----:B------:R-:W-:Y:S04]  /*68f0*/  UIMAD.WIDE.U32 UR10, UR38, UR60, URZ ;  /* 0x0000003c260a72a5 */ /* 0x000fe8000f8e00ff */
[----:B------:R-:W-:Y:S02]  /*6900*/  UIMAD.WIDE.U32 UR6, UR12, UR60, URZ ;  /* 0x0000003c0c0672a5 */ /* 0x000fe4000f8e00ff */
[----:B------:R-:W-:Y:S01]  /*6910*/  UISETP.NE.AND UP2, UPT, UR42, 0x1, UPT ;  /* 0x000000012a00788c */ /* 0x000fe2000bf45270 */
[----:B------:R-:W-:Y:S02]  /*6920*/  UMOV UR4, UR5 ;  /* 0x0000000500047c82 */ /* 0x000fe40008000000 */
[----:B-1----:R-:W-:Y:S03]  /*6930*/  USHF.R.U32.HI UR5, URZ, UR13, UR4 ;  /* 0x0000000dff057299 */ /* 0x002fe60008011604 */
[----:B------:R-:W-:Y:S02]  /*6940*/  UMOV UR4, UR7 ;  /* 0x0000000700047c82 */ /* 0x000fe40008000000 */
[----:B------:R-:W-:Y:S02]  /*6950*/  USHF.R.U32.HI UR7, URZ, UR61, UR4 ;  /* 0x0000003dff077299 */ /* 0x000fe40008011604 */
[----:B------:R-:W-:Y:S02]  /*6960*/  USEL UR4, UR59, UR5, !UP0 ;  /* 0x000000053b047287 */ /* 0x000fe4000c000000 */
[----:B------:R-:W-:Y:S01]  /*6970*/  USEL UR7, UR12, UR7, !UP1 ;  /* 0x000000070c077287 */ /* 0x000fe2000c800000 */
[----:B------:R-:W-:Y:S01]  /*6980*/  UMOV UR5, UR9 ;  /* 0x0000000900057c82 */ /* 0x000fe20008000000 */
[----:B------:R-:W-:Y:S02]  /*6990*/  UIMAD.WIDE.U32 UR8, UR4, UR40, URZ ;  /* 0x00000028040872a5 */ /* 0x000fe4000f8e00ff */
[----:B------:R-:W-:Y:S03]  /*69a0*/  USHF.R.U32.HI UR6, URZ, UR13, UR5 ;  /* 0x0000000dff067299 */ /* 0x000fe60008011605 */
[----:B------:R-:W-:Y:S01]  /*69b0*/  UMOV UR5, UR11 ;  /* 0x0000000b00057c82 */ /* 0x000fe20008000000 */
[----:B------:R-:W-:Y:S02]  /*69c0*/  UIMAD.WIDE.U32 UR10, UR7, UR40, URZ ;  /* 0x00000028070a72a5 */ /* 0x000fe4000f8e00ff */
[----:B------:R-:W-:Y:S02]  /*69d0*/  USEL UR6, UR37, UR6, !UP0 ;  /* 0x0000000625067287 */ /* 0x000fe4000c000000 */
[----:B------:R-:W-:Y:S01]  /*69e0*/  USHF.R.U32.HI UR5, URZ, UR61, UR5 ;  /* 0x0000003dff057299 */ /* 0x000fe20008011605 */
[----:B------:R-:W-:Y:S02]  /*69f0*/  UMOV UR8, UR9 ;  /* 0x0000000900087c82 */ /* 0x000fe40008000000 */
[----:B------:R-:W-:Y:S01]  /*6a00*/  UMOV UR10, UR11 ;  /* 0x0000000b000a7c82 */ /* 0x000fe20008000000 */
[----:B------:R-:W-:Y:S02]  /*6a10*/  @UP2 USHF.R.U32.HI UR4, URZ, UR41, UR8 ;  /* 0x00000029ff042299 */ /* 0x000fe40008011608 */
[----:B------:R-:W-:Y:S02]  /*6a20*/  @UP2 USHF.R.U32.HI UR7, URZ, UR41, UR10 ;  /* 0x00000029ff072299 */ /* 0x000fe4000801160a */
[----:B------:R-:W-:Y:S02]  /*6a30*/  UIMAD UR4, UR42, UR4, URZ ;  /* 0x000000042a0472a4 */ /* 0x000fe4000f8e02ff */
[----:B------:R-:W-:Y:S02]  /*6a40*/  UIMAD.WIDE.U32 UR10, UR6, UR40, URZ ;  /* 0x00000028060a72a5 */ /* 0x000fe4000f8e00ff */
[----:B------:R-:W-:Y:S02]  /*6a50*/  USEL UR5, UR38, UR5, !UP1 ;  /* 0x0000000526057287 */ /* 0x000fe4000c800000 */
[----:B------:R-:W-:Y:S02]  /*6a60*/  UIMAD UR8, UR42, UR7, URZ ;  /* 0x000000072a0872a4 */ /* 0x000fe4000f8e02ff */
[----:B------:R-:W-:Y:S03]  /*6a70*/  UISETP.GE.AND UP0, UPT, UR6, UR4, UPT ;  /* 0x000000040600728c */ /* 0x000fe6000bf06270 */
[----:B------:R-:W-:Y:S01]  /*6a80*/  UMOV UR4, UR11 ;  /* 0x0000000b00047c82 */ /* 0x000fe20008000000 */
[----:B------:R-:W-:Y:S02]  /*6a90*/  UISETP.GE.OR UP0, UPT, UR5, UR8, UP0 ;  /* 0x000000080500728c */ /* 0x000fe40008706670 */
[----:B------:R-:W-:Y:S02]  /*6aa0*/  USHF.R.U32.HI UR4, URZ, UR41, UR4 ;  /* 0x00000029ff047299 */ /* 0x000fe40008011604 */
[----:B------:R-:W-:Y:S02]  /*6ab0*/  UIMAD.WIDE.U32 UR8, UR5, UR40, URZ ;  /* 0x00000028050872a5 */ /* 0x000fe4000f8e00ff */
[----:B------:R-:W-:Y:S02]  /*6ac0*/  USEL UR11, UR6, UR4, !UP2 ;  /* 0x00000004060b7287 */ /* 0x000fe4000d000000 */
[----:B------:R-:W-:Y:S02]  /*6ad0*/  UIADD3 UR8, UPT, UPT, -UR5, URZ, URZ ;  /* 0x000000ff05087290 */ /* 0x000fe4000fffe1ff */
[----:B------:R-:W-:Y:S01]  /*6ae0*/  UIADD3 UR10, UPT, UPT, -UR11, URZ, URZ ;  /* 0x000000ff0b0a7290 */ /* 0x000fe2000fffe1ff */
[----:B------:R-:W-:Y:S01]  /*6af0*/  @!UP0 UMOV UR4, UR9 ;  /* 0x0000000900048c82 */ /* 0x000fe20008000000 */
[----:B------:R-:W-:Y:S02]  /*6b00*/  UIADD3 UR9, UPT, UPT, -UR6, URZ, URZ ;  /* 0x000000ff06097290 */ /* 0x000fe4000fffe1ff */
[----:B------:R-:W-:Y:S02]  /*6b10*/  @!UP0 USHF.R.U32.HI UR4, URZ, UR41, UR4 ;  /* 0x00000029ff048299 */ /* 0x000fe40008011604 */
[----:B------:R-:W-:Y:S02]  /*6b20*/  UIMAD UR10, UR42, UR10, UR6 ;  /* 0x0000000a2a0a72a4 */ /* 0x000fe4000f8e0206 */
[----:B------:R-:W-:Y:S04]  /*6b30*/  @!UP0 USEL UR4, UR5, UR4, !UP2 ;  /* 0x0000000405048287 */ /* 0x000fe8000d000000 */
[----:B------:R-:W-:Y:S02]  /*6b40*/  @!UP0 UIMAD UR10, UR7, UR10, UR4 ;  /* 0x0000000a070a82a4 */ /* 0x000fe4000f8e0204 */
[----:B------:R-:W-:Y:S02]  /*6b50*/  @!UP0 UIADD3 UR11, UPT, UPT, UR11, -UR4, URZ ;  /* 0x800000040b0b8290 */ /* 0x000fe4000fffe0ff */
[----:B------:R-:W-:Y:S02]  /*6b60*/  UIMAD UR7, UR43, UR8, UR38 ;  /* 0x000000082b0772a4 */ /* 0x000fe4000f8e0226 */
[----:B------:R-:W-:Y:S02]  /*6b70*/  @!UP0 UIMAD UR6, UR11, UR42, UR5 ;  /* 0x0000002a0b0682a4 */ /* 0x000fe4000f8e0205 */
[----:B------:R-:W-:Y:S01]  /*6b80*/  UIMAD UR4, UR62, UR9, UR37 ;  /* 0x000000093e0472a4 */ /* 0x000fe2000f8e0225 */
[----:B------:R-:W-:Y:S02]  /*6b90*/  @!UP0 UMOV UR5, UR10 ;  /* 0x0000000a00058c82 */ /* 0x000fe40008000000 */
[----:B------:R-:W-:Y:S02]  /*6ba0*/  UIMAD UR38, UR5, UR43, UR7 ;  /* 0x0000002b052672a4 */ /* 0x000fe4000f8e0207 */
[----:B------:R-:W-:Y:S11]  /*6bb0*/  UIMAD UR37, UR6, UR62, UR4 ;  /* 0x0000003e062572a4 */ /* 0x000ff6000f8e0204 */
[----:B------:R-:W-:Y:S01]  /*6bc0*/  @!UPT UIADD3 URZ, UPT, UPT, URZ, URZ, URZ ;  /* 0x000000fffffff290 */ /* 0x000fe2000fffe0ff */
.L_x_99:
[----:B--2---:R-:W-:Y:S01]  /*6bd0*/  UISETP.NE.AND UP0, UPT, UR39, 0x1, UPT ;  /* 0x000000012700788c */ /* 0x004fe2000bf05270 */
[----:B------:R-:W-:Y:S01]  /*6be0*/  R2UR UR11, R101 ;  /* 0x00000000650b72ca */ /* 0x000fe200000e0000 */
[----:B------:R-:W-:Y:S01]  /*6bf0*/  USHF.L.U32 UR50, UR20, 0x7, URZ ;  /* 0x0000000714327899 */ /* 0x000fe200080006ff */
[----:B------:R-:W-:Y:S01]  /*6c00*/  IADD3 R81, PT, PT, R81, 0x1, RZ ;  /* 0x0000000151517810 */ /* 0x000fe20007ffe0ff */
[----:B------:R-:W-:Y:S07]  /*6c10*/  USHF.L.U32 UR49, UR21, 0x6, URZ ;  /* 0x0000000615317899 */ /* 0x000fee00080006ff */
[----:B------:R-:W1:Y:S01]  /*6c20*/  @!UP0 LDCU.128 UR12, c[0x0][0xf10] ;  /* 0x0001e200ff0c87ac */ /* 0x000e620008000c00 */
[----:B------:R-:W2:Y:S01]  /*6c30*/  @!UP0 LDCU UR5, c[0x0][0xf0c] ;  /* 0x0001e180ff0587ac */ /* 0x000ea20008000800 */
[----:B------:R-:W3:Y:S01]  /*6c40*/  @!UP0 LDCU UR10, c[0x0][0xf20] ;  /* 0x0001e400ff0a87ac */ /* 0x000ee20008000800 */
[----:B-1----:R-:W-:Y:S02]  /*6c50*/  UIMAD.WIDE.U32 UR8, UR38, UR12, URZ ;  /* 0x0000000c260872a5 */ /* 0x002fe4000f8e00ff */
[----:B------:R-:W-:Y:S02]  /*6c60*/  UIMAD.WIDE.U32 UR6, UR37, UR15, URZ ;  /* 0x0000000f250672a5 */ /* 0x000fe4000f8e00ff */
[----:B------:R-:W-:Y:S03]  /*6c70*/  @!UP0 UISETP.NE.AND UP1, UPT, UR14, 0x1, UPT ;  /* 0x000000010e00888c */ /* 0x000fe6000bf25270 */
[----:B------:R-:W-:Y:S01]  /*6c80*/  @!UP0 UMOV UR4, UR9 ;  /* 0x0000000900048c82 */ /* 0x000fe20008000000 */
[----:B--2---:R-:W-:Y:S02]  /*6c90*/  @!UP0 UISETP.NE.AND UP2, UPT, UR5, 0x1, UPT ;  /* 0x000000010500888c */ /* 0x004fe4000bf45270 */
[----:B------:R-:W-:Y:S01]  /*6ca0*/  @!UP0 USHF.R.U32.HI UR4, URZ, UR13, UR4 ;  /* 0x0000000dff048299 */ /* 0x000fe20008011604 */
[----:B------:R-:W-:Y:S02]  /*6cb0*/  @!UP0 UMOV UR6, UR7 ;  /* 0x0000000700068c82 */ /* 0x000fe40008000000 */
[----:B---3--:R-:W-:Y:S02]  /*6cc0*/  @!UP0 USHF.R.U32.HI UR6, URZ, UR10, UR6 ;  /* 0x0000000aff068299 */ /* 0x008fe40008011606 */
[----:B------:R-:W-:Y:S02]  /*6cd0*/  @!UP0 USEL UR7, UR38, UR4, !UP2 ;  /* 0x0000000426078287 */ /* 0x000fe4000d000000 */
[----:B------:R-:W-:Y:S04]  /*6ce0*/  @!UP0 USEL UR6, UR37, UR6, !UP1 ;  /* 0x0000000625068287 */ /* 0x000fe8000c800000 */
[----:B------:R-:W-:Y:S02]  /*6cf0*/  @!UP0 UIADD3 UR4, UPT, UPT, -UR7, UR6, URZ ;  /* 0x0000000607048290 */ /* 0x000fe4000fffe1ff */
[----:B------:R-:W-:Y:S02]  /*6d00*/  @!UP0 UIADD3 UR6, UPT, UPT, UR7, -UR6, URZ ;  /* 0x8000000607068290 */ /* 0x000fe4000fffe0ff */
[----:B------:R-:W-:Y:S02]  /*6d10*/  @!UP0 UIMAD UR38, UR4, UR5, UR38 ;  /* 0x00000005042682a4 */ /* 0x000fe4000f8e0226 */
[----:B------:R-:W-:Y:S02]  /*6d20*/  @!UP0 UIMAD UR37, UR6, UR14, UR37 ;  /* 0x0000000e062582a4 */ /* 0x000fe4000f8e0225 */
[----:B------:R-:W-:Y:S09]  /*6d30*/  ULOP3.LUT UP0, URZ, UR11, 0x90, URZ, 0xc0, !UPT ;  /* 0x000000900bff7892 */ /* 0x000ff2000f80c0ff */
[----:B------:R-:W-:Y:S05]  /*6d40*/  BRA.U !UP0, `(.L_x_100) ;  /* 0x00000001087c7547 */ /* 0x000fea000b800000 */
[----:B------:R-:W1:Y:S01]  /*6d50*/  LDCU.64 UR8, c[0x4][0x80] ;  /* 0x01001000ff0877ac */ /* 0x000e620008000a00 */
[----:B------:R-:W-:Y:S01]  /*6d60*/  MOV R2, 0x0 ;  /* 0x0000000000027802 */ /* 0x000fe20000000f00 */
[----:B------:R-:W-:Y:S02]  /*6d70*/  HFMA2 R12, -RZ, RZ, 0, 5.9604644775390625e-08 ;  /* 0x00000001ff0c7431 */ /* 0x000fe400000001ff */
[----:B------:R-:W-:Y:S01]  /*6d80*/  IMAD.MOV.U32 R8, RZ, RZ, 0x70 ;  /* 0x00000070ff087424 */ /* 0x000fe200078e00ff */
[----:B------:R2:W3:Y:S01]  /*6d90*/  LDC.64 R14, c[0x4][R2] ;  /* 0x01000000020e7b82 */ /* 0x0004e20000000a00 */
[----:B------:R-:W4:Y:S01]  /*6da0*/  LDCU.64 UR6, c[0x4][0x88] ;  /* 0x01001100ff0677ac */ /* 0x000f220008000a00 */
[----:B------:R-:W-:Y:S01]  /*6db0*/  IMAD.MOV.U32 R13, RZ, RZ, RZ ;  /* 0x000000ffff0d7224 */ /* 0x000fe200078e00ff */
[----:B------:R-:W2:Y:S01]  /*6dc0*/  LDCU.64 UR4, c[0x4][0x8] ;  /* 0x01000100ff0477ac */ /* 0x000ea20008000a00 */
[----:B-1----:R-:W-:Y:S01]  /*6dd0*/  MOV R5, UR9 ;  /* 0x0000000900057c02 */ /* 0x002fe20008000f00 */
[----:B------:R-:W-:Y:S01]  /*6de0*/  IMAD.U32 R4, RZ, RZ, UR8 ;  /* 0x00000008ff047e24 */ /* 0x000fe2000f8e00ff */
[----:B----4-:R-:W-:Y:S01]  /*6df0*/  MOV R7, UR7 ;  /* 0x0000000700077c02 */ /* 0x010fe20008000f00 */
[----:B------:R-:W-:Y:S01]  /*6e00*/  IMAD.U32 R6, RZ, RZ, UR6 ;  /* 0x00000006ff067e24 */ /* 0x000fe2000f8e00ff */
[----:B--2---:R-:W-:Y:S01]  /*6e10*/  MOV R11, UR5 ;  /* 0x00000005000b7c02 */ /* 0x004fe20008000f00 */
[----:B------:R-:W-:Y:S02]  /*6e20*/  IMAD.U32 R10, RZ, RZ, UR4 ;  /* 0x00000004ff0a7e24 */ /* 0x000fe4000f8e00ff */
[----:B------:R-:W-:Y:S07]  /*6e30*/  LEPC R20, `(.L_x_101) ;  /* 0x000000001014794e */ /* 0x000fee0000000000 */
[----:B---3-5:R-:W-:Y:S05]  /*6e40*/  CALL.ABS.NOINC R14 ;  /* 0x000000000e007343 */ /* 0x028fea0003c00000 */
.L_x_101:
[----:B------:R-:W1:Y:S01]  /*6e50*/  LDCU.64 UR8, c[0x4][0x80] ;  /* 0x01001000ff0877ac */ /* 0x000e620008000a00 */
[----:B------:R-:W2:Y:S01]  /*6e60*/  LDC.64 R2, c[0x4][R2] ;  /* 0x0100000002027b82 */ /* 0x000ea20000000a00 */
[----:B------:R-:W-:Y:S02]  /*6e70*/  HFMA2 R12, -RZ, RZ, 0, 5.9604644775390625e-08 ;  /* 0x00000001ff0c7431 */ /* 0x000fe400000001ff */
[----:B------:R-:W-:Y:S02]  /*6e80*/  IMAD.MOV.U32 R8, RZ, RZ, 0x70 ;  /* 0x00000070ff087424 */ /* 0x000fe400078e00ff */
[----:B------:R-:W-:Y:S01]  /*6e90*/  IMAD.MOV.U32 R13, RZ, RZ, RZ ;  /* 0x000000ffff0d7224 */ /* 0x000fe200078e00ff */
[----:B------:R-:W3:Y:S01]  /*6ea0*/  LDCU.64 UR6, c[0x4][0x88] ;  /* 0x01001100ff0677ac */ /* 0x000ee20008000a00 */
[----:B------:R-:W4:Y:S01]  /*6eb0*/  LDCU.64 UR4, c[0x4][0x8] ;  /* 0x01000100ff0477ac */ /* 0x000f220008000a00 */
[----:B-1----:R-:W-:Y:S02]  /*6ec0*/  MOV R4, UR8 ;  /* 0x0000000800047c02 */ /* 0x002fe40008000f00 */
[----:B------:R-:W-:Y:S02]  /*6ed0*/  MOV R5, UR9 ;  /* 0x0000000900057c02 */ /* 0x000fe40008000f00 */
[----:B---3--:R-:W-:Y:S01]  /*6ee0*/  MOV R7, UR7 ;  /* 0x0000000700077c02 */ /* 0x008fe20008000f00 */
[----:B------:R-:W-:Y:S01]  /*6ef0*/  IMAD.U32 R6, RZ, RZ, UR6 ;  /* 0x00000006ff067e24 */ /* 0x000fe2000f8e00ff */
[----:B----4-:R-:W-:Y:S01]  /*6f00*/  MOV R11, UR5 ;  /* 0x00000005000b7c02 */ /* 0x010fe20008000f00 */
[----:B------:R-:W-:Y:S02]  /*6f10*/  IMAD.U32 R10, RZ, RZ, UR4 ;  /* 0x00000004ff0a7e24 */ /* 0x000fe4000f8e00ff */
[----:B------:R-:W-:Y:S07]  /*6f20*/  LEPC R20, `(.L_x_100) ;  /* 0x000000001014794e */ /* 0x000fee0000000000 */
[----:B--2---:R-:W-:Y:S05]  /*6f30*/  CALL.ABS.NOINC R2 ;  /* 0x0000000002007343 */ /* 0x004fea0003c00000 */
.L_x_100:
[----:B------:R-:W-:Y:S02]  /*6f40*/  R2UR UR5, R92 ;  /* 0x000000005c0572ca */ /* 0x000fe400000e0000 */
[----:B------:R-:W-:Y:S02]  /*6f50*/  R2UR UR4, R91 ;  /* 0x000000005b0472ca */ /* 0x000fe400000e0000 */
[C---:B------:R-:W-:Y:S02]  /*6f60*/  ISETP.NE.U32.AND P1, PT, R78.reuse, RZ, PT ;  /* 0x000000ff4e00720c */ /* 0x040fe40003f25070 */
[----:B------:R-:W-:Y:S02]  /*6f70*/  ISETP.NE.U32.AND P4, PT, R78, RZ, PT ;  /* 0x000000ff4e00720c */ /* 0x000fe40003f85070 */
[C---:B------:R-:W-:Y:S02]  /*6f80*/  ISETP.NE.AND.EX P1, PT, R79.reuse, RZ, PT, P1 ;  /* 0x000000ff4f00720c */ /* 0x040fe40003f25310 */
[----:B------:R-:W-:Y:S02]  /*6f90*/  ISETP.NE.U32.AND P5, PT, R74, RZ, PT ;  /* 0x000000ff4a00720c */ /* 0x000fe40003fa5070 */
[----:B------:R-:W-:Y:S02]  /*6fa0*/  PLOP3.LUT P2, PT, PT, PT, PT, 0x8, 0x80 ;  /* 0x000000000080781c */ /* 0x000fe40003f4e170 */
[----:B------:R-:W-:Y:S02]  /*6fb0*/  ISETP.NE.U32.AND P0, PT, RZ, UR5, PT ;  /* 0x00000005ff007c0c */ /* 0x000fe4000bf05070 */
[----:B------:R-:W-:Y:S02]  /*6fc0*/  ISETP.NE.U32.AND P3, PT, RZ, UR5, PT ;  /* 0x00000005ff007c0c */ /* 0x000fe4000bf65070 */
[----:B------:R-:W-:Y:S02]  /*6fd0*/  ISETP.NE.AND.EX P0, PT, RZ, UR4, PT, P0 ;  /* 0x00000004ff007c0c */ /* 0x000fe4000bf05300 */
[----:B------:R-:W-:Y:S02]  /*6fe0*/  ISETP.NE.AND.EX P3, PT, RZ, UR4, PT, P3 ;  /* 0x00000004ff007c0c */ /* 0x000fe4000bf65330 */
[----:B------:R-:W-:Y:S02]  /*6ff0*/  ISETP.NE.AND.EX P4, PT, R79, RZ, P0, P4 ;  /* 0x000000ff4f00720c */ /* 0x000fe40000785340 */
[----:B------:R-:W-:Y:S11]  /*7000*/  ISETP.NE.AND.EX P5, PT, R75, RZ, PT, P5 ;  /* 0x000000ff4b00720c */ /* 0x000ff60003fa5350 */
[----:B------:R-:W-:Y:S01]  /*7010*/  @!P4 PLOP3.LUT P2, PT, P1, PT, PT, 0x80, 0x8 ;  /* 0x000000000008c81c */ /* 0x000fe20000f4f070 */
[----:B------:R-:W-:Y:S01]  /*7020*/  @!UPT UIADD3 URZ, UPT, UPT, URZ, URZ, URZ ;  /* 0x000000fffffff290 */ /* 0x000fe2000fffe0ff */
[----:B------:R-:W-:Y:S11]  /*7030*/  @!P1 BRA `(.L_x_102) ;  /* 0x0000000000309947 */ /* 0x000ff60003800000 */
[----:B------:R-:W-:Y:S01]  /*7040*/  ISETP.NE.U32.AND P0, PT, R76, RZ, PT ;  /* 0x000000ff4c00720c */ /* 0x000fe20003f05070 */
[----:B------:R-:W1:Y:S01]  /*7050*/  LDCU.64 UR4, c[0x0][0x358] ;  /* 0x00006b00ff0477ac */ /* 0x000e620008000a00 */
[----:B------:R-:W-:Y:S02]  /*7060*/  IMAD.MOV.U32 R89, RZ, RZ, 0x1 ;  /* 0x00000001ff597424 */ /* 0x000fe400078e00ff */
[----:B------:R-:W-:Y:S11]  /*7070*/  ISETP.NE.AND.EX P0, PT, R77, RZ, PT, P0 ;  /* 0x000000ff4d00720c */ /* 0x000ff60003f05300 */
[----:B------:R-:W-:Y:S02]  /*7080*/  @!UPT UIADD3 URZ, UPT, UPT, URZ, URZ, URZ ;  /* 0x000000fffffff290 */ /* 0x000fe4000fffe0ff */
[----:B------:R-:W2:Y:S01]  /*7090*/  @P0 LDC.64 R2, c[0x0][0xc88] ;  /* 0x00032200ff020b82 */ /* 0x000ea20000000a00 */
[----:B------:R-:W-:Y:S04]  /*70a0*/  @P0 IMAD R0, R78, UR36, RZ ;  /* 0x000000244e000c24 */ /* 0x000fe8000f8e02ff */
[----:B--2---:R-:W-:Y:S04]  /*70b0*/  @P0 IMAD.WIDE R2, R0, 0x4, R2 ;  /* 0x0000000400020825 */ /* 0x004fe800078e0202 */
[----:B------:R-:W-:Y:S01]  /*70c0*/  HFMA2 R0, -RZ, RZ, 0, 5.9604644775390625e-08 ;  /* 0x00000001ff007431 */ /* 0x000fe200000001ff */
[----:B-1---5:R1:W5:Y:S04]  /*70d0*/  @P0 LDG.E R45, desc[UR4][R2.64] ;  /* 0x00000004022d0981 */ /* 0x022368000c1e1900 */
[----:B------:R-:W-:Y:S01]  /*70e0*/  @!P0 PRMT R89, R0, 0x7610, R89 ;  /* 0x0000761000598816 */ /* 0x000fe20000000059 */
[----:B-1----:R-:W2:Y:S06]  /*70f0*/  @!P0 LDC R45, c[0x0][0xc80] ;  /* 0x00032000ff2d8b82 */ /* 0x002eac0000000800 */
.L_x_102:
[----:B------:R-:W-:Y:S05]  /*7100*/  @!P5 BRA `(.L_x_103) ;  /* 0x000000000024d947 */ /* 0x000fea0003800000 */
[----:B------:R-:W-:Y:S01]  /*7110*/  ISETP.NE.U32.AND P0, PT, R72, RZ, PT ;  /* 0x000000ff4800720c */ /* 0x000fe20003f05070 */
[----:B------:R-:W1:Y:S03]  /*7120*/  LDCU.64 UR4, c[0x0][0x358] ;  /* 0x00006b00ff0477ac */ /* 0x000e660008000a00 */
[----:B------:R-:W-:Y:S11]  /*7130*/  ISETP.NE.AND.EX P0, PT, R73, RZ, PT, P0 ;  /* 0x000000ff4900720c */ /* 0x000ff60003f05300 */
[----:B------:R-:W-:Y:S02]  /*7140*/  @!UPT UIADD3 URZ, UPT, UPT, URZ, URZ, URZ ;  /* 0x000000fffffff290 */ /* 0x000fe4000fffe0ff */
[----:B------:R-:W3:Y:S01]  /*7150*/  @P0 LDC.64 R2, c[0x0][0xca8] ;  /* 0x00032a00ff020b82 */ /* 0x000ee20000000a00 */
[----:B------:R-:W-:Y:S04]  /*7160*/  @P0 IMAD R0, R74, UR36, RZ ;  /* 0x000000244a000c24 */ /* 0x000fe8000f8e02ff */
[----:B---3--:R-:W-:Y:S05]  /*7170*/  @P0 IMAD.WIDE R2, R0, 0x4, R2 ;  /* 0x0000000400020825 */ /* 0x008fea00078e0202 */
[----:B-1---5:R1:W5:Y:S02]  /*7180*/  @P0 LDG.E R43, desc[UR4][R2.64] ;  /* 0x00000004022b0981 */ /* 0x022364000c1e1900 */
[----:B-1----:R-:W3:Y:S02]  /*7190*/  @!P0 LDC R43, c[0x0][0xca0] ;  /* 0x00032800ff2b8b82 */ /* 0x002ee40000000800 */
.L_x_103:
[----:B--2--5:R-:W-:Y:S01]  /*71a0*/  FSETP.NEU.AND P0, PT, R45, RZ, PT ;  /* 0x000000ff2d00720b */ /* 0x024fe20003f0d000 */
[----:B------:R-:W-:Y:S01]  /*71b0*/  ULOP3.LUT UR4, UR58, 0x1, URZ, 0x3c, !UPT ;  /* 0x000000013a047892 */ /* 0x000fe2000f8e3cff */
[----:B------:R-:W-:Y:S01]  /*71c0*/  SEL R4, RZ, 0xffffffff, P3 ;  /* 0xffffffffff047807 */ /* 0x000fe20001800000 */
[----:B------:R-:W-:Y:S01]  /*71d0*/  IMAD.U32 R51, RZ, RZ, UR45 ;  /* 0x0000002dff337e24 */ /* 0x000fe2000f8e00ff */
[----:B------:R-:W-:Y:S01]  /*71e0*/  @!P4 LOP3.LUT P3, RZ, R89, 0xff, RZ, 0xc0, !PT ;  /* 0x000000ff59ffc812 */ /* 0x000fe2000786c0ff */
[----:B------:R-:W-:Y:S01]  /*71f0*/  IMAD.MOV.U32 R104, RZ, RZ, 0x10 ;  /* 0x00000010ff687424 */ /* 0x000fe200078e00ff */
[----:B------:R-:W-:Y:S01]  /*7200*/  @!P4 SEL R0, RZ, 0xffffffff, P0 ;  /* 0xffffffffff00c807 */ /* 0x000fe20000000000 */
[----:B------:R-:W-:Y:S01]  /*7210*/  IMAD.U32 R114, RZ, RZ, UR4 ;  /* 0x00000004ff727e24 */ /* 0x000fe2000f8e00ff */
[----:B------:R-:W-:Y:S01]  /*7220*/  LEA R106, R84, UR44, 0x3 ;  /* 0x0000002c546a7c11 */ /* 0x000fe2000f8e18ff */
[----:B------:R-:W-:Y:S01]  /*7230*/  IMAD.SHL.U32 R105, R86, 0x2, RZ ;  /* 0x0000000256697824 */ /* 0x000fe200078e00ff */
[----:B------:R-:W-:Y:S01]  /*7240*/  @P2 SEL R0, R4, R0, !P3 ;  /* 0x0000000004002207 */ /* 0x000fe20005800000 */
[----:B------:R-:W-:Y:S01]  /*7250*/  IMAD.SHL.U32 R51, R51, 0x1000, RZ ;  /* 0x0000100033337824 */ /* 0x000fe200078e00ff */
[----:B------:R-:W-:Y:S01]  /*7260*/  SEL R3, RZ, 0xffffffff, P0 ;  /* 0xffffffffff037807 */ /* 0x000fe20000000000 */
[----:B------:R-:W-:Y:S01]  /*7270*/  BSSY B1, `(.L_x_104) ;  /* 0x000003a000017945 */ /* 0x000fe20003800000 */
[----:B------:R-:W-:Y:S01]  /*7280*/  @!P4 LOP3.LUT R0, R0, 0x1, RZ, 0xc0, !PT ;  /* 0x000000010000c812 */ /* 0x000fe200078ec0ff */
[----:B------:R-:W-:Y:S01]  /*7290*/  IMAD.MOV.U32 R113, RZ, RZ, 0x1 ;  /* 0x00000001ff717424 */ /* 0x000fe200078e00ff */
[----:B------:R-:W-:Y:S01]  /*72a0*/  LOP3.LUT P6, RZ, R87, 0x40, RZ, 0xc0, !PT ;  /* 0x0000004057ff7812 */ /* 0x000fe200078cc0ff */
[----:B------:R-:W-:Y:S01]  /*72b0*/  IMAD R107, R84, 0x40, R85 ;  /* 0x00000040546b7824 */ /* 0x000fe200078e0255 */
[----:B------:R-:W-:Y:S01]  /*72c0*/  ISETP.NE.U32.OR P5, PT, R0, 0x1, P4 ;  /* 0x000000010000780c */ /* 0x000fe200027a5470 */
[----:B------:R-:W-:Y:S01]  /*72d0*/  IMAD.U32 R0, RZ, RZ, UR45 ;  /* 0x0000002dff007e24 */ /* 0x000fe2000f8e00ff */
[----:B------:R-:W-:Y:S01]  /*72e0*/  LOP3.LUT P4, R80, R89, 0xff, RZ, 0xc0, !PT ;  /* 0x000000ff59507812 */ /* 0x000fe2000788c0ff */
[----:B------:R-:W-:Y:S01]  /*72f0*/  IMAD.U32 R112, RZ, RZ, UR45 ;  /* 0x0000002dff707e24 */ /* 0x000fe2000f8e00ff */
[----:B------:R-:W-:Y:S02]  /*7300*/  SEL R104, R104, 0xfffffff0, !P6 ;  /* 0xfffffff068687807 */ /* 0x000fe40007000000 */
[----:B------:R-:W-:Y:S02]  /*7310*/  CS2R R70, SRZ ;  /* 0x0000000000467805 */ /* 0x000fe4000001ff00 */
[----:B------:R-:W-:Y:S02]  /*7320*/  LEA R0, R0, UR44, 0x3 ;  /* 0x0000002c00007c11 */ /* 0x000fe4000f8e18ff */
[----:B------:R-:W-:Y:S02]  /*7330*/  CS2R R68, SRZ ;  /* 0x0000000000447805 */ /* 0x000fe4000001ff00 */
[----:B------:R-:W-:Y:S02]  /*7340*/  @P1 SEL R3, R4, R3, !P4 ;  /* 0x0000000304031207 */ /* 0x000fe40006000000 */
[----:B------:R-:W-:Y:S02]  /*7350*/  CS2R R66, SRZ ;  /* 0x0000000000427805 */ /* 0x000fe4000001ff00 */
[----:B------:R-:W-:Y:S02]  /*7360*/  IADD3 R50, PT, PT, R51, UR44, R105 ;  /* 0x0000002c33327c10 */ /* 0x000fe4000fffe069 */
[----:B------:R-:W-:Y:S02]  /*7370*/  CS2R R64, SRZ ;  /* 0x0000000000407805 */ /* 0x000fe4000001ff00 */
[----:B------:R-:W-:Y:S02]  /*7380*/  LOP3.LUT R3, R3, 0x1, RZ, 0xc0, !PT ;  /* 0x0000000103037812 */ /* 0x000fe400078ec0ff */
[----:B------:R-:W-:Y:S02]  /*7390*/  CS2R R58, SRZ ;  /* 0x00000000003a7805 */ /* 0x000fe4000001ff00 */
[----:B------:R-:W-:Y:S02]  /*73a0*/  @P5 SHF.L.U32 R2, R114, 0x1f, RZ ;  /* 0x0000001f72025819 */ /* 0x000fe400000006ff */
[----:B------:R-:W-:Y:S02]  /*73b0*/  CS2R R56, SRZ ;  /* 0x0000000000387805 */ /* 0x000fe4000001ff00 */
[----:B------:R-:W-:Y:S02]  /*73c0*/  ISETP.NE.U32.AND P0, PT, R3, 0x1, PT ;  /* 0x000000010300780c */ /* 0x000fe40003f05070 */
[----:B------:R-:W-:Y:S01]  /*73d0*/  CS2R R54, SRZ ;  /* 0x0000000000367805 */ /* 0x000fe2000001ff00 */
[----:B------:R1:W2:Y:S01]  /*73e0*/  @P5 SYNCS.PHASECHK.TRANS64.TRYWAIT P3, [R0+URZ+0x80], R2 ;  /* 0x00008002000055a7 */ /* 0x0002a200080611ff */
[----:B------:R-:W-:Y:S02]  /*73f0*/  P2R R103, PR, RZ, 0x20 ;  /* 0x00000020ff677803 */ /* 0x000fe40000000000 */
[----:B------:R-:W-:Y:S02]  /*7400*/  CS2R R52, SRZ ;  /* 0x0000000000347805 */ /* 0x000fe4000001ff00 */
[----:B------:R-:W-:Y:S01]  /*7410*/  P2R R115, PR, RZ, 0x1 ;  /* 0x00000001ff737803 */ /* 0x000fe20000000000 */
[----:B------:R-:W-:Y:S01]  /*7420*/  IMAD.IADD R49, R50, 0x1, R104 ;  /* 0x0000000132317824 */ /* 0x000fe200078e0268 */
[----:B-1----:R-:W-:Y:S04]  /*7430*/  SHF.L.U32 R2, R83, 0x1f, RZ ;  /* 0x0000001f53027819 */ /* 0x002fe800000006ff */
[----:B------:R1:W4:Y:S01]  /*7440*/  SYNCS.PHASECHK.TRANS64.TRYWAIT P2, [R106+URZ+0xe0], R2 ;  /* 0x0000e0026a0075a7 */ /* 0x00032200080411ff */
[----:B--2---:R-:W-:Y:S01]  /*7450*/  @P5 SEL R113, RZ, 0x1, !P3 ;  /* 0x00000001ff715807 */ /* 0x004fe20005800000 */
[----:B-1----:R-:W-:Y:S06]  /*7460*/  @!P5 BRA `(.L_x_105) ;  /* 0x000000000068d947 */ /* 0x002fec0003800000 */
[----:B------:R-:W-:Y:S01]  /*7470*/  ISETP.NE.AND P0, PT, R113, RZ, PT ;  /* 0x000000ff7100720c */ /* 0x000fe20003f05270 */
[----:B------:R-:W-:Y:S01]  /*7480*/  BSSY B0, `(.L_x_106) ;  /* 0x000000d000007945 */ /* 0x000fe20003800000 */
[----:B------:R-:W-:Y:S02]  /*7490*/  CS2R R54, SRZ ;  /* 0x0000000000367805 */ /* 0x000fe4000001ff00 */
[----:B------:R-:W-:Y:S02]  /*74a0*/  CS2R R52, SRZ ;  /* 0x0000000000347805 */ /* 0x000fe4000001ff00 */
[----:B------:R-:W-:Y:S02]  /*74b0*/  CS2R R58, SRZ ;  /* 0x00000000003a7805 */ /* 0x000fe4000001ff00 */
[----:B------:R-:W-:Y:S02]  /*74c0*/  CS2R R56, SRZ ;  /* 0x0000000000387805 */ /* 0x000fe4000001ff00 */
[----:B------:R-:W-:Y:S02]  /*74d0*/  CS2R R66, SRZ ;  /* 0x0000000000427805 */ /* 0x000fe4000001ff00 */
[----:B------:R-:W-:Y:S02]  /*74e0*/  CS2R R64, SRZ ;  /* 0x0000000000407805 */ /* 0x000fe4000001ff00 */
[----:B------:R-:W-:Y:S02]  /*74f0*/  CS2R R70, SRZ ;  /* 0x0000000000467805 */ /* 0x000fe4000001ff00 */
[----:B------:R-:W-:Y:S01]  /*7500*/  CS2R R68, SRZ ;  /* 0x0000000000447805 */ /* 0x000fe2000001ff00 */
[----:B------:R-:W-:Y:S06]  /*7510*/  @P0 BRA `(.L_x_107) ;  /* 0x00000000000c0947 */ /* 0x000fec0003800000 */
[----:B------:R-:W-:Y:S04]  /*7520*/  SHF.L.U32 R3, R114, 0x1f, RZ ;  /* 0x0000001f72037819 */ /* 0x000fe800000006ff */
[----:B------:R-:W1:Y:S02]  /*7530*/  SYNCS.PHASECHK.TRANS64.TRYWAIT P0, [R0+URZ+0x80], R3 ;  /* 0x00008003000075a7 */ /* 0x000e6400080011ff */
[----:B-1----:R-:W-:Y:S05]  /*7540*/  @!P0 BRA `(.L_x_108) ;  /* 0x0000004800fc8947 */ /* 0x002fea0003800000 */
.L_x_107:
[----:B------:R-:W-:Y:S05]  /*7550*/  BSYNC B0 ;  /* 0x0000000000007941 */ /* 0x000fea0003800000 */
.L_x_106:
[----:B------:R-:W-:Y:S01]  /*7560*/  ISETP.NE.AND P0, PT, R115, RZ, PT ;  /* 0x000000ff7300720c */ /* 0x000fe20003f05270 */
[----:B------:R-:W-:Y:S04]  /*7570*/  UIADD3 UR4, UPT, UPT, UR45, 0x1, URZ ;  /* 0x000000012d047890 */ /* 0x000fe8000fffe0ff */
[----:B------:R-:W-:Y:S04]  /*7580*/  UISETP.NE.AND UP0, UPT, UR4, 0x3, UPT ;  /* 0x000000030400788c */ /* 0x000fe8000bf05270 */
[----:B------:R-:W-:Y:S02]  /*7590*/  USEL UR5, URZ, 0x1, UP0 ;  /* 0x00000001ff057887 */ /* 0x000fe40008000000 */
[----:B------:R-:W-:Y:S02]  /*75a0*/  USEL UR4, UR4, URZ, UP0 ;  /* 0x000000ff04047287 */ /* 0x000fe40008000000 */
[----:B------:R2:W1:Y:S02]  /*75b0*/  @P0 LDS.128 R52, [R50+0x200] ;  /* 0x0002000032340984 */ /* 0x0004640000000c00 */
[----:B------:R-:W-:Y:S02]  /*75c0*/  LOP3.LUT R114, R114, UR5, RZ, 0x3c, !PT ;  /* 0x0000000572727c12 */ /* 0x000fe4000f8e3cff */
[----:B------:R2:W1:Y:S01]  /*75d0*/  @P0 LDS.128 R56, [R49+0x200] ;  /* 0x0002000031380984 */ /* 0x0004620000000c00 */
[----:B------:R-:W-:Y:S03]  /*75e0*/  IMAD.U32 R112, RZ, RZ, UR4 ;  /* 0x00000004ff707e24 */ /* 0x000fe6000f8e00ff */
[----:B------:R2:W1:Y:S04]  /*75f0*/  @P0 LDS.128 R64, [R50+0xa00] ;  /* 0x000a000032400984 */ /* 0x0004680000000c00 */
[----:B------:R2:W1:Y:S02]  /*7600*/  @P0 LDS.128 R68, [R49+0xa00] ;  /* 0x000a000031440984 */ /* 0x0004640000000c00 */
.L_x_105:
[----:B------:R-:W-:Y:S05]  /*7610*/  BSYNC B1 ;  /* 0x0000000000017941 */ /* 0x000fea0003800000 */
.L_x_104:
[----:B------:R-:W-:Y:S01]  /*7620*/  HFMA2 R39, -RZ, RZ, 0, 0 ;  /* 0x00000000ff277431 */ /* 0x000fe200000001ff */
[----:B-1----:R-:W-:Y:S01]  /*7630*/  SHF.R.U32.HI R0, RZ, 0x15, R107 ;  /* 0x00000015ff007819 */ /* 0x002fe2000001166b */
[----:B----4-:R-:W-:Y:S06]  /*7640*/  @P2 BRA `(.L_x_109) ;  /* 0x0000000000082947 */ /* 0x010fec0003800000 */
[----:B------:R-:W1:Y:S02]  /*7650*/  SYNCS.PHASECHK.TRANS64.TRYWAIT P0, [R106+URZ+0xe0], R2 ;  /* 0x0000e0026a0075a7 */ /* 0x000e6400080011ff */
[----:B-1----:R-:W-:Y:S05]  /*7660*/  @!P0 BRA `(.L_x_110) ;  /* 0x0000004800c88947 */ /* 0x002fea0003800000 */
.L_x_109:
[----:B-1----:R-:W-:Y:S01]  /*7670*/  LOP3.LUT R2, R0, 0x3, RZ, 0xc0, !PT ;  /* 0x0000000300027812 */ /* 0x002fe200078ec0ff */
[----:B------:R-:W-:Y:S01]  /*7680*/  IMAD.MOV.U32 R38, RZ, RZ, RZ ;  /* 0x000000ffff267224 */ /* 0x000fe200078e00ff */
[----:B------:R-:W-:Y:S02]  /*7690*/  CS2R R36, SRZ ;  /* 0x0000000000247805 */ /* 0x000fe4000001ff00 */
[----:B------:R-:W-:Y:S02]  /*76a0*/  CS2R R34, SRZ ;  /* 0x0000000000227805 */ /* 0x000fe4000001ff00 */
[----:B------:R-:W-:Y:S02]  /*76b0*/  ISETP.NE.AND P0, PT, R88, R2, PT ;  /* 0x000000025800720c */ /* 0x000fe40003f05270 */
[----:B------:R-:W-:Y:S02]  /*76c0*/  CS2R R32, SRZ ;  /* 0x0000000000207805 */ /* 0x000fe4000001ff00 */
        /* <DEDUP_REMOVED lines=13> */
[----:B------:R-:W-:Y:S11]  /*77a0*/  LOP3.LUT P0, RZ, R0, 0x3, R90, 0x48, !PT ;  /* 0x0000000300ff7812 */ /* 0x000ff6000780485a */
[----:B------:R-:W-:Y:S02]  /*77b0*/  @!UPT UIADD3 URZ, UPT, UPT, URZ, URZ, URZ ;  /* 0x000000fffffff290 */ /* 0x000fe4000fffe0ff */
[----:B------:R-:W-:Y:S05]  /*77c0*/  @!P0 BRA `(.L_x_112) ;  /* 0x0000000000408947 */ /* 0x000fea0003800000 */
[----:B------:R-:W1:Y:S01]  /*77d0*/  LDCU.64 UR8, c[0x4][0x70] ;  /* 0x01000e00ff0877ac */ /* 0x000e620008000a00 */
[----:B------:R-:W-:Y:S01]  /*77e0*/  MOV R15, 0x0 ;  /* 0x00000000000f7802 */ /* 0x000fe20000000f00 */
[----:B------:R-:W-:Y:S02]  /*77f0*/  HFMA2 R12, -RZ, RZ, 0, 5.9604644775390625e-08 ;  /* 0x00000001ff0c7431 */ /* 0x000fe400000001ff */
[----:B------:R-:W-:Y:S02]  /*7800*/  IMAD.MOV.U32 R8, RZ, RZ, 0x192 ;  /* 0x00000192ff087424 */ /* 0x000fe400078e00ff */
[----:B------:R-:W-:Y:S01]  /*7810*/  IMAD.MOV.U32 R13, RZ, RZ, RZ ;  /* 0x000000ffff0d7224 */ /* 0x000fe200078e00ff */
[----:B------:R-:W4:Y:S01]  /*7820*/  LDCU.64 UR6, c[0x4][0x78] ;  /* 0x01000f00ff0677ac */ /* 0x000f220008000a00 */
[----:B------:R-:W2:Y:S01]  /*7830*/  LDC.64 R14, c[0x4][R15] ;  /* 0x010000000f0e7b82 */ /* 0x000ea20000000a00 */
[----:B------:R-:W5:Y:S01]  /*7840*/  LDCU.64 UR4, c[0x4][0x10] ;  /* 0x01000200ff0477ac */ /* 0x000f620008000a00 */
[----:B-1----:R-:W-:Y:S01]  /*7850*/  MOV R5, UR9 ;  /* 0x0000000900057c02 */ /* 0x002fe20008000f00 */
[----:B------:R-:W-:Y:S01]  /*7860*/  IMAD.U32 R4, RZ, RZ, UR8 ;  /* 0x00000008ff047e24 */ /* 0x000fe2000f8e00ff */
[----:B----4-:R-:W-:Y:S01]  /*7870*/  MOV R7, UR7 ;  /* 0x0000000700077c02 */ /* 0x010fe20008000f00 */
[----:B------:R-:W-:Y:S01]  /*7880*/  IMAD.U32 R6, RZ, RZ, UR6 ;  /* 0x00000006ff067e24 */ /* 0x000fe2000f8e00ff */
[----:B-----5:R-:W-:Y:S01]  /*7890*/  MOV R11, UR5 ;  /* 0x00000005000b7c02 */ /* 0x020fe20008000f00 */
[----:B------:R-:W-:Y:S02]  /*78a0*/  IMAD.U32 R10, RZ, RZ, UR4 ;  /* 0x00000004ff0a7e24 */ /* 0x000fe4000f8e00ff */
[----:B------:R-:W-:Y:S07]  /*78b0*/  LEPC R20, `(.L_x_112) ;  /* 0x000000001014794e */ /* 0x000fee0000000000 */
[----:B--23--:R-:W-:Y:S05]  /*78c0*/  CALL.ABS.NOINC R14 ;  /* 0x000000000e007343 */ /* 0x00cfea0003c00000 */
.L_x_112:
[----:B------:R-:W-:Y:S05]  /*78d0*/  WARPSYNC.ALL ;  /* 0x0000000000007948 */ /* 0x000fea0003800000 */
[C---:B------:R-:W-:Y:S01]  /*78e0*/  R2UR UR4, R107.reuse ;  /* 0x000000006b0472ca */ /* 0x040fe200000e0000 */
[----:B------:R-:W-:Y:S05]  /*78f0*/  VIADD R0, R107, 0x20 ;  /* 0x000000206b007836 */ /* 0x000fea0000000000 */
[----:B------:R-:W-:Y:S04]  /*7900*/  SHF.R.U32.HI R0, RZ, 0x15, R0 ;  /* 0x00000015ff007819 */ /* 0x000fe80000011600 */
[----:B------:R-:W-:Y:S03]  /*7910*/  LOP3.LUT P0, RZ, R0, 0x3, R90, 0x48, !PT ;  /* 0x0000000300ff7812 */ /* 0x000fe6000780485a */
[----:B------:R-:W1:Y:S10]  /*7920*/  LDTM.x16 R24, tmem[UR4] ;  /* 0x00000004001879ee */ /* 0x000e740008240000 */
[----:B-1----:R-:W-:Y:S05]  /*7930*/  @!P0 BRA `(.L_x_113) ;  /* 0x0000000000408947 */ /* 0x002fea0003800000 */
        /* <DEDUP_REMOVED lines=16> */
.L_x_113:
[----:B------:R-:W-:Y:S05]  /*7a40*/  WARPSYNC.ALL ;  /* 0x0000000000007948 */ /* 0x000fea0003800000 */
[----:B------:R-:W-:Y:S11]  /*7a50*/  R2UR UR4, R107 ;  /* 0x000000006b0472ca */ /* 0x000ff600000e0000 */
[----:B------:R-:W-:Y:S02]  /*7a60*/  @!UPT UIADD3 URZ, UPT, UPT, URZ, URZ, URZ ;  /* 0x000000fffffff290 */ /* 0x000fe4000fffe0ff */
[----:B------:R-:W1:Y:S02]  /*7a70*/  LDTM.x16 R4, tmem[UR4+0x20] ;  /* 0x00002004000479ee */ /* 0x000e640008240000 */
[----:B-1----:R-:W-:Y:S01]  /*7a80*/  NOP ;  /* 0x0000000000007918 */ /* 0x002fe20000000000 */
.L_x_111:
[----:B------:R-:W-:Y:S01]  /*7a90*/  SHF.L.U32 R20, R52, 0x10, RZ ;  /* 0x0000001034147819 */ /* 0x000fe200000006ff */
[C---:B---3--:R-:W-:Y:S01]  /*7aa0*/  FMUL R0, R43.reuse, R24 ;  /* 0x000000182b007220 */ /* 0x048fe20000400000 */
[----:B------:R-:W-:Y:S01]  /*7ab0*/  ISETP.NE.AND P0, PT, R88, R2, PT ;  /* 0x000000025800720c */ /* 0x000fe20003f05270 */
[----:B------:R-:W-:Y:S01]  /*7ac0*/  FMUL R2, R43, R25 ;  /* 0x000000192b027220 */ /* 0x000fe20000400000 */
[----:B------:R-:W-:Y:S01]  /*7ad0*/  LOP3.LUT R21, R52, 0xffff0000, RZ, 0xc0, !PT ;  /* 0xffff000034157812 */ /* 0x000fe200078ec0ff */
[----:B------:R-:W-:Y:S01]  /*7ae0*/  FFMA R0, R45, R20, R0 ;  /* 0x000000142d007223 */ /* 0x000fe20000000000 */
[----:B------:R-:W-:Y:S01]  /*7af0*/  SHF.L.U32 R22, R53, 0x10, RZ ;  /* 0x0000001035167819 */ /* 0x000fe200000006ff */
[----:B------:R-:W-:Y:S01]  /*7b00*/  FMUL R3, R43, R26 ;  /* 0x0000001a2b037220 */ /* 0x000fe20000400000 */
[----:B------:R-:W-:Y:S01]  /*7b10*/  LOP3.LUT R23, R53, 0xffff0000, RZ, 0xc0, !PT ;  /* 0xffff000035177812 */ /* 0x000fe200078ec0ff */
[----:B------:R-:W-:Y:S01]  /*7b20*/  FFMA R2, R45, R21, R2 ;  /* 0x000000152d027223 */ /* 0x000fe20000000002 */
[C---:B------:R-:W-:Y:S01]  /*7b30*/  SHF.L.U32 R40, R54.reuse, 0x10, RZ ;  /* 0x0000001036287819 */ /* 0x040fe200000006ff */
[----:B------:R-:W-:Y:S01]  /*7b40*/  FMUL R20, R43, R27 ;  /* 0x0000001b2b147220 */ /* 0x000fe20000400000 */
[----:B------:R-:W-:Y:S01]  /*7b50*/  LOP3.LUT R41, R54, 0xffff0000, RZ, 0xc0, !PT ;  /* 0xffff000036297812 */ /* 0x000fe200078ec0ff */
[----:B------:R-:W-:Y:S01]  /*7b60*/  FFMA R3, R45, R22, R3 ;  /* 0x000000162d037223 */ /* 0x000fe20000000003 */
[----:B------:R-:W-:Y:S01]  /*7b70*/  F2FP.BF16.F32.PACK_AB R60, R2, R0 ;  /* 0x00000000023c723e */ /* 0x000fe200000010ff */
[----:B------:R-:W-:Y:S01]  /*7b80*/  FMUL R21, R43, R28 ;  /* 0x0000001c2b157220 */ /* 0x000fe20000400000 */
[----:B------:R-:W-:Y:S01]  /*7b90*/  LOP3.LUT R42, R69, 0xffff0000, RZ, 0xc0, !PT ;  /* 0xffff0000452a7812 */ /* 0x000fe200078ec0ff */
[----:B------:R-:W-:Y:S01]  /*7ba0*/  FMUL R22, R43, R29 ;  /* 0x0000001d2b167220 */ /* 0x000fe20000400000 */
[----:B------:R-:W-:Y:S01]  /*7bb0*/  SHF.L.U32 R44, R70, 0x10, RZ ;  /* 0x00000010462c7819 */ /* 0x000fe200000006ff */
[----:B------:R-:W-:Y:S01]  /*7bc0*/  FFMA R20, R45, R23, R20 ;  /* 0x000000172d147223 */ /* 0x000fe20000000014 */
[----:B------:R-:W-:Y:S01]  /*7bd0*/  SHF.L.U32 R23, R55, 0x10, RZ ;  /* 0x0000001037177819 */ /* 0x000fe200000006ff */
[----:B------:R-:W-:Y:S01]  /*7be0*/  FFMA R21, R45, R40, R21 ;  /* 0x000000282d157223 */ /* 0x000fe20000000015 */
[----:B------:R-:W-:Y:S01]  /*7bf0*/  LOP3.LUT R40, R55, 0xffff0000, RZ, 0xc0, !PT ;  /* 0xffff000037287812 */ /* 0x000fe200078ec0ff */
[----:B------:R-:W-:Y:S01]  /*7c00*/  FFMA R22, R45, R41, R22 ;  /* 0x000000292d167223 */ /* 0x000fe20000000016 */
[----:B------:R-:W-:Y:S01]  /*7c10*/  F2FP.BF16.F32.PACK_AB R61, R20, R3 ;  /* 0x00000003143d723e */ /* 0x000fe200000010ff */
[C---:B------:R-:W-:Y:S01]  /*7c20*/  FMUL R0, R43.reuse, R30 ;  /* 0x0000001e2b007220 */ /* 0x040fe20000400000 */
[----:B------:R-:W-:Y:S01]  /*7c30*/  LOP3.LUT R41, R58, 0xffff0000, RZ, 0xc0, !PT ;  /* 0xffff00003a297812 */ /* 0x000fe200078ec0ff */
[----:B------:R-:W-:Y:S01]  /*7c40*/  FMUL R2, R43, R31 ;  /* 0x0000001f2b027220 */ /* 0x000fe20000400000 */
[----:B------:R-:W-:Y:S01]  /*7c50*/  F2FP.BF16.F32.PACK_AB R62, R22, R21 ;  /* 0x00000015163e723e */ /* 0x000fe200000010ff */
[C---:B------:R-:W-:Y:S01]  /*7c60*/  FFMA R0, R45.reuse, R23, R0 ;  /* 0x000000172d007223 */ /* 0x040fe20000000000 */
[C---:B------:R-:W-:Y:S01]  /*7c70*/  SHF.L.U32 R22, R56.reuse, 0x10, RZ ;  /* 0x0000001038167819 */ /* 0x040fe200000006ff */
[----:B------:R-:W-:Y:S01]  /*7c80*/  FFMA R2, R45, R40, R2 ;  /* 0x000000282d027223 */ /* 0x000fe20000000002 */
[----:B------:R-:W-:Y:S01]  /*7c90*/  LOP3.LUT R23, R56, 0xffff0000, RZ, 0xc0, !PT ;  /* 0xffff000038177812 */ /* 0x000fe200078ec0ff */
[----:B------:R-:W-:Y:S01]  /*7ca0*/  FMUL R3, R43, R32 ;  /* 0x000000202b037220 */ /* 0x000fe20000400000 */
[----:B------:R-:W-:Y:S01]  /*7cb0*/  SHF.L.U32 R40, R57, 0x10, RZ ;  /* 0x0000001039287819 */ /* 0x000fe200000006ff */
[C---:B------:R-:W-:Y:S01]  /*7cc0*/  FMUL R20, R43.reuse, R33 ;  /* 0x000000212b147220 */ /* 0x040fe20000400000 */
[----:B------:R-:W-:Y:S01]  /*7cd0*/  F2FP.BF16.F32.PACK_AB R63, R2, R0 ;  /* 0x00000000023f723e */ /* 0x000fe200000010ff */
[----:B------:R-:W-:Y:S01]  /*7ce0*/  FMUL R21, R43, R34 ;  /* 0x000000222b157220 */ /* 0x000fe20000400000 */
[----:B------:R-:W-:Y:S01]  /*7cf0*/  LOP3.LUT R46, R70, 0xffff0000, RZ, 0xc0, !PT ;  /* 0xffff0000462e7812 */ /* 0x000fe200078ec0ff */
[----:B------:R-:W-:Y:S01]  /*7d00*/  FFMA R3, R45, R22, R3 ;  /* 0x000000162d037223 */ /* 0x000fe20000000003 */
[----:B------:R-:W-:Y:S01]  /*7d10*/  SHF.L.U32 R47, R71, 0x10, RZ ;  /* 0x00000010472f7819 */ /* 0x000fe200000006ff */
[----:B------:R-:W-:Y:S01]  /*7d20*/  FFMA R20, R45, R23, R20 ;  /* 0x000000172d147223 */ /* 0x000fe20000000014 */
[----:B------:R-:W-:Y:S01]  /*7d30*/  LOP3.LUT R23, R57, 0xffff0000, RZ, 0xc0, !PT ;  /* 0xffff000039177812 */ /* 0x000fe200078ec0ff */
[----:B------:R-:W-:Y:S01]  /*7d40*/  FFMA R21, R45, R40, R21 ;  /* 0x000000282d157223 */ /* 0x000fe20000000015 */
[----:B------:R-:W-:Y:S01]  /*7d50*/  SHF.L.U32 R40, R58, 0x10, RZ ;  /* 0x000000103a287819 */ /* 0x000fe200000006ff */
[C---:B------:R-:W-:Y:S01]  /*7d60*/  FMUL R0, R43.reuse, R35 ;  /* 0x000000232b007220 */ /* 0x040fe20000400000 */
[----:B------:R-:W-:Y:S01]  /*7d70*/  F2FP.BF16.F32.PACK_AB R96, R20, R3 ;  /* 0x000000031460723e */ /* 0x000fe200000010ff */
[----:B------:R-:W-:Y:S01]  /*7d80*/  FMUL R2, R43, R36 ;  /* 0x000000242b027220 */ /* 0x000fe20000400000 */
[----:B------:R-:W-:Y:S01]  /*7d90*/  LOP3.LUT R48, R71, 0xffff0000, RZ, 0xc0, !PT ;  /* 0xffff000047307812 */ /* 0x000fe200078ec0ff */
[----:B------:R-:W-:Y:S01]  /*7da0*/  FMUL R22, R43, R37 ;  /* 0x000000252b167220 */ /* 0x000fe20000400000 */
[----:B------:R-:W-:Y:S01]  /*7db0*/  ISETP.NE.AND P1, PT, R88, RZ, PT ;  /* 0x000000ff5800720c */ /* 0x000fe20003f25270 */
[----:B------:R-:W-:Y:S01]  /*7dc0*/  FFMA R0, R45, R23, R0 ;  /* 0x000000172d007223 */ /* 0x000fe20000000000 */
[----:B------:R-:W-:Y:S01]  /*7dd0*/  SHF.L.U32 R23, R59, 0x10, RZ ;  /* 0x000000103b177819 */ /* 0x000fe200000006ff */
[----:B------:R-:W-:Y:S01]  /*7de0*/  FFMA R2, R45, R40, R2 ;  /* 0x000000282d027223 */ /* 0x000fe20000000002 */
[----:B------:R-:W-:Y:S01]  /*7df0*/  LOP3.LUT R40, R59, 0xffff0000, RZ, 0xc0, !PT ;  /* 0xffff00003b287812 */ /* 0x000fe200078ec0ff */
[----:B------:R1:W-:Y:S01]  /*7e00*/  @!P0 STS.128 [R50+0x200], R60 ;  /* 0x0002003c32008388 */ /* 0x0003e20000000c00 */
[----:B------:R-:W-:Y:S01]  /*7e10*/  F2FP.BF16.F32.PACK_AB R97, R0, R21 ;  /* 0x000000150061723e */ /* 0x000fe200000010ff */
[----:B------:R-:W-:Y:S01]  /*7e20*/  FFMA R22, R45, R41, R22 ;  /* 0x000000292d167223 */ /* 0x000fe20000000016 */
[----:B------:R-:W-:Y:S01]  /*7e30*/  LOP3.LUT R41, R66, 0xffff0000, RZ, 0xc0, !PT ;  /* 0xffff000042297812 */ /* 0x000fe200078ec0ff */
[C---:B------:R-:W-:Y:S01]  /*7e40*/  FMUL R3, R43.reuse, R38 ;  /* 0x000000262b037220 */ /* 0x040fe20000400000 */
[C---:B------:R-:W-:Y:S01]  /*7e50*/  FMUL R20, R43.reuse, R39 ;  /* 0x000000272b147220 */ /* 0x040fe20000400000 */
        /* <DEDUP_REMOVED lines=8> */
[----:B------:R-:W-:Y:S01]  /*7ee0*/  FMUL R21, R43, R6 ;  /* 0x000000062b157220 */ /* 0x000fe20000400000 */
[C---:B------:R-:W-:Y:S01]  /*7ef0*/  FFMA R0, R45.reuse, R22, R0 ;  /* 0x000000162d007223 */ /* 0x040fe20000000000 */
[C---:B------:R-:W-:Y:S01]  /*7f00*/  FFMA R2, R45.reuse, R23, R2 ;  /* 0x000000172d027223 */ /* 0x040fe20000000002 */
[----:B------:R-:W-:Y:S01]  /*7f10*/  F2FP.BF16.F32.PACK_AB R99, R20, R3 ;  /* 0x000000031463723e */ /* 0x000fe200000010ff */
[----:B------:R-:W-:Y:S01]  /*7f20*/  FFMA R21, R45, R40, R21 ;  /* 0x000000282d157223 */ /* 0x000fe20000000015 */
[----:B------:R-:W-:Y:S01]  /*7f30*/  LOP3.LUT R23, R65, 0xffff0000, RZ, 0xc0, !PT ;  /* 0xffff000041177812 */ /* 0x000fe200078ec0ff */
[C---:B------:R-:W-:Y:S01]  /*7f40*/  FMUL R3, R43.reuse, R7 ;  /* 0x000000072b037220 */ /* 0x040fe20000400000 */
[----:B------:R-:W-:Y:S01]  /*7f50*/  SHF.L.U32 R40, R66, 0x10, RZ ;  /* 0x0000001042287819 */ /* 0x000fe200000006ff */
[----:B------:R1:W-:Y:S01]  /*7f60*/  @!P0 STS.128 [R49+0x200], R96 ;  /* 0x0002006031008388 */ /* 0x0003e20000000c00 */
[C---:B------:R-:W-:Y:S01]  /*7f70*/  FMUL R20, R43.reuse, R8 ;  /* 0x000000082b147220 */ /* 0x040fe20000400000 */
[----:B------:R-:W-:Y:S01]  /*7f80*/  FMUL R22, R43, R9 ;  /* 0x000000092b167220 */ /* 0x000fe20000400000 */
[C---:B------:R-:W-:Y:S01]  /*7f90*/  FFMA R3, R45.reuse, R23, R3 ;  /* 0x000000172d037223 */ /* 0x040fe20000000003 */
[----:B------:R-:W-:Y:S01]  /*7fa0*/  F2FP.BF16.F32.PACK_AB R108, R2, R0 ;  /* 0x00000000026c723e */ /* 0x000fe200000010ff */
[----:B------:R-:W-:Y:S01]  /*7fb0*/  FFMA R20, R45, R40, R20 ;  /* 0x000000282d147223 */ /* 0x000fe20000000014 */
[----:B------:R-:W-:Y:S01]  /*7fc0*/  SHF.L.U32 R23, R67, 0x10, RZ ;  /* 0x0000001043177819 */ /* 0x000fe200000006ff */
[----:B------:R-:W-:Y:S01]  /*7fd0*/  FMUL R0, R43, R10 ;  /* 0x0000000a2b007220 */ /* 0x000fe20000400000 */
[----:B------:R-:W-:Y:S01]  /*7fe0*/  LOP3.LUT R40, R67, 0xffff0000, RZ, 0xc0, !PT ;  /* 0xffff000043287812 */ /* 0x000fe200078ec0ff */
[----:B------:R-:W-:Y:S01]  /*7ff0*/  FFMA R22, R45, R41, R22 ;  /* 0x000000292d167223 */ /* 0x000fe20000000016 */
[----:B------:R-:W-:Y:S01]  /*8000*/  FMUL R2, R43, R11 ;  /* 0x0000000b2b027220 */ /* 0x000fe20000400000 */
[----:B------:R-:W-:Y:S01]  /*8010*/  FFMA R0, R45, R23, R0 ;  /* 0x000000172d007223 */ /* 0x000fe20000000000 */
[----:B------:R-:W-:Y:S01]  /*8020*/  F2FP.BF16.F32.PACK_AB R109, R3, R21 ;  /* 0x00000015036d723e */ /* 0x000fe200000010ff */
[----:B------:R-:W-:Y:S01]  /*8030*/  FMUL R3, R43, R12 ;  /* 0x0000000c2b037220 */ /* 0x000fe20000400000 */
[----:B------:R-:W-:Y:S01]  /*8040*/  FFMA R2, R45, R40, R2 ;  /* 0x000000282d027223 */ /* 0x000fe20000000002 */
[----:B------:R-:W-:Y:S01]  /*8050*/  SHF.L.U32 R23, R68, 0x10, RZ ;  /* 0x0000001044177819 */ /* 0x000fe200000006ff */
[C---:B------:R-:W-:Y:S01]  /*8060*/  FMUL R21, R43.reuse, R14 ;  /* 0x0000000e2b157220 */ /* 0x040fe20000400000 */
[----:B------:R-:W-:Y:S01]  /*8070*/  F2FP.BF16.F32.PACK_AB R110, R22, R20 ;  /* 0x00000014166e723e */ /* 0x000fe200000010ff */
[C---:B------:R-:W-:Y:S01]  /*8080*/  FMUL R20, R43.reuse, R13 ;  /* 0x0000000d2b147220 */ /* 0x040fe20000400000 */
[----:B------:R-:W-:Y:S01]  /*8090*/  LOP3.LUT R40, R68, 0xffff0000, RZ, 0xc0, !PT ;  /* 0xffff000044287812 */ /* 0x000fe200078ec0ff */
[----:B------:R-:W-:Y:S01]  /*80a0*/  FMUL R22, R43, R15 ;  /* 0x0000000f2b167220 */ /* 0x000fe20000400000 */
[----:B------:R-:W-:Y:S01]  /*80b0*/  SHF.L.U32 R41, R69, 0x10, RZ ;  /* 0x0000001045297819 */ /* 0x000fe200000006ff */
[----:B------:R-:W-:Y:S01]  /*80c0*/  FFMA R3, R45, R23, R3 ;  /* 0x000000172d037223 */ /* 0x000fe20000000003 */
[----:B------:R-:W-:Y:S01]  /*80d0*/  FMUL R23, R43, R16 ;  /* 0x000000102b177220 */ /* 0x000fe20000400000 */
[----:B------:R-:W-:Y:S01]  /*80e0*/  FFMA R20, R45, R40, R20 ;  /* 0x000000282d147223 */ /* 0x000fe20000000014 */
[----:B------:R-:W-:Y:S01]  /*80f0*/  FMUL R40, R43, R17 ;  /* 0x000000112b287220 */ /* 0x000fe20000400000 */
[C---:B------:R-:W-:Y:S01]  /*8100*/  FFMA R21, R45.reuse, R41, R21 ;  /* 0x000000292d157223 */ /* 0x040fe20000000015 */
[----:B------:R-:W-:Y:S01]  /*8110*/  FFMA R22, R45, R42, R22 ;  /* 0x0000002a2d167223 */ /* 0x000fe20000000016 */
[C---:B------:R-:W-:Y:S01]  /*8120*/  FMUL R41, R43.reuse, R18 ;  /* 0x000000122b297220 */ /* 0x040fe20000400000 */
[----:B------:R-:W-:Y:S01]  /*8130*/  FMUL R42, R43, R19 ;  /* 0x000000132b2a7220 */ /* 0x000fe20000400000 */
[----:B------:R-:W-:Y:S01]  /*8140*/  F2FP.BF16.F32.PACK_AB R111, R2, R0 ;  /* 0x00000000026f723e */ /* 0x000fe200000010ff */
[C---:B------:R-:W-:Y:S01]  /*8150*/  FFMA R23, R45.reuse, R44, R23 ;  /* 0x0000002c2d177223 */ /* 0x040fe20000000017 */
[C---:B------:R-:W-:Y:S01]  /*8160*/  FFMA R40, R45.reuse, R46, R40 ;  /* 0x0000002e2d287223 */ /* 0x040fe20000000028 */
[C---:B------:R-:W-:Y:S01]  /*8170*/  FFMA R41, R45.reuse, R47, R41 ;  /* 0x0000002f2d297223 */ /* 0x040fe20000000029 */
[----:B------:R-:W-:Y:S01]  /*8180*/  FFMA R42, R45, R48, R42 ;  /* 0x000000302d2a7223 */ /* 0x000fe2000000002a */
[----:B------:R1:W-:Y:S01]  /*8190*/  @!P0 STS.128 [R50+0xa00], R108 ;  /* 0x000a006c32008388 */ /* 0x0003e20000000c00 */
[----:B------:R-:W-:Y:S02]  /*81a0*/  F2FP.BF16.F32.PACK_AB R21, R22, R21 ;  /* 0x000000151615723e */ /* 0x000fe400000010ff */
[----:B------:R-:W-:Y:S02]  /*81b0*/  F2FP.BF16.F32.PACK_AB R22, R40, R23 ;  /* 0x000000172816723e */ /* 0x000fe400000010ff */
[----:B------:R-:W-:Y:S02]  /*81c0*/  F2FP.BF16.F32.PACK_AB R20, R20, R3 ;  /* 0x000000031414723e */ /* 0x000fe400000010ff */
[----:B------:R-:W-:Y:S05]  /*81d0*/  F2FP.BF16.F32.PACK_AB R23, R42, R41 ;  /* 0x000000292a17723e */ /* 0x000fea00000010ff */
[----:B------:R1:W-:Y:S01]  /*81e0*/  @!P0 STS.128 [R49+0xa00], R20 ;  /* 0x000a001431008388 */ /* 0x0003e20000000c00 */
[----:B------:R-:W-:Y:S01]  /*81f0*/  @!PT LDS RZ, [RZ] ;  /* 0x00000000fffff984 */ /* 0x000fe20000000800 */
[----:B------:R-:W-:Y:S01]  /*8200*/  @!PT LDS RZ, [RZ] ;  /* 0x00000000fffff984 */ /* 0x000fe20000000800 */
[----:B------:R-:W-:Y:S01]  /*8210*/  @!PT LDS RZ, [RZ] ;  /* 0x00000000fffff984 */ /* 0x000fe20000000800 */
[----:B------:R-:W-:Y:S01]  /*8220*/  @!PT LDS RZ, [RZ] ;  /* 0x00000000fffff984 */ /* 0x000fe20000000800 */
[----:B------:R3:W-:Y:S07]  /*8230*/  MEMBAR.ALL.CTA ;  /* 0x0000000000007992 */ /* 0x0007ee0000008000 */
[----:B---3--:R-:W3:Y:S01]  /*8240*/  FENCE.VIEW.ASYNC.S ;  /* 0x00000000000073c6 */ /* 0x008ee20000000000 */
[----:B------:R-:W-:Y:S05]  /*8250*/  WARPSYNC.ALL ;  /* 0x0000000000007948 */ /* 0x000fea0003800000 */
[----:B------:R-:W-:Y:S01]  /*8260*/  BSSY.RECONVERGENT B0, `(.L_x_114) ;  /* 0x0000011000007945 */ /* 0x000fe20003800200 */
[----:B---3--:R-:W-:Y:S06]  /*8270*/  BAR.SYNC.DEFER_BLOCKING 0x1, 0x80 ;  /* 0x0042000000007b1d */ /* 0x008fec0000010000 */
[----:B------:R-:W-:Y:S05]  /*8280*/  @P1 BRA `(.L_x_115) ;  /* 0x0000000000381947 */ /* 0x000fea0003800000 */
[----:B------:R-:W3:Y:S01]  /*8290*/  LDCU.64 UR6, c[0x0][0x348] ;  /* 0x00006900ff0677ac */ /* 0x000ee20008000a00 */
[----:B------:R-:W-:Y:S01]  /*82a0*/  R2UR UR5, R51 ;  /* 0x00000000330572ca */ /* 0x000fe200000e0000 */
[----:B------:R-:W-:Y:S01]  /*82b0*/  UMOV UR51, UR36 ;  /* 0x0000002400337c82 */ /* 0x000fe20008000000 */
[----:B------:R-:W-:Y:S01]  /*82c0*/  UIADD3 UR9, UPT, UPT, UR49, 0x20, URZ ;  /* 0x0000002031097890 */ /* 0x000fe2000fffe0ff */
[----:B------:R-:W-:Y:S01]  /*82d0*/  UMOV UR10, UR50 ;  /* 0x00000032000a7c82 */ /* 0x000fe20008000000 */
[----:B------:R-:W-:Y:S09]  /*82e0*/  UMOV UR11, UR36 ;  /* 0x00000024000b7c82 */ /* 0x000ff20008000000 */
[----:B------:R-:W-:Y:S02]  /*82f0*/  UIADD3 UR5, UPT, UPT, UR44, UR5, URZ ;  /* 0x000000052c057290 */ /* 0x000fe4000fffe0ff */
[----:B---3--:R-:W-:Y:S02]  /*8300*/  UIADD3 UR4, UP0, UPT, UR6, 0xa80, URZ ;  /* 0x00000a8006047890 */ /* 0x008fe4000ff1e0ff */
[----:B------:R-:W-:Y:S02]  /*8310*/  UIADD3 UR48, UPT, UPT, UR5, 0x200, URZ ;  /* 0x0000020005307890 */ /* 0x000fe4000fffe0ff */
[----:B------:R-:W-:Y:S02]  /*8320*/  UIADD3 UR8, UPT, UPT, UR5, 0xa00, URZ ;  /* 0x00000a0005087890 */ /* 0x000fe4000fffe0ff */
[----:B------:R-:W-:Y:S09]  /*8330*/  UIADD3.X UR5, UPT, UPT, URZ, UR7, URZ, UP0, !UPT ;  /* 0x00000007ff057290 */ /* 0x000ff200087fe4ff */
[----:B------:R3:W-:Y:S01]  /*8340*/  UTMASTG.3D [UR48], [UR4] ;  /* 0x00000030040073b5 */ /* 0x0007e20008010000 */
[----:B------:R3:W-:Y:S02]  /*8350*/  UTMASTG.3D [UR8], [UR4] ;  /* 0x00000008040073b5 */ /* 0x0007e40008010000 */
[----:B---3--:R0:W-:Y:S02]  /*8360*/  UTMACMDFLUSH ;  /* 0x00000000000079b7 */ /* 0x0081e40000000000 */
.L_x_115:
[----:B------:R-:W-:Y:S05]  /*8370*/  BSYNC.RECONVERGENT B0 ;  /* 0x0000000000007941 */ /* 0x000fea0003800200 */
.L_x_114:
[----:B------:R-:W-:Y:S01]  /*8380*/  UIADD3 UR47, UPT, UPT, UR45, 0x1, URZ ;  /* 0x000000012d2f7890 */ /* 0x000fe2000fffe0ff */
[----:B------:R-:W-:Y:S03]  /*8390*/  BSSY.RECONVERGENT B0, `(.L_x_116) ;  /* 0x0000005000007945 */ /* 0x000fe60003800200 */
[----:B------:R-:W-:Y:S04]  /*83a0*/  UISETP.NE.AND UP0, UPT, UR47, 0x3, UPT ;  /* 0x000000032f00788c */ /* 0x000fe8000bf05270 */
[----:B------:R-:W-:Y:S01]  /*83b0*/  USEL UR46, UR47, URZ, UP0 ;  /* 0x000000ff2f2e7287 */ /* 0x000fe20008000000 */
[----:B------:R-:W-:Y:S11]  /*83c0*/  @P1 BRA `(.L_x_117) ;  /* 0x0000000000041947 */ /* 0x000ff60003800000 */
[----:B------:R-:W-:Y:S04]  /*83d0*/  DEPBAR.LE SB0, 0x1 ;  /* 0x000080400000791a */ /* 0x000fe80000000000 */
.L_x_117:
[----:B------:R-:W-:Y:S05]  /*83e0*/  BSYNC.RECONVERGENT B0 ;  /* 0x0000000000007941 */ /* 0x000fea0003800200 */
.L_x_116:
[----:B------:R-:W-:Y:S01]  /*83f0*/  BAR.SYNC.DEFER_BLOCKING 0x1, 0x80 ;  /* 0x0042000000007b1d */ /* 0x000fe20000010000 */
[----:B------:R-:W-:Y:S01]  /*8400*/  ISETP.NE.AND P1, PT, R103, RZ, PT ;  /* 0x000000ff6700720c */ /* 0x000fe20003f25270 */
[----:B------:R-:W-:Y:S01]  /*8410*/  UISETP.NE.AND UP0, UPT, UR56, URZ, UPT ;  /* 0x000000ff3800728c */ /* 0x000fe2000bf05270 */
[----:B------:R-:W-:Y:S11]  /*8420*/  LEA R2, R112, UR44, 0x3 ;  /* 0x0000002c70027c11 */ /* 0x000ff6000f8e18ff */
[----:B------:R-:W-:Y:S01]  /*8430*/  @P1 SHF.L.U32 R3, R114, 0x1f, RZ ;  /* 0x0000001f72031819 */ /* 0x000fe200000006ff */
[----:B------:R-:W-:Y:S06]  /*8440*/  BRA.U !UP0, `(.L_x_118) ;  /* 0x0000000108247547 */ /* 0x000fec000b800000 */
[----:B-1----:R-:W-:Y:S01]  /*8450*/  IMAD.U32 R20, RZ, RZ, UR52 ;  /* 0x00000034ff147e24 */ /* 0x002fe2000f8e00ff */
[----:B------:R-:W-:Y:S01]  /*8460*/  MOV R0, UR57 ;  /* 0x0000003900007c02 */ /* 0x000fe20008000f00 */
[----:B------:R-:W-:Y:S03]  /*8470*/  UIADD3 UR4, UPT, UPT, UR52, 0x1, URZ ;  /* 0x0000000134047890 */ /* 0x000fe6000fffe0ff */
[----:B------:R-:W-:Y:S01]  /*8480*/  @P1 LEA R20, R20, UR44, 0x3 ;  /* 0x0000002c14141c11 */ /* 0x000fe2000f8e18ff */
[----:B------:R-:W-:Y:S04]  /*8490*/  UISETP.NE.AND UP0, UPT, UR4, 0x3, UPT ;  /* 0x000000030400788c */ /* 0x000fe8000bf05270 */
[----:B------:R-:W-:Y:S01]  /*84a0*/  @P1 VIADD R20, R20, 0x98 ;  /* 0x0000009814141836 */ /* 0x000fe20000000000 */
[----:B------:R-:W-:Y:S04]  /*84b0*/  USEL UR52, UR4, URZ, UP0 ;  /* 0x000000ff04347287 */ /* 0x000fe80008000000 */
[----:B------:R-:W-:Y:S04]  /*84c0*/  @P1 PRMT R0, R0, 0x654, R20 ;  /* 0x0000065400001816 */ /* 0x000fe80000000014 */
[----:B------:R3:W-:Y:S04]  /*84d0*/  @P1 SYNCS.ARRIVE.TRANS64.RED.A1T0 RZ, [R0+URZ], RZ ;  /* 0x000000ff00ff19a7 */ /* 0x0007e800081004ff */
.L_x_118:
[----:B------:R-:W4:Y:S01]  /*84e0*/  @P1 SYNCS.PHASECHK.TRANS64.TRYWAIT P0, [R2+URZ+0x80], R3 ;  /* 0x00008003020015a7 */ /* 0x000f2200080011ff */
[----:B------:R-:W-:Y:S01]  /*84f0*/  BSSY B1, `(.L_x_119) ;  /* 0x0000019000017945 */ /* 0x000fe20003800000 */
[----:B----4-:R-:W-:Y:S03]  /*8500*/  @P1 SEL R113, RZ, 0x1, !P0 ;  /* 0x00000001ff711807 */ /* 0x010fe60004000000 */
[----:B------:R-:W-:Y:S05]  /*8510*/  @!P1 BRA `(.L_x_120) ;  /* 0x0000000000589947 */ /* 0x000fea0003800000 */
[----:B------:R-:W-:Y:S01]  /*8520*/  ISETP.NE.AND P1, PT, R115, RZ, PT ;  /* 0x000000ff7300720c */ /* 0x000fe20003f25270 */
[----:B------:R-:W-:Y:S01]  /*8530*/  BSSY B0, `(.L_x_121) ;  /* 0x0000009000007945 */ /* 0x000fe20003800000 */
[----:B------:R-:W-:Y:S11]  /*8540*/  ISETP.NE.AND P0, PT, R113, RZ, PT ;  /* 0x000000ff7100720c */ /* 0x000ff60003f05270 */
[----:B-1----:R-:W-:Y:S05]  /*8550*/  @P1 IMAD R20, R112, 0x1000, R105 ;  /* 0x0000100070141824 */ /* 0x002fea00078e0269 */
[----:B------:R-:W-:Y:S05]  /*8560*/  @P1 IADD3 R3, PT, PT, R20, UR44, RZ ;  /* 0x0000002c14031c10 */ /* 0x000fea000fffe0ff */
[----:B------:R-:W-:Y:S01]  /*8570*/  @P1 IMAD.IADD R3, R104, 0x1, R3 ;  /* 0x0000000168031824 */ /* 0x000fe200078e0203 */
[----:B------:R-:W-:Y:S06]  /*8580*/  @P0 BRA `(.L_x_122) ;  /* 0x00000000000c0947 */ /* 0x000fec0003800000 */
[----:B---3--:R-:W-:Y:S04]  /*8590*/  SHF.L.U32 R0, R114, 0x1f, RZ ;  /* 0x0000001f72007819 */ /* 0x008fe800000006ff */
[----:B------:R-:W1:Y:S02]  /*85a0*/  SYNCS.PHASECHK.TRANS64.TRYWAIT P0, [R2+URZ+0x80], R0 ;  /* 0x00008000020075a7 */ /* 0x000e6400080011ff */
[----:B-1----:R-:W-:Y:S05]  /*85b0*/  @!P0 BRA `(.L_x_123) ;  /* 0x0000003c00088947 */ /* 0x002fea0003800000 */
.L_x_122:
[----:B------:R-:W-:Y:S05]  /*85c0*/  BSYNC B0 ;  /* 0x0000000000007941 */ /* 0x000fea0003800000 */
.L_x_121:
[----:B------:R-:W-:Y:S01]  /*85d0*/  ISETP.NE.AND P0, PT, R115, RZ, PT ;  /* 0x000000ff7300720c */ /* 0x000fe20003f05270 */
[----:B------:R-:W-:Y:S11]  /*85e0*/  VIADD R112, R112, 0x1 ;  /* 0x0000000170707836 */ /* 0x000ff60000000000 */
[----:B------:R-:W-:Y:S01]  /*85f0*/  @!UPT UIADD3 URZ, UPT, UPT, URZ, URZ, URZ ;  /* 0x000000fffffff290 */ /* 0x000fe2000fffe0ff */
[----:B------:R4:W2:Y:S04]  /*8600*/  @P0 LDS.128 R52, [R20+UR44+0x200] ;  /* 0x0002002c14340984 */ /* 0x0008a80008000c00 */
[----:B------:R4:W2:Y:S04]  /*8610*/  @P0 LDS.128 R64, [R20+UR44+0xa00] ;  /* 0x000a002c14400984 */ /* 0x0008a80008000c00 */
[----:B------:R4:W2:Y:S04]  /*8620*/  @P0 LDS.128 R56, [R3+0x200] ;  /* 0x0002000003380984 */ /* 0x0008a80000000c00 */
[----:B------:R4:W2:Y:S01]  /*8630*/  @P0 LDS.128 R68, [R3+0xa00] ;  /* 0x000a000003440984 */ /* 0x0008a20000000c00 */
[C---:B------:R-:W-:Y:S04]  /*8640*/  ISETP.NE.AND P0, PT, R112.reuse, 0x3, PT ;  /* 0x000000037000780c */ /* 0x040fe80003f05270 */
[----:B-1-3--:R-:W-:Y:S02]  /*8650*/  SEL R0, RZ, 0x1, P0 ;  /* 0x00000001ff007807 */ /* 0x00afe40000000000 */
[----:B------:R-:W-:Y:S02]  /*8660*/  SEL R112, R112, RZ, P0 ;  /* 0x000000ff70707207 */ /* 0x000fe40000000000 */
[----:B------:R-:W-:Y:S02]  /*8670*/  LOP3.LUT R114, R114, R0, RZ, 0x3c, !PT ;  /* 0x0000000072727212 */ /* 0x000fe400078e3cff */
.L_x_120:
[----:B------:R-:W-:Y:S05]  /*8680*/  BSYNC B1 ;  /* 0x0000000000017941 */ /* 0x000fea0003800000 */
.L_x_119:
[----:B----4-:R-:W-:Y:S05]  /*8690*/  VIADD R3, R107, 0x400000 ;  /* 0x004000006b037836 */ /* 0x010fea0000000000 */
[----:B---3--:R-:W-:Y:S04]  /*86a0*/  SHF.R.U32.HI R0, RZ, 0x15, R3 ;  /* 0x00000015ff007819 */ /* 0x008fe80000011603 */
[----:B------:R-:W-:Y:S04]  /*86b0*/  LOP3.LUT R2, R0, 0x3, RZ, 0xc0, !PT ;  /* 0x0000000300027812 */ /* 0x000fe800078ec0ff */
[----:B------:R-:W-:Y:S11]  /*86c0*/  ISETP.NE.AND P0, PT, R88, R2, PT ;  /* 0x000000025800720c */ /* 0x000ff60003f05270 */
[----:B------:R-:W-:Y:S02]  /*86d0*/  @!UPT UIADD3 URZ, UPT, UPT, URZ, URZ, URZ ;  /* 0x000000fffffff290 */ /* 0x000fe4000fffe0ff */
[----:B------:R-:W-:Y:S05]  /*86e0*/  @P0 BRA `(.L_x_124) ;  /* 0x0000000000bc0947 */ /* 0x000fea0003800000 */
[----:B------:R-:W-:Y:S02]  /*86f0*/  LOP3.LUT P0, RZ, R0, 0x3, R90, 0x48, !PT ;  /* 0x0000000300ff7812 */ /* 0x000fe4000780485a */
[----:B------:R-:W-:Y:S11]  /*8700*/  MOV R16, R3 ;  /* 0x0000000300107202 */ /* 0x000ff60000000f00 */
[----:B------:R-:W-:Y:S05]  /*8710*/  @!P0 BRA `(.L_x_125) ;  /* 0x0000000000408947 */ /* 0x000fea0003800000 */
[----:B------:R-:W3:Y:S01]  /*8720*/  LDCU.64 UR8, c[0x4][0x70] ;  /* 0x01000e00ff0877ac */ /* 0x000ee20008000a00 */
[----:B------:R-:W-:Y:S01]  /*8730*/  MOV R15, 0x0 ;  /* 0x00000000000f7802 */ /* 0x000fe20000000f00 */
[----:B------:R-:W-:Y:S02]  /*8740*/  HFMA2 R12, -RZ, RZ, 0, 5.9604644775390625e-08 ;  /* 0x00000001ff0c7431 */ /* 0x000fe400000001ff */
[----:B------:R-:W-:Y:S02]  /*8750*/  IMAD.MOV.U32 R8, RZ, RZ, 0x192 ;  /* 0x00000192ff087424 */ /* 0x000fe400078e00ff */
[----:B------:R-:W-:Y:S01]  /*8760*/  IMAD.MOV.U32 R13, RZ, RZ, RZ ;  /* 0x000000ffff0d7224 */ /* 0x000fe200078e00ff */
[----:B------:R-:W4:Y:S01]  /*8770*/  LDCU.64 UR6, c[0x4][0x78] ;  /* 0x01000f00ff0677ac */ /* 0x000f220008000a00 */
[----:B------:R-:W1:Y:S01]  /*8780*/  LDC.64 R14, c[0x4][R15] ;  /* 0x010000000f0e7b82 */ /* 0x000e620000000a00 */
[----:B------:R-:W5:Y:S01]  /*8790*/  LDCU.64 UR4, c[0x4][0x10] ;  /* 0x01000200ff0477ac */ /* 0x000f620008000a00 */
[----:B---3--:R-:W-:Y:S01]  /*87a0*/  MOV R5, UR9 ;  /* 0x0000000900057c02 */ /* 0x008fe20008000f00 */
[----:B------:R-:W-:Y:S01]  /*87b0*/  IMAD.U32 R4, RZ, RZ, UR8 ;  /* 0x00000008ff047e24 */ /* 0x000fe2000f8e00ff */
[----:B----4-:R-:W-:Y:S01]  /*87c0*/  MOV R7, UR7 ;  /* 0x0000000700077c02 */ /* 0x010fe20008000f00 */
[----:B------:R-:W-:Y:S01]  /*87d0*/  IMAD.U32 R6, RZ, RZ, UR6 ;  /* 0x00000006ff067e24 */ /* 0x000fe2000f8e00ff */
[----:B-----5:R-:W-:Y:S01]  /*87e0*/  MOV R11, UR5 ;  /* 0x00000005000b7c02 */ /* 0x020fe20008000f00 */
[----:B------:R-:W-:Y:S02]  /*87f0*/  IMAD.U32 R10, RZ, RZ, UR4 ;  /* 0x00000004ff0a7e24 */ /* 0x000fe4000f8e00ff */
[----:B-1----:R-:W-:Y:S07]  /*8800*/  LEPC R20, `(.L_x_125) ;  /* 0x000000001014794e */ /* 0x002fee0000000000 */
[----:B--2---:R-:W-:Y:S05]  /*8810*/  CALL.ABS.NOINC R14 ;  /* 0x000000000e007343 */ /* 0x004fea0003c00000 */
.L_x_125:
[----:B------:R-:W-:Y:S05]  /*8820*/  WARPSYNC.ALL ;  /* 0x0000000000007948 */ /* 0x000fea0003800000 */
[C---:B------:R-:W-:Y:S01]  /*8830*/  R2UR UR4, R16.reuse ;  /* 0x00000000100472ca */ /* 0x040fe200000e0000 */
[----:B------:R-:W-:Y:S05]  /*8840*/  VIADD R0, R16, 0x20 ;  /* 0x0000002010007836 */ /* 0x000fea0000000000 */
[----:B------:R-:W-:Y:S04]  /*8850*/  SHF.R.U32.HI R0, RZ, 0x15, R0 ;  /* 0x00000015ff007819 */ /* 0x000fe80000011600 */
[----:B------:R-:W-:Y:S03]  /*8860*/  LOP3.LUT P0, RZ, R0, 0x3, R90, 0x48, !PT ;  /* 0x0000000300ff7812 */ /* 0x000fe6000780485a */
[----:B------:R-:W3:Y:S10]  /*8870*/  LDTM.x16 R24, tmem[UR4] ;  /* 0x00000004001879ee */ /* 0x000ef40008240000 */
[----:B---3--:R-:W-:Y:S05]  /*8880*/  @!P0 BRA `(.L_x_126) ;  /* 0x0000000000408947 */ /* 0x008fea0003800000 */
        /* <DEDUP_REMOVED lines=16> */
.L_x_126:
[----:B------:R-:W-:Y:S05]  /*8990*/  WARPSYNC.ALL ;  /* 0x0000000000007948 */ /* 0x000fea0003800000 */
[----:B------:R-:W-:Y:S11]  /*89a0*/  R2UR UR4, R16 ;  /* 0x00000000100472ca */ /* 0x000ff600000e0000 */
[----:B------:R-:W-:Y:S02]  /*89b0*/  @!UPT UIADD3 URZ, UPT, UPT, URZ, URZ, URZ ;  /* 0x000000fffffff290 */ /* 0x000fe4000fffe0ff */
[----:B------:R-:W3:Y:S02]  /*89c0*/  LDTM.x16 R4, tmem[UR4+0x20] ;  /* 0x00002004000479ee */ /* 0x000ee40008240000 */
[----:B---3--:R-:W-:Y:S01]  /*89d0*/  NOP ;  /* 0x0000000000007918 */ /* 0x008fe20000000000 */
.L_x_124:
[----:B--2---:R-:W-:Y:S01]  /*89e0*/  SHF.L.U32 R3, R52, 0x10, RZ ;  /* 0x0000001034037819 */ /* 0x004fe200000006ff */
[C---:B------:R-:W-:Y:S01]  /*89f0*/  FMUL R0, R43.reuse, R24 ;  /* 0x000000182b007220 */ /* 0x040fe20000400000 */
[----:B------:R-:W-:Y:S01]  /*8a00*/  ISETP.NE.AND P1, PT, R88, R2, PT ;  /* 0x000000025800720c */ /* 0x000fe20003f25270 */
[----:B------:R-:W-:Y:S01]  /*8a10*/  FMUL R2, R43, R25 ;  /* 0x000000192b027220 */ /* 0x000fe20000400000 */
[----:B-1----:R-:W-:Y:S01]  /*8a20*/  LOP3.LUT R21, R52, 0xffff0000, RZ, 0xc0, !PT ;  /* 0xffff000034157812 */ /* 0x002fe200078ec0ff */
[----:B------:R-:W-:Y:S01]  /*8a30*/  FFMA R0, R45, R3, R0 ;  /* 0x000000032d007223 */ /* 0x000fe20000000000 */
[----:B------:R-:W-:Y:S01]  /*8a40*/  SHF.L.U32 R22, R53, 0x10, RZ ;  /* 0x0000001035167819 */ /* 0x000fe200000006ff */
[----:B------:R-:W-:Y:S01]  /*8a50*/  FMUL R3, R43, R26 ;  /* 0x0000001a2b037220 */ /* 0x000fe20000400000 */
[----:B------:R-:W-:Y:S01]  /*8a60*/  LOP3.LUT R23, R53, 0xffff0000, RZ, 0xc0, !PT ;  /* 0xffff000035177812 */ /* 0x000fe200078ec0ff */
[----:B------:R-:W-:Y:S01]  /*8a70*/  FMUL R20, R43, R27 ;  /* 0x0000001b2b147220 */ /* 0x000fe20000400000 */
[C---:B------:R-:W-:Y:S01]  /*8a80*/  SHF.L.U32 R41, R54.reuse, 0x10, RZ ;  /* 0x0000001036297819 */ /* 0x040fe200000006ff */
[C---:B------:R-:W-:Y:S01]  /*8a90*/  FFMA R2, R45.reuse, R21, R2 ;  /* 0x000000152d027223 */ /* 0x040fe20000000002 */
[----:B------:R-:W-:Y:S01]  /*8aa0*/  LOP3.LUT R42, R54, 0xffff0000, RZ, 0xc0, !PT ;  /* 0xffff0000362a7812 */ /* 0x000fe200078ec0ff */
[----:B------:R-:W-:Y:S01]  /*8ab0*/  FFMA R3, R45, R22, R3 ;  /* 0x000000162d037223 */ /* 0x000fe20000000003 */
[----:B------:R-:W-:Y:S01]  /*8ac0*/  SHF.L.U32 R44, R55, 0x10, RZ ;  /* 0x00000010372c7819 */ /* 0x000fe200000006ff */
[----:B------:R-:W-:Y:S01]  /*8ad0*/  FMUL R21, R43, R28 ;  /* 0x0000001c2b157220 */ /* 0x000fe20000400000 */
[----:B------:R-:W-:Y:S01]  /*8ae0*/  LOP3.LUT R46, R55, 0xffff0000, RZ, 0xc0, !PT ;  /* 0xffff0000372e7812 */ /* 0x000fe200078ec0ff */
[----:B------:R-:W-:Y:S01]  /*8af0*/  FFMA R20, R45, R23, R20 ;  /* 0x000000172d147223 */ /* 0x000fe20000000014 */
[----:B------:R-:W-:Y:S01]  /*8b00*/  MOV R47, UR46 ;  /* 0x0000002e002f7c02 */ /* 0x000fe20008000f00 */
[C---:B------:R-:W-:Y:S01]  /*8b10*/  FMUL R22, R43.reuse, R29 ;  /* 0x0000001d2b167220 */ /* 0x040fe20000400000 */
[----:B------:R-:W-:Y:S01]  /*8b20*/  F2FP.BF16.F32.PACK_AB R48, R2, R0 ;  /* 0x000000000230723e */ /* 0x000fe200000010ff */
[C---:B------:R-:W-:Y:S01]  /*8b30*/  FMUL R23, R43.reuse, R30 ;  /* 0x0000001e2b177220 */ /* 0x040fe20000400000 */
[----:B------:R-:W-:Y:S01]  /*8b40*/  F2FP.BF16.F32.PACK_AB R49, R20, R3 ;  /* 0x000000031431723e */ /* 0x000fe200000010ff */
[----:B------:R-:W-:Y:S01]  /*8b50*/  FMUL R40, R43, R31 ;  /* 0x0000001f2b287220 */ /* 0x000fe20000400000 */
[----:B------:R-:W-:Y:S01]  /*8b60*/  @!P1 LEA R47, R47, R105, 0xc ;  /* 0x000000692f2f9211 */ /* 0x000fe200078e60ff */
[C---:B------:R-:W-:Y:S01]  /*8b70*/  FFMA R21, R45.reuse, R41, R21 ;  /* 0x000000292d157223 */ /* 0x040fe20000000015 */
[----:B------:R-:W-:Y:S01]  /*8b80*/  SHF.L.U32 R2, R56, 0x10, RZ ;  /* 0x0000001038027819 */ /* 0x000fe200000006ff */
[----:B------:R-:W-:Y:S01]  /*8b90*/  FFMA R22, R45, R42, R22 ;  /* 0x0000002a2d167223 */ /* 0x000fe20000000016 */
[----:B------:R-:W-:Y:S01]  /*8ba0*/  LOP3.LUT R41, R65, 0xffff0000, RZ, 0xc0, !PT ;  /* 0xffff000041297812 */ /* 0x000fe200078ec0ff */
[C---:B------:R-:W-:Y:S01]  /*8bb0*/  FFMA R23, R45.reuse, R44, R23 ;  /* 0x0000002c2d177223 */ /* 0x040fe20000000017 */
[----:B------:R-:W-:Y:S01]  /*8bc0*/  LOP3.LUT R42, R66, 0xffff0000, RZ, 0xc0, !PT ;  /* 0xffff0000422a7812 */ /* 0x000fe200078ec0ff */
[----:B------:R-:W-:Y:S01]  /*8bd0*/  FFMA R40, R45, R46, R40 ;  /* 0x0000002e2d287223 */ /* 0x000fe20000000028 */
[----:B------:R-:W-:Y:S01]  /*8be0*/  F2FP.BF16.F32.PACK_AB R50, R22, R21 ;  /* 0x000000151632723e */ /* 0x000fe200000010ff */
[C---:B------:R-:W-:Y:S01]  /*8bf0*/  FMUL R0, R43.reuse, R32 ;  /* 0x000000202b007220 */ /* 0x040fe20000400000 */
[----:B------:R-:W-:Y:S01]  /*8c00*/  LOP3.LUT R21, R56, 0xffff0000, RZ, 0xc0, !PT ;  /* 0xffff000038157812 */ /* 0x000fe200078ec0ff */
[----:B------:R-:W-:Y:S01]  /*8c10*/  FMUL R3, R43, R34 ;  /* 0x000000222b037220 */ /* 0x000fe20000400000 */
[----:B------:R-:W-:Y:S01]  /*8c20*/  F2FP.BF16.F32.PACK_AB R51, R40, R23 ;  /* 0x000000172833723e */ /* 0x000fe200000010ff */
[----:B------:R-:W-:Y:S01]  /*8c30*/  FFMA R0, R45, R2, R0 ;  /* 0x000000022d007223 */ /* 0x000fe20000000000 */
[----:B------:R-:W-:Y:S01]  /*8c40*/  SHF.L.U32 R22, R57, 0x10, RZ ;  /* 0x0000001039167819 */ /* 0x000fe200000006ff */
[----:B------:R-:W-:Y:S01]  /*8c50*/  FMUL R2, R43, R33 ;  /* 0x000000212b027220 */ /* 0x000fe20000400000 */
[----:B------:R-:W-:Y:S01]  /*8c60*/  LOP3.LUT R23, R57, 0xffff0000, RZ, 0xc0, !PT ;  /* 0xffff000039177812 */ /* 0x000fe200078ec0ff */
[----:B------:R1:W-:Y:S01]  /*8c70*/  @!P1 STS.128 [R47+UR44+0x200], R48 ;  /* 0x000200302f009988 */ /* 0x0003e20008000c2c */
[----:B------:R-:W-:Y:S01]  /*8c80*/  SHF.L.U32 R40, R58, 0x10, RZ ;  /* 0x000000103a287819 */ /* 0x000fe200000006ff */
[----:B------:R-:W-:Y:S01]  /*8c90*/  FMUL R20, R43, R35 ;  /* 0x000000232b147220 */ /* 0x000fe20000400000 */
[----:B------:R-:W-:Y:S01]  /*8ca0*/  SHF.L.U32 R44, R67, 0x10, RZ ;  /* 0x00000010432c7819 */ /* 0x000fe200000006ff */
[----:B------:R-:W-:Y:S01]  /*8cb0*/  FFMA R2, R45, R21, R2 ;  /* 0x000000152d027223 */ /* 0x000fe20000000002 */
[----:B------:R-:W-:Y:S01]  /*8cc0*/  LOP3.LUT R46, R67, 0xffff0000, RZ, 0xc0, !PT ;  /* 0xffff0000432e7812 */ /* 0x000fe200078ec0ff */
[C---:B------:R-:W-:Y:S01]  /*8cd0*/  FFMA R3, R45.reuse, R22, R3 ;  /* 0x000000162d037223 */ /* 0x040fe20000000003 */
[----:B------:R-:W-:Y:S01]  /*8ce0*/  ISETP.NE.AND P0, PT, R88, RZ, PT ;  /* 0x000000ff5800720c */ /* 0x000fe20003f05270 */
[----:B------:R-:W-:Y:S01]  /*8cf0*/  FFMA R20, R45, R23, R20 ;  /* 0x000000172d147223 */ /* 0x000fe20000000014 */
[----:B------:R-:W-:Y:S01]  /*8d00*/  LOP3.LUT R23, R58, 0xffff0000, RZ, 0xc0, !PT ;  /* 0xffff00003a177812 */ /* 0x000fe200078ec0ff */
[----:B------:R-:W-:Y:S01]  /*8d10*/  FMUL R21, R43, R36 ;  /* 0x000000242b157220 */ /* 0x000fe20000400000 */
[----:B------:R-:W-:Y:S01]  /*8d20*/  ISETP.NE.AND P2, PT, R103, RZ, PT ;  /* 0x000000ff6700720c */ /* 0x000fe20003f45270 */
[----:B------:R-:W-:Y:S02]  /*8d30*/  FMUL R22, R43, R37 ;  /* 0x000000252b167220 */ /* 0x000fe40000400000 */
[C---:B------:R-:W-:Y:S01]  /*8d40*/  FFMA R21, R45.reuse, R40, R21 ;  /* 0x000000282d157223 */ /* 0x040fe20000000015 */
[----:B------:R-:W-:Y:S01]  /*8d50*/  SHF.L.U32 R40, R64, 0x10, RZ ;  /* 0x0000001040287819 */ /* 0x000fe200000006ff */
[----:B------:R-:W-:Y:S01]  /*8d60*/  FFMA R22, R45, R23, R22 ;  /* 0x000000172d167223 */ /* 0x000fe20000000016 */
[----:B------:R-:W-:Y:S02]  /*8d70*/  LOP3.LUT R23, R59, 0xffff0000, RZ, 0xc0, !PT ;  /* 0xffff00003b177812 */ /* 0x000fe400078ec0ff */
[----:B-1----:R-:W-:Y:S01]  /*8d80*/  F2FP.BF16.F32.PACK_AB R49, R20, R3 ;  /* 0x000000031431723e */ /* 0x002fe200000010ff */
[C---:B------:R-:W-:Y:S01]  /*8d90*/  FMUL R3, R43.reuse, R4 ;  /* 0x000000042b037220 */ /* 0x040fe20000400000 */
[----:B------:R-:W-:Y:S01]  /*8da0*/  F2FP.BF16.F32.PACK_AB R48, R2, R0 ;  /* 0x000000000230723e */ /* 0x000fe200000010ff */
[----:B------:R-:W-:Y:S01]  /*8db0*/  FMUL R0, R43, R38 ;  /* 0x000000262b007220 */ /* 0x000fe20000400000 */
[----:B------:R-:W-:Y:S01]  /*8dc0*/  SHF.L.U32 R20, R59, 0x10, RZ ;  /* 0x000000103b147819 */ /* 0x000fe200000006ff */
[C---:B------:R-:W-:Y:S01]  /*8dd0*/  FMUL R2, R43.reuse, R39 ;  /* 0x000000272b027220 */ /* 0x040fe20000400000 */
[----:B------:R-:W-:Y:S01]  /*8de0*/  F2FP.BF16.F32.PACK_AB R50, R22, R21 ;  /* 0x000000151632723e */ /* 0x000fe200000010ff */
[C---:B------:R-:W-:Y:S01]  /*8df0*/  FMUL R21, R43.reuse, R6 ;  /* 0x000000062b157220 */ /* 0x040fe20000400000 */
[----:B------:R-:W-:Y:S01]  /*8e00*/  FMUL R22, R43, R7 ;  /* 0x000000072b167220 */ /* 0x000fe20000400000 */
[C---:B------:R-:W-:Y:S01]  /*8e10*/  FFMA R0, R45.reuse, R20, R0 ;  /* 0x000000142d007223 */ /* 0x040fe20000000000 */
[C---:B------:R-:W-:Y:S01]  /*8e20*/  FFMA R2, R45.reuse, R23, R2 ;  /* 0x000000172d027223 */ /* 0x040fe20000000002 */
[----:B------:R-:W-:Y:S01]  /*8e30*/  LOP3.LUT R23, R64, 0xffff0000, RZ, 0xc0, !PT ;  /* 0xffff000040177812 */ /* 0x000fe200078ec0ff */
[----:B------:R-:W-:Y:S01]  /*8e40*/  FFMA R3, R45, R40, R3 ;  /* 0x000000282d037223 */ /* 0x000fe20000000003 */
[----:B------:R-:W-:Y:S01]  /*8e50*/  SHF.L.U32 R40, R65, 0x10, RZ ;  /* 0x0000001041287819 */ /* 0x000fe200000006ff */
[C---:B------:R-:W-:Y:S01]  /*8e60*/  FMUL R20, R43.reuse, R5 ;  /* 0x000000052b147220 */ /* 0x040fe20000400000 */
[----:B------:R-:W-:Y:S01]  /*8e70*/  F2FP.BF16.F32.PACK_AB R51, R2, R0 ;  /* 0x000000000233723e */ /* 0x000fe200000010ff */
[C---:B------:R-:W-:Y:S01]  /*8e80*/  FMUL R0, R43.reuse, R8 ;  /* 0x000000082b007220 */ /* 0x040fe20000400000 */
[----:B------:R-:W-:Y:S01]  /*8e90*/  FMUL R2, R43, R9 ;  /* 0x000000092b027220 */ /* 0x000fe20000400000 */
[C---:B------:R-:W-:Y:S01]  /*8ea0*/  FFMA R20, R45.reuse, R23, R20 ;  /* 0x000000172d147223 */ /* 0x040fe20000000014 */
[C---:B------:R-:W-:Y:S01]  /*8eb0*/  FFMA R21, R45.reuse, R40, R21 ;  /* 0x000000282d157223 */ /* 0x040fe20000000015 */
[----:B------:R-:W-:Y:S01]  /*8ec0*/  FFMA R22, R45, R41, R22 ;  /* 0x000000292d167223 */ /* 0x000fe20000000016 */
[----:B------:R-:W-:Y:S01]  /*8ed0*/  SHF.L.U32 R41, R66, 0x10, RZ ;  /* 0x0000001042297819 */ /* 0x000fe200000006ff */
[C---:B------:R-:W-:Y:S01]  /*8ee0*/  FMUL R23, R43.reuse, R10 ;  /* 0x0000000a2b177220 */ /* 0x040fe20000400000 */
[----:B------:R-:W-:Y:S01]  /*8ef0*/  F2FP.BF16.F32.PACK_AB R60, R20, R3 ;  /* 0x00000003143c723e */ /* 0x000fe200000010ff */
[----:B------:R-:W-:Y:S01]  /*8f00*/  FMUL R40, R43, R11 ;  /* 0x0000000b2b287220 */ /* 0x000fe20000400000 */
[----:B------:R-:W-:Y:S01]  /*8f10*/  F2FP.BF16.F32.PACK_AB R61, R22, R21 ;  /* 0x00000015163d723e */ /* 0x000fe200000010ff */
[C---:B------:R-:W-:Y:S01]  /*8f20*/  FFMA R0, R45.reuse, R41, R0 ;  /* 0x000000292d007223 */ /* 0x040fe20000000000 */
[C---:B------:R-:W-:Y:S01]  /*8f30*/  FFMA R2, R45.reuse, R42, R2 ;  /* 0x0000002a2d027223 */ /* 0x040fe20000000002 */
[C---:B------:R-:W-:Y:S01]  /*8f40*/  FFMA R23, R45.reuse, R44, R23 ;  /* 0x0000002c2d177223 */ /* 0x040fe20000000017 */
[----:B------:R-:W-:Y:S01]  /*8f50*/  FFMA R40, R45, R46, R40 ;  /* 0x0000002e2d287223 */ /* 0x000fe20000000028 */
[----:B------:R-:W-:Y:S01]  /*8f60*/  SHF.L.U32 R42, R68, 0x10, RZ ;  /* 0x00000010442a7819 */ /* 0x000fe200000006ff */
[C---:B------:R-:W-:Y:S01]  /*8f70*/  FMUL R41, R43.reuse, R12 ;  /* 0x0000000c2b297220 */ /* 0x040fe20000400000 */
[----:B------:R-:W-:Y:S01]  /*8f80*/  F2FP.BF16.F32.PACK_AB R62, R2, R0 ;  /* 0x00000000023e723e */ /* 0x000fe200000010ff */
[C---:B------:R-:W-:Y:S01]  /*8f90*/  FMUL R0, R43.reuse, R13 ;  /* 0x0000000d2b007220 */ /* 0x040fe20000400000 */
[----:B------:R-:W-:Y:S01]  /*8fa0*/  LOP3.LUT R21, R68, 0xffff0000, RZ, 0xc0, !PT ;  /* 0xffff000044157812 */ /* 0x000fe200078ec0ff */
[C---:B------:R-:W-:Y:S01]  /*8fb0*/  FMUL R2, R43.reuse, R14 ;  /* 0x0000000e2b027220 */ /* 0x040fe20000400000 */
[----:B------:R-:W-:Y:S01]  /*8fc0*/  F2FP.BF16.F32.PACK_AB R63, R40, R23 ;  /* 0x00000017283f723e */ /* 0x000fe200000010ff */
[----:B------:R-:W-:Y:S01]  /*8fd0*/  FMUL R3, R43, R15 ;  /* 0x0000000f2b037220 */ /* 0x000fe20000400000 */
[----:B------:R-:W-:Y:S01]  /*8fe0*/  SHF.L.U32 R22, R69, 0x10, RZ ;  /* 0x0000001045167819 */ /* 0x000fe200000006ff */
[----:B------:R-:W-:Y:S01]  /*8ff0*/  FFMA R41, R45, R42, R41 ;  /* 0x0000002a2d297223 */ /* 0x000fe20000000029 */
[----:B------:R-:W-:Y:S01]  /*9000*/  LOP3.LUT R23, R69, 0xffff0000, RZ, 0xc0, !PT ;  /* 0xffff000045177812 */ /* 0x000fe200078ec0ff */
[----:B------:R-:W-:Y:S01]  /*9010*/  FMUL R20, R43, R16 ;  /* 0x000000102b147220 */ /* 0x000fe20000400000 */
[C---:B------:R-:W-:Y:S01]  /*9020*/  SHF.L.U32 R40, R70.reuse, 0x10, RZ ;  /* 0x0000001046287819 */ /* 0x040fe200000006ff */
[C---:B------:R-:W-:Y:S01]  /*9030*/  FFMA R0, R45.reuse, R21, R0 ;  /* 0x000000152d007223 */ /* 0x040fe20000000000 */
[C---:B------:R-:W-:Y:S01]  /*9040*/  FFMA R2, R45.reuse, R22, R2 ;  /* 0x000000162d027223 */ /* 0x040fe20000000002 */
[----:B------:R-:W-:Y:S01]  /*9050*/  FFMA R3, R45, R23, R3 ;  /* 0x000000172d037223 */ /* 0x000fe20000000003 */
[----:B------:R-:W-:Y:S01]  /*9060*/  FMUL R21, R43, R17 ;  /* 0x000000112b157220 */ /* 0x000fe20000400000 */
[----:B------:R-:W-:Y:S01]  /*9070*/  FFMA R20, R45, R40, R20 ;  /* 0x000000282d147223 */ /* 0x000fe20000000014 */
[----:B------:R-:W-:Y:S01]  /*9080*/  LOP3.LUT R40, R70, 0xffff0000, RZ, 0xc0, !PT ;  /* 0xffff000046287812 */ /* 0x000fe200078ec0ff */
[----:B------:R-:W-:Y:S01]  /*9090*/  FMUL R22, R43, R18 ;  /* 0x000000122b167220 */ /* 0x000fe20000400000 */
[----:B------:R-:W-:Y:S01]  /*90a0*/  SHF.L.U32 R42, R71, 0x10, RZ ;  /* 0x00000010472a7819 */ /* 0x000fe200000006ff */
[----:B------:R-:W-:Y:S01]  /*90b0*/  FMUL R23, R43, R19 ;  /* 0x000000132b177220 */ /* 0x000fe20000400000 */
[----:B------:R-:W-:Y:S01]  /*90c0*/  LOP3.LUT R44, R71, 0xffff0000, RZ, 0xc0, !PT ;  /* 0xffff0000472c7812 */ /* 0x000fe200078ec0ff */
[----:B------:R-:W-:Y:S01]  /*90d0*/  FFMA R21, R45, R40, R21 ;  /* 0x000000282d157223 */ /* 0x000fe20000000015 */
[----:B------:R-:W-:Y:S01]  /*90e0*/  @!P1 IADD3 R40, PT, PT, R47, UR44, RZ ;  /* 0x0000002c2f289c10 */ /* 0x000fe2000fffe0ff */
[C---:B------:R-:W-:Y:S01]  /*90f0*/  FFMA R22, R45.reuse, R42, R22 ;  /* 0x0000002a2d167223 */ /* 0x040fe20000000016 */
[----:B------:R-:W-:Y:S01]  /*9100*/  F2FP.BF16.F32.PACK_AB R96, R0, R41 ;  /* 0x000000290060723e */ /* 0x000fe200000010ff */
[----:B------:R-:W-:Y:S01]  /*9110*/  FFMA R23, R45, R44, R23 ;  /* 0x0000002c2d177223 */ /* 0x000fe20000000017 */
[----:B------:R-:W-:Y:S02]  /*9120*/  @!P1 IADD3 R40, PT, PT, R104, R40, RZ ;  /* 0x0000002868289210 */ /* 0x000fe40007ffe0ff */
[----:B------:R-:W-:Y:S02]  /*9130*/  F2FP.BF16.F32.PACK_AB R97, R3, R2 ;  /* 0x000000020361723e */ /* 0x000fe400000010ff */
[----:B------:R-:W-:Y:S01]  /*9140*/  F2FP.BF16.F32.PACK_AB R98, R21, R20 ;  /* 0x000000141562723e */ /* 0x000fe200000010ff */
[----:B------:R1:W-:Y:S01]  /*9150*/  @!P1 STS.128 [R40+0x200], R48 ;  /* 0x0002003028009388 */ /* 0x0003e20000000c00 */
[----:B------:R-:W-:Y:S02]  /*9160*/  F2FP.BF16.F32.PACK_AB R99, R23, R22 ;  /* 0x000000161763723e */ /* 0x000fe400000010ff */
[----:B------:R-:W-:Y:S04]  /*9170*/  MOV R0, UR52 ;  /* 0x0000003400007c02 */ /* 0x000fe80008000f00 */
[----:B------:R-:W-:Y:S01]  /*9180*/  @P2 LEA R0, R0, UR44, 0x3 ;  /* 0x0000002c00002c11 */ /* 0x000fe2000f8e18ff */
[----:B------:R1:W-:Y:S08]  /*9190*/  @!P1 STS.128 [R47+UR44+0xa00], R60 ;  /* 0x000a003c2f009988 */ /* 0x0003f00008000c2c */
[----:B------:R1:W-:Y:S01]  /*91a0*/  @!P1 STS.128 [R40+0xa00], R96 ;  /* 0x000a006028009388 */ /* 0x0003e20000000c00 */
[----:B------:R-:W-:Y:S01]  /*91b0*/  @!PT LDS RZ, [RZ] ;  /* 0x00000000fffff984 */ /* 0x000fe20000000800 */
[----:B------:R-:W-:Y:S01]  /*91c0*/  @!PT LDS RZ, [RZ] ;  /* 0x00000000fffff984 */ /* 0x000fe20000000800 */
[----:B------:R-:W-:Y:S01]  /*91d0*/  @!PT LDS RZ, [RZ] ;  /* 0x00000000fffff984 */ /* 0x000fe20000000800 */
[----:B------:R-:W-:Y:S01]  /*91e0*/  @!PT LDS RZ, [RZ] ;  /* 0x00000000fffff984 */ /* 0x000fe20000000800 */
[----:B------:R2:W-:Y:S07]  /*91f0*/  MEMBAR.ALL.CTA ;  /* 0x0000000000007992 */ /* 0x0005ee0000008000 */
[----:B--2---:R-:W2:Y:S01]  /*9200*/  FENCE.VIEW.ASYNC.S ;  /* 0x00000000000073c6 */ /* 0x004ea20000000000 */
[----:B------:R-:W-:Y:S05]  /*9210*/  WARPSYNC.ALL ;  /* 0x0000000000007948 */ /* 0x000fea0003800000 */
[----:B------:R-:W-:Y:S01]  /*9220*/  BSSY.RECONVERGENT B0, `(.L_x_127) ;  /* 0x0000012000007945 */ /* 0x000fe20003800200 */
[----:B--2---:R-:W-:Y:S06]  /*9230*/  BAR.SYNC.DEFER_BLOCKING 0x1, 0x80 ;  /* 0x0042000000007b1d */ /* 0x004fec0000010000 */
[----:B------:R-:W-:Y:S05]  /*9240*/  @P0 BRA `(.L_x_128) ;  /* 0x00000000003c0947 */ /* 0x000fea0003800000 */
[----:B------:R-:W2:Y:S01]  /*9250*/  LDCU.64 UR6, c[0x0][0x348] ;  /* 0x00006900ff0677ac */ /* 0x000ea20008000a00 */
[----:B------:R-:W-:Y:S02]  /*9260*/  ULEA UR5, UR46, UR44, 0xc ;  /* 0x0000002c2e057291 */ /* 0x000fe4000f8e60ff */
[----:B------:R-:W-:Y:S02]  /*9270*/  UIADD3 UR10, UPT, UPT, UR50, 0x40, URZ ;  /* 0x00000040320a7890 */ /* 0x000fe4000fffe0ff */
[----:B------:R-:W-:Y:S02]  /*9280*/  UIADD3 UR8, UPT, UPT, UR5, 0x200, URZ ;  /* 0x0000020005087890 */ /* 0x000fe4000fffe0ff */
[----:B------:R-:W-:Y:S01]  /*9290*/  UIADD3 UR12, UPT, UPT, UR5, 0xa00, URZ ;  /* 0x00000a00050c7890 */ /* 0x000fe2000fffe0ff */
[----:B------:R-:W-:Y:S01]  /*92a0*/  UMOV UR9, UR49 ;  /* 0x0000003100097c82 */ /* 0x000fe20008000000 */
[----:B------:R-:W-:Y:S01]  /*92b0*/  UMOV UR11, UR36 ;  /* 0x00000024000b7c82 */ /* 0x000fe20008000000 */
[----:B------:R-:W-:Y:S01]  /*92c0*/  UIADD3 UR13, UPT, UPT, UR49, 0x20, URZ ;  /* 0x00000020310d7890 */ /* 0x000fe2000fffe0ff */
[----:B------:R-:W-:Y:S01]  /*92d0*/  UMOV UR15, UR36 ;  /* 0x00000024000f7c82 */ /* 0x000fe20008000000 */
[----:B------:R-:W-:Y:S01]  /*92e0*/  UMOV UR14, UR10 ;  /* 0x0000000a000e7c82 */ /* 0x000fe20008000000 */
[----:B--2---:R-:W-:Y:S04]  /*92f0*/  UIADD3 UR4, UP0, UPT, UR6, 0xa80, URZ ;  /* 0x00000a8006047890 */ /* 0x004fe8000ff1e0ff */
[----:B------:R-:W-:Y:S09]  /*9300*/  UIADD3.X UR5, UPT, UPT, URZ, UR7, URZ, UP0, !UPT ;  /* 0x00000007ff057290 */ /* 0x000ff200087fe4ff */
[----:B------:R2:W-:Y:S01]  /*9310*/  UTMASTG.3D [UR8], [UR4] ;  /* 0x00000008040073b5 */ /* 0x0005e20008010000 */
[----:B------:R2:W-:Y:S02]  /*9320*/  UTMASTG.3D [UR12], [UR4] ;  /* 0x0000000c040073b5 */ /* 0x0005e40008010000 */
[----:B--2---:R0:W-:Y:S02]  /*9330*/  UTMACMDFLUSH ;  /* 0x00000000000079b7 */ /* 0x0041e40000000000 */
.L_x_128:
[----:B------:R-:W-:Y:S05]  /*9340*/  BSYNC.RECONVERGENT B0 ;  /* 0x0000000000007941 */ /* 0x000fea0003800200 */
.L_x_127:
[----:B------:R-:W-:Y:S01]  /*9350*/  UIADD3 UR4, UPT, UPT, UR46, 0x1, URZ ;  /* 0x000000012e047890 */ /* 0x000fe2000fffe0ff */
[----:B------:R-:W-:Y:S01]  /*9360*/  IMAD.U32 R2, RZ, RZ, UR57 ;  /* 0x00000039ff027e24 */ /* 0x000fe2000f8e00ff */
[----:B------:R-:W-:Y:S01]  /*9370*/  BSSY.RECONVERGENT B0, `(.L_x_129) ;  /* 0x000000b000007945 */ /* 0x000fe20003800200 */
[----:B------:R-:W-:Y:S01]  /*9380*/  @P2 VIADD R0, R0, 0x98 ;  /* 0x0000009800002836 */ /* 0x000fe20000000000 */
[----:B------:R-:W-:Y:S01]  /*9390*/  UISETP.NE.AND UP0, UPT, UR4, 0x3, UPT ;  /* 0x000000030400788c */ /* 0x000fe2000bf05270 */
[----:B------:R-:W-:Y:S03]  /*93a0*/  LEA R21, R112, UR44, 0x3 ;  /* 0x0000002c70157c11 */ /* 0x000fe6000f8e18ff */
[----:B------:R-:W-:Y:S01]  /*93b0*/  USEL UR45, UR4, URZ, UP0 ;  /* 0x000000ff042d7287 */ /* 0x000fe20008000000 */
[----:B------:R-:W-:Y:S01]  /*93c0*/  @P2 PRMT R2, R2, 0x654, R0 ;  /* 0x0000065402022816 */ /* 0x000fe20000000000 */
[----:B------:R-:W-:Y:S01]  /*93d0*/  UISETP.EQ.XOR UP0, UPT, UR47, 0x3, !UP0 ;  /* 0x000000032f00788c */ /* 0x000fe2000c702a70 */
[----:B------:R-:W-:Y:S03]  /*93e0*/  @P2 SHF.L.U32 R0, R114, 0x1f, RZ ;  /* 0x0000001f72002819 */ /* 0x000fe600000006ff */
[----:B------:R-:W-:Y:S01]  /*93f0*/  UP2UR UR51, UPR, URZ, 0x1 ;  /* 0x00000001ff337883 */ /* 0x000fe20008000000 */
[----:B------:R-:W-:Y:S11]  /*9400*/  @P0 BRA `(.L_x_130) ;  /* 0x0000000000040947 */ /* 0x000ff60003800000 */
[----:B------:R-:W-:Y:S04]  /*9410*/  DEPBAR.LE SB0, 0x1 ;  /* 0x000080400000791a */ /* 0x000fe80000000000 */
.L_x_130:
[----:B------:R-:W-:Y:S05]  /*9420*/  BSYNC.RECONVERGENT B0 ;  /* 0x0000000000007941 */ /* 0x000fea0003800200 */
.L_x_129:
[----:B------:R-:W-:Y:S01]  /*9430*/  BAR.SYNC.DEFER_BLOCKING 0x1, 0x80 ;  /* 0x0042000000007b1d */ /* 0x000fe20000010000 */
[----:B------:R-:W-:Y:S02]  /*9440*/  UIADD3 UR4, UPT, UPT, UR52, 0x1, URZ ;  /* 0x0000000134047890 */ /* 0x000fe4000fffe0ff */
[----:B------:R-:W-:Y:S02]  /*9450*/  UIADD3 UR53, UPT, UPT, UR49, 0x10, URZ ;  /* 0x0000001031357890 */ /* 0x000fe4000fffe0ff */
[----:B------:R-:W-:Y:S04]  /*9460*/  UISETP.NE.AND UP0, UPT, UR4, 0x3, UPT ;  /* 0x000000030400788c */ /* 0x000fe8000bf05270 */
[----:B------:R-:W-:Y:S01]  /*9470*/  USEL UR48, UR4, URZ, UP0 ;  /* 0x000000ff04307287 */ /* 0x000fe20008000000 */
[----:B------:R-:W-:Y:S01]  /*9480*/  @P2 SYNCS.ARRIVE.TRANS64.RED.A1T0 RZ, [R2+URZ], RZ ;  /* 0x000000ff02ff29a7 */ /* 0x000fe200081004ff */
[----:B------:R-:W-:Y:S01]  /*9490*/  BSSY B1, `(.L_x_131) ;  /* 0x000001b000017945 */ /* 0x000fe20003800000 */
[----:B------:R2:W3:Y:S02]  /*94a0*/  @P2 SYNCS.PHASECHK.TRANS64.TRYWAIT P0, [R21+URZ+0x80], R0 ;  /* 0x00008000150025a7 */ /* 0x0004e400080011ff */
[----:B--2---:R-:W-:Y:S02]  /*94b0*/  IADD3 R0, PT, PT, R107, 0x10, RZ ;  /* 0x000000106b007810 */ /* 0x004fe40007ffe0ff */
[----:B---3--:R-:W-:Y:S01]  /*94c0*/  @P2 SEL R113, RZ, 0x1, !P0 ;  /* 0x00000001ff712807 */ /* 0x008fe20004000000 */
[----:B------:R-:W-:Y:S06]  /*94d0*/  @!P2 BRA `(.L_x_132) ;  /* 0x000000000058a947 */ /* 0x000fec0003800000 */
[----:B------:R-:W-:Y:S01]  /*94e0*/  ISETP.NE.AND P1, PT, R115, RZ, PT ;  /* 0x000000ff7300720c */ /* 0x000fe20003f25270 */
[----:B------:R-:W-:Y:S01]  /*94f0*/  BSSY B0, `(.L_x_133) ;  /* 0x0000009000007945 */ /* 0x000fe20003800000 */
[----:B------:R-:W-:Y:S11]  /*9500*/  ISETP.NE.AND P0, PT, R113, RZ, PT ;  /* 0x000000ff7100720c */ /* 0x000ff60003f05270 */
[----:B------:R-:W-:Y:S05]  /*9510*/  @P1 IMAD R3, R112, 0x1000, R105 ;  /* 0x0000100070031824 */ /* 0x000fea00078e0269 */
[----:B------:R-:W-:Y:S05]  /*9520*/  @P1 IADD3 R2, PT, PT, R3, UR44, RZ ;  /* 0x0000002c03021c10 */ /* 0x000fea000fffe0ff */
[----:B------:R-:W-:Y:S01]  /*9530*/  @P1 IMAD.IADD R2, R104, 0x1, R2 ;  /* 0x0000000168021824 */ /* 0x000fe200078e0202 */
[----:B------:R-:W-:Y:S06]  /*9540*/  @P0 BRA `(.L_x_134) ;  /* 0x00000000000c0947 */ /* 0x000fec0003800000 */
[----:B------:R-:W-:Y:S04]  /*9550*/  SHF.L.U32 R20, R114, 0x1f, RZ ;  /* 0x0000001f72147819 */ /* 0x000fe800000006ff */
[----:B------:R-:W2:Y:S02]  /*9560*/  SYNCS.PHASECHK.TRANS64.TRYWAIT P0, [R21+URZ+0x80], R20 ;  /* 0x00008014150075a7 */ /* 0x000ea400080011ff */
[----:B--2---:R-:W-:Y:S05]  /*9570*/  @!P0 BRA `(.L_x_135) ;  /* 0x0000002c002c8947 */ /* 0x004fea0003800000 */
.L_x_134:
[----:B------:R-:W-:Y:S05]  /*9580*/  BSYNC B0 ;  /* 0x0000000000007941 */ /* 0x000fea0003800000 */
.L_x_133:
[----:B------:R-:W-:Y:S01]  /*9590*/  ISETP.NE.AND P0, PT, R115, RZ, PT ;  /* 0x000000ff7300720c */ /* 0x000fe20003f05270 */
[----:B------:R-:W-:Y:S11]  /*95a0*/  VIADD R112, R112, 0x1 ;  /* 0x0000000170707836 */ /* 0x000ff60000000000 */
[----:B------:R-:W-:Y:S01]  /*95b0*/  @!UPT UIADD3 URZ, UPT, UPT, URZ, URZ, URZ ;  /* 0x000000fffffff290 */ /* 0x000fe2000fffe0ff */
[----:B------:R-:W3:Y:S04]  /*95c0*/  @P0 LDS.128 R52, [R3+UR44+0x200] ;  /* 0x0002002c03340984 */ /* 0x000ee80008000c00 */
[----:B------:R-:W4:Y:S04]  /*95d0*/  @P0 LDS.128 R64, [R3+UR44+0xa00] ;  /* 0x000a002c03400984 */ /* 0x000f280008000c00 */
[----:B------:R-:W1:Y:S04]  /*95e0*/  @P0 LDS.128 R56, [R2+0x200] ;  /* 0x0002000002380984 */ /* 0x000e680000000c00 */
[----:B------:R5:W1:Y:S01]  /*95f0*/  @P0 LDS.128 R68, [R2+0xa00] ;  /* 0x000a000002440984 */ /* 0x000a620000000c00 */
[C---:B------:R-:W-:Y:S04]  /*9600*/  ISETP.NE.AND P0, PT, R112.reuse, 0x3, PT ;  /* 0x000000037000780c */ /* 0x040fe80003f05270 */
[----:B------:R-:W-:Y:S02]  /*9610*/  SEL R112, R112, RZ, P0 ;  /* 0x000000ff70707207 */ /* 0x000fe40000000000 */
[----:B-----5:R-:W-:Y:S04]  /*9620*/  SEL R2, RZ, 0x1, P0 ;  /* 0x00000001ff027807 */ /* 0x020fe80000000000 */
[----:B------:R-:W-:Y:S02]  /*9630*/  LOP3.LUT R114, R114, R2, RZ, 0x3c, !PT ;  /* 0x0000000272727212 */ /* 0x000fe400078e3cff */
.L_x_132:
[----:B------:R-:W-:Y:S05]  /*9640*/  BSYNC B1 ;  /* 0x0000000000017941 */ /* 0x000fea0003800000 */
.L_x_131:
[----:B------:R-:W-:Y:S04]  /*9650*/  SHF.R.U32.HI R3, RZ, 0x15, R0 ;  /* 0x00000015ff037819 */ /* 0x000fe80000011600 */
[----:B------:R-:W-:Y:S04]  /*9660*/  LOP3.LUT R2, R3, 0x3, RZ, 0xc0, !PT ;  /* 0x0000000303027812 */ /* 0x000fe800078ec0ff */
[----:B------:R-:W-:Y:S11]  /*9670*/  ISETP.NE.AND P0, PT, R88, R2, PT ;  /* 0x000000025800720c */ /* 0x000ff60003f05270 */
[----:B------:R-:W-:Y:S02]  /*9680*/  @!UPT UIADD3 URZ, UPT, UPT, URZ, URZ, URZ ;  /* 0x000000fffffff290 */ /* 0x000fe4000fffe0ff */
[----:B------:R-:W-:Y:S05]  /*9690*/  @P0 BRA `(.L_x_136) ;  /* 0x0000000000bc0947 */ /* 0x000fea0003800000 */
[----:B------:R-:W-:Y:S02]  /*96a0*/  LOP3.LUT P0, RZ, R3, 0x3, R90, 0x48, !PT ;  /* 0x0000000303ff7812 */ /* 0x000fe4000780485a */
[----:B------:R-:W-:Y:S11]  /*96b0*/  MOV R16, R0 ;  /* 0x0000000000107202 */ /* 0x000ff60000000f00 */
[----:B------:R-:W-:Y:S05]  /*96c0*/  @!P0 BRA `(.L_x_137) ;  /* 0x0000000000408947 */ /* 0x000fea0003800000 */
[----:B------:R-:W5:Y:S01]  /*96d0*/  LDCU.64 UR8, c[0x4][0x70] ;  /* 0x01000e00ff0877ac */ /* 0x000f620008000a00 */
[----:B------:R-:W-:Y:S01]  /*96e0*/  MOV R15, 0x0 ;  /* 0x00000000000f7802 */ /* 0x000fe20000000f00 */
[----:B------:R-:W-:Y:S02]  /*96f0*/  HFMA2 R12, -RZ, RZ, 0, 5.9604644775390625e-08 ;  /* 0x00000001ff0c7431 */ /* 0x000fe400000001ff */
[----:B------:R-:W-:Y:S02]  /*9700*/  IMAD.MOV.U32 R8, RZ, RZ, 0x192 ;  /* 0x00000192ff087424 */ /* 0x000fe400078e00ff */
[----:B------:R-:W-:Y:S01]  /*9710*/  IMAD.MOV.U32 R13, RZ, RZ, RZ ;  /* 0x000000ffff0d7224 */ /* 0x000fe200078e00ff */
[----:B------:R-:W1:Y:S01]  /*9720*/  LDCU.64 UR6, c[0x4][0x78] ;  /* 0x01000f00ff0677ac */ /* 0x000e620008000a00 */
[----:B------:R-:W2:Y:S01]  /*9730*/  LDC.64 R14, c[0x4][R15] ;  /* 0x010000000f0e7b82 */ /* 0x000ea20000000a00 */
[----:B------:R-:W3:Y:S01]  /*9740*/  LDCU.64 UR4, c[0x4][0x10] ;  /* 0x01000200ff0477ac */ /* 0x000ee20008000a00 */
[----:B-----5:R-:W-:Y:S01]  /*9750*/  MOV R5, UR9 ;  /* 0x0000000900057c02 */ /* 0x020fe20008000f00 */
[----:B------:R-:W-:Y:S01]  /*9760*/  IMAD.U32 R4, RZ, RZ, UR8 ;  /* 0x00000008ff047e24 */ /* 0x000fe2000f8e00ff */
[----:B-1----:R-:W-:Y:S01]  /*9770*/  MOV R7, UR7 ;  /* 0x0000000700077c02 */ /* 0x002fe20008000f00 */
[----:B------:R-:W-:Y:S01]  /*9780*/  IMAD.U32 R6, RZ, RZ, UR6 ;  /* 0x00000006ff067e24 */ /* 0x000fe2000f8e00ff */
[----:B---3--:R-:W-:Y:S01]  /*9790*/  MOV R11, UR5 ;  /* 0x00000005000b7c02 */ /* 0x008fe20008000f00 */
[----:B------:R-:W-:Y:S02]  /*97a0*/  IMAD.U32 R10, RZ, RZ, UR4 ;  /* 0x00000004ff0a7e24 */ /* 0x000fe4000f8e00ff */
[----:B--2---:R-:W-:Y:S07]  /*97b0*/  LEPC R20, `(.L_x_137) ;  /* 0x000000001014794e */ /* 0x004fee0000000000 */
[----:B----4-:R-:W-:Y:S05]  /*97c0*/  CALL.ABS.NOINC R14 ;  /* 0x000000000e007343 */ /* 0x010fea0003c00000 */
.L_x_137:
        /* <DEDUP_REMOVED lines=12> */
[----:B------:R-:W5:Y:S01]  /*9890*/  LDCU.64 UR6, c[0x4][0x78] ;  /* 0x01000f00ff0677ac */ /* 0x000f620008000a00 */
[----:B------:R-:W2:Y:S01]  /*98a0*/  LDC.64 R14, c[0x4][R15] ;  /* 0x010000000f0e7b82 */ /* 0x000ea20000000a00 */
[----:B------:R-:W3:Y:S01]  /*98b0*/  LDCU.64 UR4, c[0x4][0x10] ;  /* 0x01000200ff0477ac */ /* 0x000ee20008000a00 */
[----:B-1----:R-:W-:Y:S01]  /*98c0*/  MOV R5, UR9 ;  /* 0x0000000900057c02 */ /* 0x002fe20008000f00 */
[----:B------:R-:W-:Y:S01]  /*98d0*/  IMAD.U32 R4, RZ, RZ, UR8 ;  /* 0x00000008ff047e24 */ /* 0x000fe2000f8e00ff */
[----:B-----5:R-:W-:Y:S01]  /*98e0*/  MOV R7, UR7 ;  /* 0x0000000700077c02 */ /* 0x020fe20008000f00 */
[----:B------:R-:W-:Y:S01]  /*98f0*/  IMAD.U32 R6, RZ, RZ, UR6 ;  /* 0x00000006ff067e24 */ /* 0x000fe2000f8e00ff */
[----:B---3--:R-:W-:Y:S01]  /*9900*/  MOV R11, UR5 ;  /* 0x00000005000b7c02 */ /* 0x008fe20008000f00 */
[----:B------:R-:W-:Y:S02]  /*9910*/  IMAD.U32 R10, RZ, RZ, UR4 ;  /* 0x00000004ff0a7e24 */ /* 0x000fe4000f8e00ff */
[----:B--2---:R-:W-:Y:S07]  /*9920*/  LEPC R20, `(.L_x_138) ;  /* 0x000000001014794e */ /* 0x004fee0000000000 */
[----:B----4-:R-:W-:Y:S05]  /*9930*/  CALL.ABS.NOINC R14 ;  /* 0x000000000e007343 */ /* 0x010fea0003c00000 */
.L_x_138:
[----:B------:R-:W-:Y:S05]  /*9940*/  WARPSYNC.ALL ;  /* 0x0000000000007948 */ /* 0x000fea0003800000 */
[----:B------:R-:W-:Y:S11]  /*9950*/  R2UR UR4, R16 ;  /* 0x00000000100472ca */ /* 0x000ff600000e0000 */
[----:B------:R-:W-:Y:S02]  /*9960*/  @!UPT UIADD3 URZ, UPT, UPT, URZ, URZ, URZ ;  /* 0x000000fffffff290 */ /* 0x000fe4000fffe0ff */
[----:B------:R-:W1:Y:S02]  /*9970*/  LDTM.x16 R4, tmem[UR4+0x20] ;  /* 0x00002004000479ee */ /* 0x000e640008240000 */
[----:B-1----:R-:W-:Y:S01]  /*9980*/  NOP ;  /* 0x0000000000007918 */ /* 0x002fe20000000000 */
.L_x_136:
[----:B---3--:R-:W-:Y:S01]  /*9990*/  SHF.L.U32 R3, R52, 0x10, RZ ;  /* 0x0000001034037819 */ /* 0x008fe200000006ff */
[C---:B------:R-:W-:Y:S01]  /*99a0*/  FMUL R0, R43.reuse, R24 ;  /* 0x000000182b007220 */ /* 0x040fe20000400000 */
[----:B------:R-:W-:Y:S01]  /*99b0*/  ISETP.NE.AND P1, PT, R88, R2, PT ;  /* 0x000000025800720c */ /* 0x000fe20003f25270 */
[----:B------:R-:W-:Y:S01]  /*99c0*/  FMUL R2, R43, R25 ;  /* 0x000000192b027220 */ /* 0x000fe20000400000 */
[----:B--2---:R-:W-:Y:S01]  /*99d0*/  LOP3.LUT R21, R52, 0xffff0000, RZ, 0xc0, !PT ;  /* 0xffff000034157812 */ /* 0x004fe200078ec0ff */
        /* <DEDUP_REMOVED lines=13> */
[----:B-1----:R-:W-:Y:S01]  /*9ab0*/  MOV R47, UR45 ;  /* 0x0000002d002f7c02 */ /* 0x002fe20008000f00 */
        /* <DEDUP_REMOVED lines=9> */
[----:B----4-:R-:W-:Y:S01]  /*9b50*/  LOP3.LUT R41, R65, 0xffff0000, RZ, 0xc0, !PT ;  /* 0xffff000041297812 */ /* 0x010fe200078ec0ff */
        /* <DEDUP_REMOVED lines=56> */
[C---:B------:R-:W-:Y:S01]  /*9ee0*/  LOP3.LUT R21, R68.reuse, 0xffff0000, RZ, 0xc0, !PT ;  /* 0xffff000044157812 */ /* 0x040fe200078ec0ff */
[C---:B------:R-:W-:Y:S01]  /*9ef0*/  FFMA R2, R45.reuse, R42, R2 ;  /* 0x0000002a2d027223 */ /* 0x040fe20000000002 */
[C---:B------:R-:W-:Y:S01]  /*9f00*/  FFMA R23, R45.reuse, R44, R23 ;  /* 0x0000002c2d177223 */ /* 0x040fe20000000017 */
[----:B------:R-:W-:Y:S01]  /*9f10*/  FFMA R40, R45, R46, R40 ;  /* 0x0000002e2d287223 */ /* 0x000fe20000000028 */
[----:B------:R-:W-:Y:S01]  /*9f20*/  SHF.L.U32 R42, R68, 0x10, RZ ;  /* 0x00000010442a7819 */ /* 0x000fe200000006ff */
[C---:B------:R-:W-:Y:S01]  /*9f30*/  FMUL R41, R43.reuse, R12 ;  /* 0x0000000c2b297220 */ /* 0x040fe20000400000 */
[----:B------:R-:W-:Y:S01]  /*9f40*/  F2FP.BF16.F32.PACK_AB R62, R2, R0 ;  /* 0x00000000023e723e */ /* 0x000fe200000010ff */
[C---:B------:R-:W-:Y:S01]  /*9f50*/  FMUL R0, R43.reuse, R13 ;  /* 0x0000000d2b007220 */ /* 0x040fe20000400000 */
[----:B------:R-:W-:Y:S01]  /*9f60*/  F2FP.BF16.F32.PACK_AB R63, R40, R23 ;  /* 0x00000017283f723e */ /* 0x000fe200000010ff */
[----:B------:R-:W-:Y:S01]  /*9f70*/  FMUL R2, R43, R14 ;  /* 0x0000000e2b027220 */ /* 0x000fe20000400000 */
[----:B------:R-:W-:Y:S01]  /*9f80*/  @!P1 IADD3 R46, PT, PT, R47, UR44, RZ ;  /* 0x0000002c2f2e9c10 */ /* 0x000fe2000fffe0ff */
[----:B------:R-:W-:Y:S01]  /*9f90*/  FMUL R3, R43, R15 ;  /* 0x0000000f2b037220 */ /* 0x000fe20000400000 */
[----:B------:R-:W-:Y:S01]  /*9fa0*/  SHF.L.U32 R22, R69, 0x10, RZ ;  /* 0x0000001045167819 */ /* 0x000fe200000006ff */
[----:B------:R-:W-:Y:S01]  /*9fb0*/  FFMA R41, R45, R42, R41 ;  /* 0x0000002a2d297223 */ /* 0x000fe20000000029 */
[----:B------:R-:W-:Y:S01]  /*9fc0*/  LOP3.LUT R23, R69, 0xffff0000, RZ, 0xc0, !PT ;  /* 0xffff000045177812 */ /* 0x000fe200078ec0ff */
[----:B------:R-:W-:Y:S01]  /*9fd0*/  FMUL R20, R43, R16 ;  /* 0x000000102b147220 */ /* 0x000fe20000400000 */
[----:B------:R-:W-:Y:S01]  /*9fe0*/  SHF.L.U32 R40, R70, 0x10, RZ ;  /* 0x0000001046287819 */ /* 0x000fe200000006ff */
[C---:B------:R-:W-:Y:S01]  /*9ff0*/  FFMA R0, R45.reuse, R21, R0 ;  /* 0x000000152d007223 */ /* 0x040fe20000000000 */
[----:B------:R-:W-:Y:S01]  /*a000*/  @!P1 IADD3 R46, PT, PT, R104, R46, RZ ;  /* 0x0000002e682e9210 */ /* 0x000fe20007ffe0ff */
[C---:B------:R-:W-:Y:S01]  /*a010*/  FFMA R2, R45.reuse, R22, R2 ;  /* 0x000000162d027223 */ /* 0x040fe20000000002 */
[C---:B------:R-:W-:Y:S01]  /*a020*/  FFMA R3, R45.reuse, R23, R3 ;  /* 0x000000172d037223 */ /* 0x040fe20000000003 */
[----:B------:R-:W-:Y:S01]  /*a030*/  FFMA R20, R45, R40, R20 ;  /* 0x000000282d147223 */ /* 0x000fe20000000014 */
[----:B------:R-:W-:Y:S01]  /*a040*/  LOP3.LUT R40, R70, 0xffff0000, RZ, 0xc0, !PT ;  /* 0xffff000046287812 */ /* 0x000fe200078ec0ff */
[----:B------:R1:W-:Y:S01]  /*a050*/  @!P1 STS.128 [R46+0x200], R48 ;  /* 0x000200302e009388 */ /* 0x0003e20000000c00 */
[----:B------:R-:W-:Y:S01]  /*a060*/  FMUL R21, R43, R17 ;  /* 0x000000112b157220 */ /* 0x000fe20000400000 */
[----:B------:R-:W-:Y:S01]  /*a070*/  SHF.L.U32 R42, R71, 0x10, RZ ;  /* 0x00000010472a7819 */ /* 0x000fe200000006ff */
[----:B------:R-:W-:Y:S01]  /*a080*/  FMUL R22, R43, R18 ;  /* 0x000000122b167220 */ /* 0x000fe20000400000 */
[----:B------:R-:W-:Y:S01]  /*a090*/  LOP3.LUT R44, R71, 0xffff0000, RZ, 0xc0, !PT ;  /* 0xffff0000472c7812 */ /* 0x000fe200078ec0ff */
[----:B------:R-:W-:Y:S01]  /*a0a0*/  FMUL R23, R43, R19 ;  /* 0x000000132b177220 */ /* 0x000fe20000400000 */
[C---:B------:R-:W-:Y:S01]  /*a0b0*/  FFMA R21, R45.reuse, R40, R21 ;  /* 0x000000282d157223 */ /* 0x040fe20000000015 */
[C---:B------:R-:W-:Y:S01]  /*a0c0*/  FFMA R22, R45.reuse, R42, R22 ;  /* 0x0000002a2d167223 */ /* 0x040fe20000000016 */
[----:B------:R1:W-:Y:S01]  /*a0d0*/  @!P1 STS.128 [R47+UR44+0xa00], R60 ;  /* 0x000a003c2f009988 */ /* 0x0003e20008000c2c */
[----:B------:R-:W-:Y:S01]  /*a0e0*/  FFMA R23, R45, R44, R23 ;  /* 0x0000002c2d177223 */ /* 0x000fe20000000017 */
[----:B------:R-:W-:Y:S02]  /*a0f0*/  F2FP.BF16.F32.PACK_AB R96, R0, R41 ;  /* 0x000000290060723e */ /* 0x000fe400000010ff */
[----:B------:R-:W-:Y:S02]  /*a100*/  F2FP.BF16.F32.PACK_AB R97, R3, R2 ;  /* 0x000000020361723e */ /* 0x000fe400000010ff */
[----:B------:R-:W-:Y:S02]  /*a110*/  F2FP.BF16.F32.PACK_AB R98, R21, R20 ;  /* 0x000000141562723e */ /* 0x000fe400000010ff */
[----:B------:R-:W-:Y:S02]  /*a120*/  F2FP.BF16.F32.PACK_AB R99, R23, R22 ;  /* 0x000000161763723e */ /* 0x000fe400000010ff */
[----:B------:R-:W-:Y:S02]  /*a130*/  MOV R0, UR48 ;  /* 0x0000003000007c02 */ /* 0x000fe40008000f00 */
[----:B------:R-:W-:Y:S01]  /*a140*/  MOV R2, UR57 ;  /* 0x0000003900027c02 */ /* 0x000fe20008000f00 */
[----:B------:R1:W-:Y:S01]  /*a150*/  @!P1 STS.128 [R46+0xa00], R96 ;  /* 0x000a00602e009388 */ /* 0x0003e20000000c00 */
[----:B------:R-:W-:Y:S01]  /*a160*/  @P2 LEA R0, R0, UR44, 0x3 ;  /* 0x0000002c00002c11 */ /* 0x000fe2000f8e18ff */
[----:B------:R-:W-:Y:S01]  /*a170*/  @!PT LDS RZ, [RZ] ;  /* 0x00000000fffff984 */ /* 0x000fe20000000800 */
[----:B------:R-:W-:Y:S01]  /*a180*/  @!PT LDS RZ, [RZ] ;  /* 0x00000000fffff984 */ /* 0x000fe20000000800 */
[----:B------:R-:W-:Y:S01]  /*a190*/  @!PT LDS RZ, [RZ] ;  /* 0x00000000fffff984 */ /* 0x000fe20000000800 */
[----:B------:R-:W-:Y:S01]  /*a1a0*/  @!PT LDS RZ, [RZ] ;  /* 0x00000000fffff984 */ /* 0x000fe20000000800 */
[----:B------:R2:W-:Y:S06]  /*a1b0*/  MEMBAR.ALL.CTA ;  /* 0x0000000000007992 */ /* 0x0005ec0000008000 */
[----:B--2---:R-:W2:Y:S01]  /*a1c0*/  FENCE.VIEW.ASYNC.S ;  /* 0x00000000000073c6 */ /* 0x004ea20000000000 */
[----:B------:R-:W-:Y:S05]  /*a1d0*/  WARPSYNC.ALL ;  /* 0x0000000000007948 */ /* 0x000fea0003800000 */
[----:B------:R-:W-:Y:S01]  /*a1e0*/  BSSY.RECONVERGENT B0, `(.L_x_139) ;  /* 0x0000011000007945 */ /* 0x000fe20003800200 */
[----:B--2---:R-:W-:Y:S06]  /*a1f0*/  BAR.SYNC.DEFER_BLOCKING 0x1, 0x80 ;  /* 0x0042000000007b1d */ /* 0x004fec0000010000 */
[----:B------:R-:W-:Y:S05]  /*a200*/  @P0 BRA `(.L_x_140) ;  /* 0x0000000000380947 */ /* 0x000fea0003800000 */
[----:B------:R-:W2:Y:S01]  /*a210*/  LDCU.64 UR6, c[0x0][0x348] ;  /* 0x00006900ff0677ac */ /* 0x000ea20008000a00 */
[----:B------:R-:W-:Y:S01]  /*a220*/  ULEA UR5, UR45, UR44, 0xc ;  /* 0x0000002c2d057291 */ /* 0x000fe2000f8e60ff */
[----:B------:R-:W-:Y:S01]  /*a230*/  UMOV UR54, UR50 ;  /* 0x0000003200367c82 */ /* 0x000fe20008000000 */
[----:B------:R-:W-:Y:S02]  /*a240*/  UMOV UR55, UR36 ;  /* 0x0000002400377c82 */ /* 0x000fe40008000000 */
[----:B------:R-:W-:Y:S02]  /*a250*/  UIADD3 UR52, UPT, UPT, UR5, 0x200, URZ ;  /* 0x0000020005347890 */ /* 0x000fe4000fffe0ff */
[----:B------:R-:W-:Y:S02]  /*a260*/  UIADD3 UR8, UPT, UPT, UR5, 0xa00, URZ ;  /* 0x00000a0005087890 */ /* 0x000fe4000fffe0ff */
        /* <DEDUP_REMOVED lines=8> */
.L_x_140:
[----:B------:R-:W-:Y:S05]  /*a2f0*/  BSYNC.RECONVERGENT B0 ;  /* 0x0000000000007941 */ /* 0x000fea0003800200 */
.L_x_139:
[----:B------:R-:W-:Y:S01]  /*a300*/  UISETP.NE.AND UP1, UPT, UR51, URZ, UPT ;  /* 0x000000ff3300728c */ /* 0x000fe2000bf25270 */
[----:B------:R-:W-:Y:S01]  /*a310*/  @P2 VIADD R3, R0, 0x98 ;  /* 0x0000009800032836 */ /* 0x000fe20000000000 */
[----:B------:R-:W-:Y:S01]  /*a320*/  UIADD3 UR4, UPT, UPT, UR45, 0x1, URZ ;  /* 0x000000012d047890 */ /* 0x000fe2000fffe0ff */
[----:B------:R-:W-:Y:S01]  /*a330*/  BSSY.RECONVERGENT B0, `(.L_x_141) ;  /* 0x000000a000007945 */ /* 0x000fe20003800200 */
[----:B------:R-:W-:Y:S02]  /*a340*/  LEA R0, R112, UR44, 0x3 ;  /* 0x0000002c70007c11 */ /* 0x000fe4000f8e18ff */
[----:B------:R-:W-:Y:S01]  /*a350*/  UISETP.NE.AND UP0, UPT, UR4, 0x3, UPT ;  /* 0x000000030400788c */ /* 0x000fe2000bf05270 */
[----:B------:R-:W-:Y:S01]  /*a360*/  @P2 PRMT R3, R2, 0x654, R3 ;  /* 0x0000065402032816 */ /* 0x000fe20000000003 */
[----:B------:R-:W-:Y:S01]  /*a370*/  UISETP.EQ.XOR UP1, UPT, UR4, 0x3, UP1 ;  /* 0x000000030400788c */ /* 0x000fe20008f22a70 */
[----:B------:R-:W-:Y:S01]  /*a380*/  @P2 SHF.L.U32 R2, R114, 0x1f, RZ ;  /* 0x0000001f72022819 */ /* 0x000fe200000006ff */
[----:B------:R-:W-:Y:S02]  /*a390*/  USEL UR46, UR4, URZ, UP0 ;  /* 0x000000ff042e7287 */ /* 0x000fe40008000000 */
[----:B------:R-:W-:Y:S01]  /*a3a0*/  UP2UR UR47, UPR, URZ, 0x2 ;  /* 0x00000002ff2f7883 */ /* 0x000fe20008000000 */
[----:B------:R-:W-:Y:S11]  /*a3b0*/  @P0 BRA `(.L_x_142) ;  /* 0x0000000000040947 */ /* 0x000ff60003800000 */
[----:B------:R-:W-:Y:S04]  /*a3c0*/  DEPBAR.LE SB0, 0x1 ;  /* 0x000080400000791a */ /* 0x000fe80000000000 */
.L_x_142:
[----:B------:R-:W-:Y:S05]  /*a3d0*/  BSYNC.RECONVERGENT B0 ;  /* 0x0000000000007941 */ /* 0x000fea0003800200 */
.L_x_141:
[----:B------:R-:W-:Y:S01]  /*a3e0*/  BAR.SYNC.DEFER_BLOCKING 0x1, 0x80 ;  /* 0x0042000000007b1d */ /* 0x000fe20000010000 */
[----:B------:R-:W-:Y:S04]  /*a3f0*/  UIADD3 UR4, UPT, UPT, UR48, 0x1, URZ ;  /* 0x0000000130047890 */ /* 0x000fe8000fffe0ff */
[----:B------:R-:W-:Y:S04]  /*a400*/  UISETP.NE.AND UP0, UPT, UR4, 0x3, UPT ;  /* 0x000000030400788c */ /* 0x000fe8000bf05270 */
[----:B------:R-:W-:Y:S01]  /*a410*/  USEL UR52, UR4, URZ, UP0 ;  /* 0x000000ff04347287 */ /* 0x000fe20008000000 */
[----:B------:R2:W-:Y:S01]  /*a420*/  @P2 SYNCS.ARRIVE.TRANS64.RED.A1T0 RZ, [R3+URZ], RZ ;  /* 0x000000ff03ff29a7 */ /* 0x0005e200081004ff */
[----:B------:R-:W-:Y:S01]  /*a430*/  BSSY B1, `(.L_x_143) ;  /* 0x0000015000017945 */ /* 0x000fe20003800000 */
[----:B------:R-:W3:Y:S02]  /*a440*/  @P2 SYNCS.PHASECHK.TRANS64.TRYWAIT P0, [R0+URZ+0x80], R2 ;  /* 0x00008002000025a7 */ /* 0x000ee400080011ff */
[----:B---3--:R-:W-:Y:S01]  /*a450*/  @P2 SEL R113, RZ, 0x1, !P0 ;  /* 0x00000001ff712807 */ /* 0x008fe20004000000 */
[----:B--2---:R-:W-:Y:S06]  /*a460*/  @!P2 BRA `(.L_x_144) ;  /* 0x000000000044a947 */ /* 0x004fec0003800000 */
        /* <DEDUP_REMOVED lines=10> */
.L_x_146:
[----:B------:R-:W-:Y:S05]  /*a510*/  BSYNC B0 ;  /* 0x0000000000007941 */ /* 0x000fea0003800000 */
.L_x_145:
[----:B------:R-:W-:Y:S11]  /*a520*/  ISETP.NE.AND P0, PT, R115, RZ, PT ;  /* 0x000000ff7300720c */ /* 0x000ff60003f05270 */
[----:B------:R-:W-:Y:S02]  /*a530*/  @!UPT UIADD3 URZ, UPT, UPT, URZ, URZ, URZ ;  /* 0x000000fffffff290 */ /* 0x000fe4000fffe0ff */
[----:B------:R3:W4:Y:S04]  /*a540*/  @P0 LDS.128 R52, [R112+UR44+0x200] ;  /* 0x0002002c70340984 */ /* 0x0007280008000c00 */
[----:B------:R3:W1:Y:S04]  /*a550*/  @P0 LDS.128 R64, [R112+UR44+0xa00] ;  /* 0x000a002c70400984 */ /* 0x0006680008000c00 */
[----:B------:R3:W1:Y:S04]  /*a560*/  @P0 LDS.128 R56, [R2+0x200] ;  /* 0x0002000002380984 */ /* 0x0006680000000c00 */
[----:B------:R3:W1:Y:S02]  /*a570*/  @P0 LDS.128 R68, [R2+0xa00] ;  /* 0x000a000002440984 */ /* 0x0006640000000c00 */
.L_x_144:
[----:B------:R-:W-:Y:S05]  /*a580*/  BSYNC B1 ;  /* 0x0000000000017941 */ /* 0x000fea0003800000 */
.L_x_143:
[----:B------:R-:W-:Y:S05]  /*a590*/  VIADD R107, R107, 0x400010 ;  /* 0x004000106b6b7836 */ /* 0x000fea0000000000 */
[----:B--2---:R-:W-:Y:S04]  /*a5a0*/  SHF.R.U32.HI R0, RZ, 0x15, R107 ;  /* 0x00000015ff007819 */ /* 0x004fe8000001166b */
[----:B---3--:R-:W-:Y:S04]  /*a5b0*/  LOP3.LUT R2, R0, 0x3, RZ, 0xc0, !PT ;  /* 0x0000000300027812 */ /* 0x008fe800078ec0ff */
[----:B------:R-:W-:Y:S11]  /*a5c0*/  ISETP.NE.AND P0, PT, R88, R2, PT ;  /* 0x000000025800720c */ /* 0x000ff60003f05270 */
[----:B------:R-:W-:Y:S02]  /*a5d0*/  @!UPT UIADD3 URZ, UPT, UPT, URZ, URZ, URZ ;  /* 0x000000fffffff290 */ /* 0x000fe4000fffe0ff */
[----:B------:R-:W-:Y:S05]  /*a5e0*/  @P0 BRA `(.L_x_148) ;  /* 0x0000000000bc0947 */ /* 0x000fea0003800000 */
[----:B------:R-:W-:Y:S02]  /*a5f0*/  LOP3.LUT P0, RZ, R0, 0x3, R90, 0x48, !PT ;  /* 0x0000000300ff7812 */ /* 0x000fe4000780485a */
[----:B------:R-:W-:Y:S11]  /*a600*/  MOV R16, R107 ;  /* 0x0000006b00107202 */ /* 0x000ff60000000f00 */
[----:B------:R-:W-:Y:S05]  /*a610*/  @!P0 BRA `(.L_x_149) ;  /* 0x0000000000408947 */ /* 0x000fea0003800000 */
[----:B------:R-:W2:Y:S01]  /*a620*/  LDCU.64 UR8, c[0x4][0x70] ;  /* 0x01000e00ff0877ac */ /* 0x000ea20008000a00 */
[----:B------:R-:W-:Y:S01]  /*a630*/  MOV R15, 0x0 ;  /* 0x00000000000f7802 */ /* 0x000fe20000000f00 */
[----:B------:R-:W-:Y:S02]  /*a640*/  HFMA2 R12, -RZ, RZ, 0, 5.9604644775390625e-08 ;  /* 0x00000001ff0c7431 */ /* 0x000fe400000001ff */
[----:B------:R-:W-:Y:S02]  /*a650*/  IMAD.MOV.U32 R8, RZ, RZ, 0x192 ;  /* 0x00000192ff087424 */ /* 0x000fe400078e00ff */
[----:B------:R-:W-:Y:S01]  /*a660*/  IMAD.MOV.U32 R13, RZ, RZ, RZ ;  /* 0x000000ffff0d7224 */ /* 0x000fe200078e00ff */
[----:B------:R-:W3:Y:S01]  /*a670*/  LDCU.64 UR6, c[0x4][0x78] ;  /* 0x01000f00ff0677ac */ /* 0x000ee20008000a00 */
[----:B------:R-:W1:Y:S01]  /*a680*/  LDC.64 R14, c[0x4][R15] ;  /* 0x010000000f0e7b82 */ /* 0x000e620000000a00 */
[----:B------:R-:W5:Y:S01]  /*a690*/  LDCU.64 UR4, c[0x4][0x10] ;  /* 0x01000200ff0477ac */ /* 0x000f620008000a00 */
[----:B--2---:R-:W-:Y:S01]  /*a6a0*/  MOV R5, UR9 ;  /* 0x0000000900057c02 */ /* 0x004fe20008000f00 */
[----:B------:R-:W-:Y:S01]  /*a6b0*/  IMAD.U32 R4, RZ, RZ, UR8 ;  /* 0x00000008ff047e24 */ /* 0x000fe2000f8e00ff */
[----:B---3--:R-:W-:Y:S01]  /*a6c0*/  MOV R7, UR7 ;  /* 0x0000000700077c02 */ /* 0x008fe20008000f00 */
[----:B------:R-:W-:Y:S01]  /*a6d0*/  IMAD.U32 R6, RZ, RZ, UR6 ;  /* 0x00000006ff067e24 */ /* 0x000fe2000f8e00ff */
[----:B-----5:R-:W-:Y:S01]  /*a6e0*/  MOV R11, UR5 ;  /* 0x00000005000b7c02 */ /* 0x020fe20008000f00 */
[----:B------:R-:W-:Y:S02]  /*a6f0*/  IMAD.U32 R10, RZ, RZ, UR4 ;  /* 0x00000004ff0a7e24 */ /* 0x000fe4000f8e00ff */
[----:B------:R-:W-:Y:S07]  /*a700*/  LEPC R20, `(.L_x_149) ;  /* 0x000000001014794e */ /* 0x000fee0000000000 */
[----:B-1--4-:R-:W-:Y:S05]  /*a710*/  CALL.ABS.NOINC R14 ;  /* 0x000000000e007343 */ /* 0x012fea0003c00000 */
.L_x_149:
[----:B------:R-:W-:Y:S05]  /*a720*/  WARPSYNC.ALL ;  /* 0x0000000000007948 */ /* 0x000fea0003800000 */
[C---:B------:R-:W-:Y:S01]  /*a730*/  R2UR UR4, R16.reuse ;  /* 0x00000000100472ca */ /* 0x040fe200000e0000 */
[----:B------:R-:W-:Y:S05]  /*a740*/  VIADD R0, R16, 0x20 ;  /* 0x0000002010007836 */ /* 0x000fea0000000000 */
[----:B------:R-:W-:Y:S04]  /*a750*/  SHF.R.U32.HI R0, RZ, 0x15, R0 ;  /* 0x00000015ff007819 */ /* 0x000fe80000011600 */
[----:B------:R-:W-:Y:S03]  /*a760*/  LOP3.LUT P0, RZ, R0, 0x3, R90, 0x48, !PT ;  /* 0x0000000300ff7812 */ /* 0x000fe6000780485a */
[----:B------:R-:W2:Y:S10]  /*a770*/  LDTM.x16 R24, tmem[UR4] ;  /* 0x00000004001879ee */ /* 0x000eb40008240000 */
[----:B--2---:R-:W-:Y:S05]  /*a780*/  @!P0 BRA `(.L_x_150) ;  /* 0x0000000000408947 */ /* 0x004fea0003800000 */
        /* <DEDUP_REMOVED lines=16> */
.L_x_150:
[----:B------:R-:W-:Y:S05]  /*a890*/  WARPSYNC.ALL ;  /* 0x0000000000007948 */ /* 0x000fea0003800000 */
[----:B------:R-:W-:Y:S11]  /*a8a0*/  R2UR UR4, R16 ;  /* 0x00000000100472ca */ /* 0x000ff600000e0000 */
[----:B------:R-:W-:Y:S02]  /*a8b0*/  @!UPT UIADD3 URZ, UPT, UPT, URZ, URZ, URZ ;  /* 0x000000fffffff290 */ /* 0x000fe4000fffe0ff */
[----:B------:R-:W2:Y:S02]  /*a8c0*/  LDTM.x16 R4, tmem[UR4+0x20] ;  /* 0x00002004000479ee */ /* 0x000ea40008240000 */
[----:B--2---:R-:W-:Y:S01]  /*a8d0*/  NOP ;  /* 0x0000000000007918 */ /* 0x004fe20000000000 */
.L_x_148:
[----:B------:R-:W-:Y:S01]  /*a8e0*/  ISETP.NE.AND P1, PT, R88, R2, PT ;  /* 0x000000025800720c */ /* 0x000fe20003f25270 */
[----:B------:R-:W-:Y:S05]  /*a8f0*/  WARPSYNC.ALL ;  /* 0x0000000000007948 */ /* 0x000fea0003800000 */
[C---:B----4-:R-:W-:Y:S01]  /*a900*/  SHF.L.U32 R3, R52.reuse, 0x10, RZ ;  /* 0x0000001034037819 */ /* 0x050fe200000006ff */
[----:B------:R-:W-:Y:S01]  /*a910*/  NOP ;  /* 0x0000000000007918 */ /* 0x000fe20000000000 */
[----:B------:R-:W-:Y:S01]  /*a920*/  LOP3.LUT R40, R52, 0xffff0000, RZ, 0xc0, !PT ;  /* 0xffff000034287812 */ /* 0x000fe200078ec0ff */
[----:B------:R-:W-:Y:S01]  /*a930*/  FMUL R0, R43, R24 ;  /* 0x000000182b007220 */ /* 0x000fe20000400000 */
[----:B------:R-:W-:Y:S01]  /*a940*/  SHF.L.U32 R41, R53, 0x10, RZ ;  /* 0x0000001035297819 */ /* 0x000fe200000006ff */
[C---:B------:R-:W-:Y:S01]  /*a950*/  FMUL R20, R43.reuse, R4 ;  /* 0x000000042b147220 */ /* 0x040fe20000400000 */
[----:B------:R-:W-:Y:S01]  /*a960*/  MOV R4, UR46 ;  /* 0x0000002e00047c02 */ /* 0x000fe20008000f00 */
[----:B------:R-:W-:Y:S01]  /*a970*/  FMUL R2, R43, R25 ;  /* 0x000000192b027220 */ /* 0x000fe20000400000 */
[----:B------:R-:W-:Y:S01]  /*a980*/  LOP3.LUT R42, R53, 0xffff0000, RZ, 0xc0, !PT ;  /* 0xffff0000352a7812 */ /* 0x000fe200078ec0ff */
[C---:B------:R-:W-:Y:S01]  /*a990*/  FFMA R0, R45.reuse, R3, R0 ;  /* 0x000000032d007223 */ /* 0x040fe20000000000 */
[----:B------:R-:W-:Y:S01]  /*a9a0*/  @!P1 LEA R105, R4, R105, 0xc ;  /* 0x0000006904699211 */ /* 0x000fe200078e60ff */
[----:B------:R-:W-:Y:S01]  /*a9b0*/  FFMA R2, R45, R40, R2 ;  /* 0x000000282d027223 */ /* 0x000fe20000000002 */
[----:B------:R-:W-:Y:S01]  /*a9c0*/  R2UR UR4, R106 ;  /* 0x000000006a0472ca */ /* 0x000fe200000e0000 */
[C---:B------:R-:W-:Y:S01]  /*a9d0*/  FMUL R3, R43.reuse, R26 ;  /* 0x0000001a2b037220 */ /* 0x040fe20000400000 */
[----:B------:R-:W-:Y:S01]  /*a9e0*/  SHF.L.U32 R44, R54, 0x10, RZ ;  /* 0x00000010362c7819 */ /* 0x000fe200000006ff */
[C---:B------:R-:W-:Y:S01]  /*a9f0*/  FMUL R4, R43.reuse, R27 ;  /* 0x0000001b2b047220 */ /* 0x040fe20000400000 */
[----:B-1----:R-:W-:Y:S01]  /*aa00*/  F2FP.BF16.F32.PACK_AB R96, R2, R0 ;  /* 0x000000000260723e */ /* 0x002fe200000010ff */
[----:B------:R-:W-:Y:S01]  /*aa10*/  FMUL R21, R43, R5 ;  /* 0x000000052b157220 */ /* 0x000fe20000400000 */
[----:B------:R-:W-:Y:S01]  /*aa20*/  @!P1 IADD3 R5, PT, PT, R105, UR44, RZ ;  /* 0x0000002c69059c10 */ /* 0x000fe2000fffe0ff */
[C---:B------:R-:W-:Y:S01]  /*aa30*/  FFMA R3, R45.reuse, R41, R3 ;  /* 0x000000292d037223 */ /* 0x040fe20000000003 */
[----:B------:R-:W-:Y:S01]  /*aa40*/  LOP3.LUT R46, R54, 0xffff0000, RZ, 0xc0, !PT ;  /* 0xffff0000362e7812 */ /* 0x000fe200078ec0ff */
[----:B------:R-:W-:Y:S01]  /*aa50*/  FFMA R4, R45, R42, R4 ;  /* 0x0000002a2d047223 */ /* 0x000fe20000000004 */
[----:B------:R-:W-:Y:S01]  /*aa60*/  SHF.L.U32 R47, R55, 0x10, RZ ;  /* 0x00000010372f7819 */ /* 0x000fe200000006ff */
[C---:B------:R-:W-:Y:S01]  /*aa70*/  FMUL R0, R43.reuse, R28 ;  /* 0x0000001c2b007220 */ /* 0x040fe20000400000 */
[----:B------:R-:W-:Y:S01]  /*aa80*/  @!P1 IADD3 R104, PT, PT, R104, R5, RZ ;  /* 0x0000000568689210 */ /* 0x000fe20007ffe0ff */
[----:B------:R-:W-:Y:S01]  /*aa90*/  FMUL R2, R43, R29 ;  /* 0x0000001d2b027220 */ /* 0x000fe20000400000 */
[----:B------:R-:W-:Y:S01]  /*aaa0*/  LOP3.LUT R48, R55, 0xffff0000, RZ, 0xc0, !PT ;  /* 0xffff000037307812 */ /* 0x000fe200078ec0ff */
[C---:B------:R-:W-:Y:S01]  /*aab0*/  FMUL R5, R43.reuse, R30 ;  /* 0x0000001e2b057220 */ /* 0x040fe20000400000 */
[C---:B------:R-:W-:Y:S01]  /*aac0*/  SHF.L.U32 R49, R56.reuse, 0x10, RZ ;  /* 0x0000001038317819 */ /* 0x040fe200000006ff */
        /* <DEDUP_REMOVED lines=8> */
[----:B------:R-:W-:Y:S01]  /*ab50*/  FFMA R2, R45, R46, R2 ;  /* 0x0000002e2d027223 */ /* 0x000fe20000000002 */
[C---:B------:R-:W-:Y:S01]  /*ab60*/  SHF.L.U32 R53, R58.reuse, 0x10, RZ ;  /* 0x000000103a357819 */ /* 0x040fe200000006ff */
[C---:B------:R-:W-:Y:S01]  /*ab70*/  FMUL R7, R43.reuse, R32 ;  /* 0x000000202b077220 */ /* 0x040fe20000400000 */
[----:B------:R-:W-:Y:S01]  /*ab80*/  LOP3.LUT R54, R58, 0xffff0000, RZ, 0xc0, !PT ;  /* 0xffff00003a367812 */ /* 0x000fe200078ec0ff */
[----:B------:R-:W-:Y:S01]  /*ab90*/  FMUL R3, R43, R33 ;  /* 0x000000212b037220 */ /* 0x000fe20000400000 */
[----:B------:R-:W-:Y:S01]  /*aba0*/  F2FP.BF16.F32.PACK_AB R98, R2, R0 ;  /* 0x000000000262723e */ /* 0x000fe200000010ff */
[----:B------:R-:W-:Y:S01]  /*abb0*/  FFMA R5, R45, R47, R5 ;  /* 0x0000002f2d057223 */ /* 0x000fe20000000005 */
[----:B------:R-:W-:Y:S01]  /*abc0*/  SHF.L.U32 R55, R59, 0x10, RZ ;  /* 0x000000103b377819 */ /* 0x000fe200000006ff */
[----:B------:R-:W-:Y:S01]  /*abd0*/  FFMA R6, R45, R48, R6 ;  /* 0x000000302d067223 */ /* 0x000fe20000000006 */
[----:B------:R-:W-:Y:S01]  /*abe0*/  LOP3.LUT R56, R59, 0xffff0000, RZ, 0xc0, !PT ;  /* 0xffff00003b387812 */ /* 0x000fe200078ec0ff */
[C---:B------:R-:W-:Y:S01]  /*abf0*/  FFMA R7, R45.reuse, R49, R7 ;  /* 0x000000312d077223 */ /* 0x040fe20000000007 */
[----:B------:R-:W-:Y:S01]  /*ac00*/  SHF.L.U32 R57, R64, 0x10, RZ ;  /* 0x0000001040397819 */ /* 0x000fe200000006ff */
[----:B------:R-:W-:Y:S01]  /*ac10*/  UIADD3 UR4, UPT, UPT, UR4, 0xf0, URZ ;  /* 0x000000f004047890 */ /* 0x000fe2000fffe0ff */
[----:B------:R-:W-:Y:S01]  /*ac20*/  F2FP.BF16.F32.PACK_AB R99, R6, R5 ;  /* 0x000000050663723e */ /* 0x000fe200000010ff */
[----:B------:R-:W-:Y:S01]  /*ac30*/  FFMA R3, R45, R50, R3 ;  /* 0x000000322d037223 */ /* 0x000fe20000000003 */
[----:B------:R-:W-:Y:S01]  /*ac40*/  LOP3.LUT R58, R64, 0xffff0000, RZ, 0xc0, !PT ;  /* 0xffff0000403a7812 */ /* 0x000fe200078ec0ff */
[----:B------:R-:W-:Y:S01]  /*ac50*/  FMUL R0, R43, R34 ;  /* 0x000000222b007220 */ /* 0x000fe20000400000 */
[----:B------:R-:W-:Y:S01]  /*ac60*/  SHF.L.U32 R59, R65, 0x10, RZ ;  /* 0x00000010413b7819 */ /* 0x000fe200000006ff */
[----:B------:R-:W-:Y:S01]  /*ac70*/  FMUL R2, R43, R35 ;  /* 0x000000232b027220 */ /* 0x000fe20000400000 */
[----:B------:R-:W-:Y:S01]  /*ac80*/  F2FP.BF16.F32.PACK_AB R28, R3, R7 ;  /* 0x00000007031c723e */ /* 0x000fe200000010ff */
[----:B------:R-:W-:Y:S01]  /*ac90*/  UPRMT UR4, UR57, 0x654, UR4 ;  /* 0x0000065439047896 */ /* 0x000fe20008000004 */
[----:B------:R-:W-:Y:S01]  /*aca0*/  LOP3.LUT R60, R65, 0xffff0000, RZ, 0xc0, !PT ;  /* 0xffff0000413c7812 */ /* 0x000fe200078ec0ff */
[C---:B------:R-:W-:Y:S01]  /*acb0*/  FMUL R4, R43.reuse, R36 ;  /* 0x000000242b047220 */ /* 0x040fe20000400000 */
[C---:B------:R-:W-:Y:S01]  /*acc0*/  SHF.L.U32 R61, R66.reuse, 0x10, RZ ;  /* 0x00000010423d7819 */ /* 0x040fe200000006ff */
[----:B------:R-:W-:Y:S01]  /*acd0*/  FMUL R5, R43, R37 ;  /* 0x000000252b057220 */ /* 0x000fe20000400000 */
[----:B------:R-:W-:Y:S01]  /*ace0*/  LOP3.LUT R62, R66, 0xffff0000, RZ, 0xc0, !PT ;  /* 0xffff0000423e7812 */ /* 0x000fe200078ec0ff */
[----:B------:R-:W-:Y:S01]  /*acf0*/  FFMA R0, R45, R51, R0 ;  /* 0x000000332d007223 */ /* 0x000fe20000000000 */
[----:B------:R-:W-:Y:S01]  /*ad00*/  FMUL R6, R43, R38 ;  /* 0x000000262b067220 */ /* 0x000fe20000400000 */
[----:B------:R-:W-:Y:S01]  /*ad10*/  FFMA R2, R45, R52, R2 ;  /* 0x000000342d027223 */ /* 0x000fe20000000002 */
[----:B------:R-:W-:Y:S01]  /*ad20*/  FMUL R3, R43, R39 ;  /* 0x000000272b037220 */ /* 0x000fe20000400000 */
[C---:B------:R-:W-:Y:S01]  /*ad30*/  FFMA R4, R45.reuse, R53, R4 ;  /* 0x000000352d047223 */ /* 0x040fe20000000004 */
[C---:B------:R-:W-:Y:S01]  /*ad40*/  FFMA R5, R45.reuse, R54, R5 ;  /* 0x000000362d057223 */ /* 0x040fe20000000005 */
[C---:B------:R-:W-:Y:S01]  /*ad50*/  FFMA R6, R45.reuse, R55, R6 ;  /* 0x000000372d067223 */ /* 0x040fe20000000006 */
[C---:B------:R-:W-:Y:S01]  /*ad60*/  FFMA R3, R45.reuse, R56, R3 ;  /* 0x000000382d037223 */ /* 0x040fe20000000003 */
[----:B------:R-:W-:Y:S01]  /*ad70*/  FFMA R20, R45, R57, R20 ;  /* 0x000000392d147223 */ /* 0x000fe20000000014 */
[----:B------:R-:W-:Y:S01]  /*ad80*/  FMUL R8, R43, R8 ;  /* 0x000000082b087220 */ /* 0x000fe20000400000 */
[----:B------:R-:W-:Y:S01]  /*ad90*/  SYNCS.ARRIVE.TRANS64.RED.A1T0 RZ, [UR4], RZ ;  /* 0x000000ffffff79a7 */ /* 0x000fe20008100404 */
[----:B------:R1:W-:Y:S01]  /*ada0*/  @!P1 STS.128 [R105+UR44+0x200], R96 ;  /* 0x0002006069009988 */ /* 0x0003e20008000c2c */
[----:B------:R-:W-:Y:S01]  /*adb0*/  SHF.L.U32 R63, R67, 0x10, RZ ;  /* 0x00000010433f7819 */ /* 0x000fe200000006ff */
[----:B------:R-:W-:Y:S01]  /*adc0*/  FFMA R21, R45, R58, R21 ;  /* 0x0000003a2d157223 */ /* 0x000fe20000000015 */
[----:B------:R-:W-:Y:S01]  /*add0*/  LOP3.LUT R64, R67, 0xffff0000, RZ, 0xc0, !PT ;  /* 0xffff000043407812 */ /* 0x000fe200078ec0ff */
[----:B------:R-:W-:Y:S01]  /*ade0*/  FMUL R9, R43, R9 ;  /* 0x000000092b097220 */ /* 0x000fe20000400000 */
[C---:B------:R-:W-:Y:S01]  /*adf0*/  SHF.L.U32 R24, R68.reuse, 0x10, RZ ;  /* 0x0000001044187819 */ /* 0x040fe200000006ff */
[----:B------:R-:W-:Y:S01]  /*ae00*/  FFMA R22, R45, R59, R22 ;  /* 0x0000003b2d167223 */ /* 0x000fe20000000016 */
[----:B------:R-:W-:Y:S01]  /*ae10*/  LOP3.LUT R25, R68, 0xffff0000, RZ, 0xc0, !PT ;  /* 0xffff000044197812 */ /* 0x000fe200078ec0ff */
[----:B------:R-:W-:Y:S01]  /*ae20*/  FMUL R10, R43, R10 ;  /* 0x0000000a2b0a7220 */ /* 0x000fe20000400000 */
[----:B------:R-:W-:Y:S01]  /*ae30*/  FFMA R23, R45, R60, R23 ;  /* 0x0000003c2d177223 */ /* 0x000fe20000000017 */
[----:B------:R-:W-:Y:S01]  /*ae40*/  FMUL R11, R43, R11 ;  /* 0x0000000b2b0b7220 */ /* 0x000fe20000400000 */
[----:B------:R-:W-:Y:S01]  /*ae50*/  F2FP.BF16.F32.PACK_AB R29, R2, R0 ;  /* 0x00000000021d723e */ /* 0x000fe200000010ff */
[----:B------:R-:W-:Y:S01]  /*ae60*/  FFMA R8, R45, R61, R8 ;  /* 0x0000003d2d087223 */ /* 0x000fe20000000008 */
[----:B------:R-:W-:Y:S01]  /*ae70*/  F2FP.BF16.F32.PACK_AB R30, R5, R4 ;  /* 0x00000004051e723e */ /* 0x000fe200000010ff */
[----:B------:R-:W-:Y:S01]  /*ae80*/  FMUL R12, R43, R12 ;  /* 0x0000000c2b0c7220 */ /* 0x000fe20000400000 */
[----:B------:R-:W-:Y:S01]  /*ae90*/  F2FP.BF16.F32.PACK_AB R31, R3, R6 ;  /* 0x00000006031f723e */ /* 0x000fe200000010ff */
[----:B------:R-:W-:Y:S01]  /*aea0*/  FFMA R9, R45, R62, R9 ;  /* 0x0000003e2d097223 */ /* 0x000fe20000000009 */
[----:B------:R-:W-:Y:S01]  /*aeb0*/  FMUL R13, R43, R13 ;  /* 0x0000000d2b0d7220 */ /* 0x000fe20000400000 */
[----:B------:R-:W-:Y:S01]  /*aec0*/  SHF.L.U32 R26, R69, 0x10, RZ ;  /* 0x00000010451a7819 */ /* 0x000fe200000006ff */
[----:B------:R-:W-:Y:S01]  /*aed0*/  FFMA R10, R45, R63, R10 ;  /* 0x0000003f2d0a7223 */ /* 0x000fe2000000000a */
[----:B------:R1:W-:Y:S01]  /*aee0*/  @!P1 STS.128 [R104+0x200], R28 ;  /* 0x0002001c68009388 */ /* 0x0003e20000000c00 */
[----:B------:R-:W-:Y:S01]  /*aef0*/  FMUL R14, R43, R14 ;  /* 0x0000000e2b0e7220 */ /* 0x000fe20000400000 */
[----:B------:R-:W-:Y:S01]  /*af00*/  LOP3.LUT R40, R69, 0xffff0000, RZ, 0xc0, !PT ;  /* 0xffff000045287812 */ /* 0x000fe200078ec0ff */
[----:B------:R-:W-:Y:S01]  /*af10*/  FFMA R11, R45, R64, R11 ;  /* 0x000000402d0b7223 */ /* 0x000fe2000000000b */
[----:B------:R-:W-:Y:S01]  /*af20*/  FMUL R15, R43, R15 ;  /* 0x0000000f2b0f7220 */ /* 0x000fe20000400000 */
[C---:B------:R-:W-:Y:S01]  /*af30*/  SHF.L.U32 R65, R70.reuse, 0x10, RZ ;  /* 0x0000001046417819 */ /* 0x040fe200000006ff */
[----:B------:R-:W-:Y:S01]  /*af40*/  FFMA R12, R45, R24, R12 ;  /* 0x000000182d0c7223 */ /* 0x000fe2000000000c */
[----:B------:R-:W-:Y:S01]  /*af50*/  FMUL R16, R43, R16 ;  /* 0x000000102b107220 */ /* 0x000fe20000400000 */
[----:B------:R-:W-:Y:S01]  /*af60*/  LOP3.LUT R66, R70, 0xffff0000, RZ, 0xc0, !PT ;  /* 0xffff000046427812 */ /* 0x000fe200078ec0ff */
[----:B------:R-:W-:Y:S01]  /*af70*/  FFMA R13, R45, R25, R13 ;  /* 0x000000192d0d7223 */ /* 0x000fe2000000000d */
[----:B------:R-:W-:Y:S01]  /*af80*/  FMUL R17, R43, R17 ;  /* 0x000000112b117220 */ /* 0x000fe20000400000 */
[----:B------:R-:W-:Y:S01]  /*af90*/  SHF.L.U32 R67, R71, 0x10, RZ ;  /* 0x0000001047437819 */ /* 0x000fe200000006ff */
[----:B------:R-:W-:Y:S01]  /*afa0*/  FFMA R14, R45, R26, R14 ;  /* 0x0000001a2d0e7223 */ /* 0x000fe2000000000e */
[----:B------:R-:W-:Y:S01]  /*afb0*/  F2FP.BF16.F32.PACK_AB R20, R21, R20 ;  /* 0x000000141514723e */ /* 0x000fe200000010ff */
[----:B------:R-:W-:Y:S01]  /*afc0*/  FMUL R18, R43, R18 ;  /* 0x000000122b127220 */ /* 0x000fe20000400000 */
[----:B------:R-:W-:Y:S01]  /*afd0*/  LOP3.LUT R68, R71, 0xffff0000, RZ, 0xc0, !PT ;  /* 0xffff000047447812 */ /* 0x000fe200078ec0ff */
[----:B------:R-:W-:Y:S01]  /*afe0*/  FFMA R15, R45, R40, R15 ;  /* 0x000000282d0f7223 */ /* 0x000fe2000000000f */
[----:B------:R-:W-:Y:S01]  /*aff0*/  F2FP.BF16.F32.PACK_AB R21, R23, R22 ;  /* 0x000000161715723e */ /* 0x000fe200000010ff */
[----:B------:R-:W-:Y:S01]  /*b000*/  FMUL R19, R43, R19 ;  /* 0x000000132b137220 */ /* 0x000fe20000400000 */
[----:B------:R-:W-:Y:S01]  /*b010*/  F2FP.BF16.F32.PACK_AB R22, R9, R8 ;  /* 0x000000080916723e */ /* 0x000fe200000010ff */
[----:B------:R-:W-:Y:S01]  /*b020*/  FFMA R16, R45, R65, R16 ;  /* 0x000000412d107223 */ /* 0x000fe20000000010 */
[----:B------:R-:W-:Y:S01]  /*b030*/  F2FP.BF16.F32.PACK_AB R23, R11, R10 ;  /* 0x0000000a0b17723e */ /* 0x000fe200000010ff */
[C---:B------:R-:W-:Y:S01]  /*b040*/  FFMA R17, R45.reuse, R66, R17 ;  /* 0x000000422d117223 */ /* 0x040fe20000000011 */
[C---:B------:R-:W-:Y:S01]  /*b050*/  FFMA R18, R45.reuse, R67, R18 ;  /* 0x000000432d127223 */ /* 0x040fe20000000012 */
[----:B------:R-:W-:Y:S01]  /*b060*/  FFMA R19, R45, R68, R19 ;  /* 0x000000442d137223 */ /* 0x000fe20000000013 */
[----:B------:R-:W-:Y:S01]  /*b070*/  F2FP.BF16.F32.PACK_AB R12, R13, R12 ;  /* 0x0000000c0d0c723e */ /* 0x000fe200000010ff */
[----:B------:R1:W-:Y:S01]  /*b080*/  @!P1 STS.128 [R105+UR44+0xa00], R20 ;  /* 0x000a001469009988 */ /* 0x0003e20008000c2c */
[----:B------:R-:W-:Y:S01]  /*b090*/  F2FP.BF16.F32.PACK_AB R13, R15, R14 ;  /* 0x0000000e0f0d723e */ /* 0x000fe200000010ff */
[----:B------:R-:W-:Y:S01]  /*b0a0*/  BSSY.RECONVERGENT B0, `(.L_x_151) ;  /* 0x000001c000007945 */ /* 0x000fe20003800200 */
[----:B------:R-:W-:Y:S02]  /*b0b0*/  F2FP.BF16.F32.PACK_AB R14, R17, R16 ;  /* 0x00000010110e723e */ /* 0x000fe400000010ff */
[----:B------:R-:W-:Y:S02]  /*b0c0*/  F2FP.BF16.F32.PACK_AB R15, R19, R18 ;  /* 0x00000012130f723e */ /* 0x000fe400000010ff */
[----:B------:R-:W-:Y:S03]  /*b0d0*/  ISETP.NE.AND P0, PT, R88, RZ, PT ;  /* 0x000000ff5800720c */ /* 0x000fe60003f05270 */
[----:B------:R1:W-:Y:S01]  /*b0e0*/  @!P1 STS.128 [R104+0xa00], R12 ;  /* 0x000a000c68009388 */ /* 0x0003e20000000c00 */
[----:B------:R-:W-:Y:S01]  /*b0f0*/  @!PT LDS RZ, [RZ] ;  /* 0x00000000fffff984 */ /* 0x000fe20000000800 */
[----:B------:R-:W-:Y:S01]  /*b100*/  @!PT LDS RZ, [RZ] ;  /* 0x00000000fffff984 */ /* 0x000fe20000000800 */
[----:B------:R-:W-:Y:S01]  /*b110*/  @!PT LDS RZ, [RZ] ;  /* 0x00000000fffff984 */ /* 0x000fe20000000800 */
[----:B------:R-:W-:Y:S01]  /*b120*/  @!PT LDS RZ, [RZ] ;  /* 0x00000000fffff984 */ /* 0x000fe20000000800 */
[----:B------:R2:W-:Y:S07]  /*b130*/  MEMBAR.ALL.CTA ;  /* 0x0000000000007992 */ /* 0x0005ee0000008000 */
[----:B--2---:R-:W2:Y:S02]  /*b140*/  FENCE.VIEW.ASYNC.S ;  /* 0x00000000000073c6 */ /* 0x004ea40000000000 */
        /* <DEDUP_REMOVED lines=17> */
.L_x_152:
[----:B------:R-:W-:Y:S05]  /*b260*/  BSYNC.RECONVERGENT B0 ;  /* 0x0000000000007941 */ /* 0x000fea0003800200 */
.L_x_151:
[----:B------:R-:W-:Y:S01]  /*b270*/  UISETP.NE.AND UP0, UPT, UR47, URZ, UPT ;  /* 0x000000ff2f00728c */ /* 0x000fe2000bf05270 */
[----:B------:R-:W-:Y:S01]  /*b280*/  BSSY.RECONVERGENT B0, `(.L_x_153) ;  /* 0x0000009000007945 */ /* 0x000fe20003800200 */
[----:B------:R-:W-:Y:S04]  /*b290*/  UIADD3 UR4, UPT, UPT, UR46, 0x1, URZ ;  /* 0x000000012e047890 */ /* 0x000fe8000fffe0ff */
[----:B------:R-:W-:Y:S02]  /*b2a0*/  UISETP.EQ.XOR UP1, UPT, UR4, 0x3, UP0 ;  /* 0x000000030400788c */ /* 0x000fe40008722a70 */
[----:B------:R-:W-:Y:S02]  /*b2b0*/  UISETP.NE.AND UP0, UPT, UR4, 0x3, UPT ;  /* 0x000000030400788c */ /* 0x000fe4000bf05270 */
[----:B------:R-:W-:Y:S02]  /*b2c0*/  USEL UR5, URZ, 0x1, !UP1 ;  /* 0x00000001ff057887 */ /* 0x000fe4000c800000 */
[----:B------:R-:W-:Y:S02]  /*b2d0*/  USEL UR45, UR4, URZ, UP0 ;  /* 0x000000ff042d7287 */ /* 0x000fe40008000000 */
[----:B------:R-:W-:Y:S01]  /*b2e0*/  ULOP3.LUT UR58, UR58, UR5, URZ, 0x3c, !UPT ;  /* 0x000000053a3a7292 */ /* 0x000fe2000f8e3cff */
[----:B------:R-:W-:Y:S11]  /*b2f0*/  @P0 BRA `(.L_x_154) ;  /* 0x0000000000040947 */ /* 0x000ff60003800000 */
[----:B------:R-:W-:Y:S04]  /*b300*/  DEPBAR.LE SB0, 0x1 ;  /* 0x000080400000791a */ /* 0x000fe80000000000 */
.L_x_154:
[----:B------:R-:W-:Y:S05]  /*b310*/  BSYNC.RECONVERGENT B0 ;  /* 0x0000000000007941 */ /* 0x000fea0003800200 */
.L_x_153:
[----:B------:R-:W-:Y:S01]  /*b320*/  BAR.SYNC.DEFER_BLOCKING 0x1, 0x80 ;  /* 0x0042000000007b1d */ /* 0x000fe20000010000 */
[----:B------:R-:W-:Y:S01]  /*b330*/  UISETP.NE.AND UP0, UPT, UR56, -0x4, UPT ;  /* 0xfffffffc3800788c */ /* 0x000fe2000bf05270 */
[----:B------:R-:W-:Y:S08]  /*b340*/  IADD3 R84, PT, PT, R84, 0x1, RZ ;  /* 0x0000000154547810 */ /* 0x000ff00007ffe0ff */
[----:B------:R-:W-:Y:S05]  /*b350*/  BRA.U !UP0, `(.L_x_155) ;  /* 0x0000000108287547 */ /* 0x000fea000b800000 */
[----:B------:R-:W-:Y:S01]  /*b360*/  ISETP.NE.AND P0, PT, R103, RZ, PT ;  /* 0x000000ff6700720c */ /* 0x000fe20003f05270 */
[----:B------:R-:W-:Y:S01]  /*b370*/  IMAD.U32 R2, RZ, RZ, UR52 ;  /* 0x00000034ff027e24 */ /* 0x000fe2000f8e00ff */
[----:B------:R-:W-:Y:S01]  /*b380*/  UIADD3 UR4, UPT, UPT, UR52, 0x1, URZ ;  /* 0x0000000134047890 */ /* 0x000fe2000fffe0ff */
[----:B------:R-:W-:Y:S03]  /*b390*/  IMAD.U32 R0, RZ, RZ, UR57 ;  /* 0x00000039ff007e24 */ /* 0x000fe6000f8e00ff */
[----:B------:R-:W-:Y:S04]  /*b3a0*/  UISETP.NE.AND UP0, UPT, UR4, 0x3, UPT ;  /* 0x000000030400788c */ /* 0x000fe8000bf05270 */
[----:B------:R-:W-:Y:S03]  /*b3b0*/  USEL UR52, UR4, URZ, UP0 ;  /* 0x000000ff04347287 */ /* 0x000fe60008000000 */
[----:B------:R-:W-:Y:S05]  /*b3c0*/  @P0 LEA R2, R2, UR44, 0x3 ;  /* 0x0000002c02020c11 */ /* 0x000fea000f8e18ff */
[----:B------:R-:W-:Y:S05]  /*b3d0*/  @P0 VIADD R2, R2, 0x98 ;  /* 0x0000009802020836 */ /* 0x000fea0000000000 */
[----:B------:R-:W-:Y:S04]  /*b3e0*/  @P0 PRMT R0, R0, 0x654, R2 ;  /* 0x0000065400000816 */ /* 0x000fe80000000002 */
[----:B------:R2:W-:Y:S03]  /*b3f0*/  @P0 SYNCS.ARRIVE.TRANS64.RED.A1T0 RZ, [R0+URZ], RZ ;  /* 0x000000ff00ff09a7 */ /* 0x0005e600081004ff */
.L_x_155:
[----:B------:R-:W-:Y:S01]  /*b400*/  R2UR UR6, R102 ;  /* 0x00000000660672ca */ /* 0x000fe200000e0000 */
[----:B------:R-:W-:Y:S01]  /*b410*/  UIADD3 UR56, UPT, UPT, UR56, 0x4, URZ ;  /* 0x0000000438387890 */ /* 0x000fe2000fffe0ff */
[----:B------:R-:W-:Y:S02]  /*b420*/  R2UR UR5, R94 ;  /* 0x000000005e0572ca */ /* 0x000fe400000e0000 */
[----:B------:R-:W-:Y:S02]  /*b430*/  R2UR UR4, R95 ;  /* 0x000000005f0472ca */ /* 0x000fe400000e0000 */
[----:B------:R-:W-:Y:S02]  /*b440*/  R2UR UR36, R100 ;  /* 0x00000000642472ca */ /* 0x000fe400000e0000 */
[----:B------:R-:W-:Y:S02]  /*b450*/  ISETP.NE.AND P0, PT, R81, 0x2, PT ;  /* 0x000000025100780c */ /* 0x000fe40003f05270 */
[----:B------:R-:W-:Y:S02]  /*b460*/  ISETP.NE.AND P1, PT, R84, 0x2, PT ;  /* 0x000000025400780c */ /* 0x000fe40003f25270 */
[----:B------:R-:W-:Y:S01]  /*b470*/  SEL R2, RZ, 0x1, P0 ;  /* 0x00000001ff027807 */ /* 0x000fe20000000000 */
[----:B------:R-:W-:Y:S01]  /*b480*/  UISETP.NE.AND UP0, UPT, UR6, URZ, UPT ;  /* 0x000000ff0600728c */ /* 0x000fe2000bf05270 */
[----:B--2---:R-:W-:Y:S01]  /*b490*/  SEL R0, RZ, 0x1, P1 ;  /* 0x00000001ff007807 */ /* 0x004fe20000800000 */
[----:B------:R-:W-:Y:S01]  /*b4a0*/  UIADD3 UR21, UPT, UPT, UR37, UR5, URZ ;  /* 0x0000000525157290 */ /* 0x000fe2000fffe0ff */
[----:B------:R-:W-:Y:S01]  /*b4b0*/  LOP3.LUT R82, R82, R2, RZ, 0x3c, !PT ;  /* 0x0000000252527212 */ /* 0x000fe200078e3cff */
[----:B------:R-:W-:Y:S01]  /*b4c0*/  UIADD3 UR20, UPT, UPT, UR38, UR4, URZ ;  /* 0x0000000426147290 */ /* 0x000fe2000fffe0ff */
[----:B------:R-:W-:Y:S02]  /*b4d0*/  LOP3.LUT R83, R83, R0, RZ, 0x3c, !PT ;  /* 0x0000000053537212 */ /* 0x000fe400078e3cff */
[----:B------:R-:W-:Y:S02]  /*b4e0*/  SEL R81, R81, RZ, P0 ;  /* 0x000000ff51517207 */ /* 0x000fe40000000000 */
[----:B------:R-:W-:Y:S01]  /*b4f0*/  SEL R84, R84, RZ, P1 ;  /* 0x000000ff54547207 */ /* 0x000fe20000800000 */
[----:B------:R-:W-:Y:S06]  /*b500*/  BRA.U UP0, `(.L_x_156) ;  /* 0xffffffb100587547 */ /* 0x000fec000b83ffff */
[----:B------:R-:W2:Y:S01]  /*b510*/  LDCU.64 UR4, c[0x0][0xc88] ;  /* 0x00019100ff0477ac */ /* 0x000ea20008000a00 */
[----:B------:R-:W3:Y:S01]  /*b520*/  LDCU.64 UR6, c[0x0][0xc90] ;  /* 0x00019200ff0677ac */ /* 0x000ee20008000a00 */
[----:B--2---:R-:W-:Y:S02]  /*b530*/  ISETP.NE.U32.AND P2, PT, RZ, UR4, PT ;  /* 0x00000004ff007c0c */ /* 0x004fe4000bf45070 */
[----:B---3--:R-:W-:Y:S02]  /*b540*/  ISETP.NE.U32.AND P1, PT, RZ, UR6, PT ;  /* 0x00000006ff007c0c */ /* 0x008fe4000bf25070 */
[----:B------:R-:W-:Y:S02]  /*b550*/  ISETP.NE.AND.EX P2, PT, RZ, UR5, PT, P2 ;  /* 0x00000005ff007c0c */ /* 0x000fe4000bf45320 */
[----:B------:R-:W-:-:S13]  /*b560*/  ISETP.NE.AND.EX P0, PT, RZ, UR7, PT, P1 ;  /* 0x00000007ff007c0c */ /* 0x000fda000bf05310 */
[----:B------:R-:W-:Y:S05]  /*b570*/  @P2 BRA P0, `(.L_x_157) ;  /* 0x00000000003c2947 */ /* 0x000fea0000000000 */
[----:B------:R-:W-:-:S13]  /*b580*/  ISETP.NE.AND.EX P1, PT, RZ, UR7, PT, P1 ;  /* 0x00000007ff007c0c */ /* 0x000fda000bf25310 */
[----:B------:R-:W-:Y:S05]  /*b590*/  @P1 BRA `(.L_x_158) ;  /* 0x00000000000c1947 */ /* 0x000fea0003800000 */
[----:B------:R-:W-:-:S13]  /*b5a0*/  FSETP.NEU.AND P0, PT, R45, RZ, PT ;  /* 0x000000ff2d00720b */ /* 0x000fda0003f0d000 */
[----:B------:R-:W-:Y:S05]  /*b5b0*/  @!P0 EXIT ;  /* 0x000000000000894d */ /* 0x000fea0003800000 */
[----:B------:R-:W-:Y:S05]  /*b5c0*/  BRA `(.L_x_157) ;  /* 0x0000000000287947 */ /* 0x000fea0003800000 */
.L_x_158:
[----:B------:R-:W-:Y:S01]  /*b5d0*/  ISETP.NE.AND P0, PT, R80, RZ, PT ;  /* 0x000000ff5000720c */ /* 0x000fe20003f05270 */
[----:B------:R-:W-:-:S12]  /*b5e0*/  BSSY.RECONVERGENT B0, `(.L_x_157) ;  /* 0x0000008000007945 */ /* 0x000fd80003800200 */
[----:B------:R-:W-:Y:S05]  /*b5f0*/  @P0 BRA `(.L_x_159) ;  /* 0x0000000000100947 */ /* 0x000fea0003800000 */
[----:B------:R-:W-:-:S04]  /*b600*/  ISETP.NE.U32.AND P0, PT, RZ, UR4, PT ;  /* 0x00000004ff007c0c */ /* 0x000fc8000bf05070 */
[----:B------:R-:W-:-:S13]  /*b610*/  ISETP.NE.AND.EX P0, PT, RZ, UR5, PT, P0 ;  /* 0x00000005ff007c0c */ /* 0x000fda000bf05300 */
[----:B------:R-:W-:Y:S05]  /*b620*/  @!P0 EXIT ;  /* 0x000000000000894d */ /* 0x000fea0003800000 */
[----:B------:R-:W-:Y:S05]  /*b630*/  BRA `(.L_x_160) ;  /* 0x0000000000087947 */ /* 0x000fea0003800000 */
.L_x_159:
[----:B------:R-:W-:-:S13]  /*b640*/  FSETP.NEU.AND P0, PT, R45, RZ, PT ;  /* 0x000000ff2d00720b */ /* 0x000fda0003f0d000 */
[----:B------:R-:W-:Y:S05]  /*b650*/  @!P0 EXIT ;  /* 0x000000000000894d */ /* 0x000fea0003800000 */
.L_x_160:
[----:B------:R-:W-:Y:S05]  /*b660*/  BSYNC.RECONVERGENT B0 ;  /* 0x0000000000007941 */ /* 0x000fea0003800200 */
.L_x_157:
[----:B------:R-:W-:Y:S01]  /*b670*/  ULEA UR6, UR52, UR44, 0x3 ;  /* 0x0000002c34067291 */ /* 0x000fe2000f8e18ff */
[----:B------:R-:W-:-:S04]  /*b680*/  DEPBAR.LE SB0, 0x0 ;  /* 0x000080000000791a */ /* 0x000fc80000000000 */
[----:B------:R-:W-:-:S04]  /*b690*/  UIADD3 UR6, UPT, UPT, UR6, 0x98, URZ ;  /* 0x0000009806067890 */ /* 0x000fc8000fffe0ff */
[----:B------:R-:W-:-:S09]  /*b6a0*/  UPRMT UR6, UR57, 0x654, UR6 ;  /* 0x0000065439067896 */ /* 0x000fd20008000006 */
[----:B------:R-:W-:Y:S01]  /*b6b0*/  SYNCS.ARRIVE.TRANS64.RED.A1T0 RZ, [UR6], RZ ;  /* 0x000000ffffff79a7 */ /* 0x000fe20008100406 */
[----:B------:R-:W-:Y:S05]  /*b6c0*/  EXIT ;  /* 0x000000000000794d */ /* 0x000fea0003800000 */
.L_x_25:
[----:B--2---:R2:W3:Y:S02]  /*b6d0*/  SYNCS.PHASECHK.TRANS64.TRYWAIT P0, [R0+URZ+0x110], R2 ;  /* 0x00011002000075a7 */ /* 0x0044e400080011ff */
[----:B---3--:R-:W-:Y:S05]  /*b6e0*/  @!P0 NANOSLEEP.SYNCS 0x989680 ;  /* 0x009896800000895d */ /* 0x008fea0003900000 */
[----:B------:R-:W3:Y:S02]  /*b6f0*/  @!P0 SYNCS.PHASECHK.TRANS64 P0, [R0+URZ+0x110], R2 ;  /* 0x00011002000085a7 */ /* 0x000ee400080010ff */
[----:B---3--:R-:W-:Y:S05]  /*b700*/  @!P0 BRA `(.L_x_25) ;  /* 0xfffffffc00f08947 */ /* 0x008fea000383ffff */
[----:B------:R-:W-:Y:S05]  /*b710*/  BRA `(.L_x_161) ;  /* 0xffffff6400347947 */ /* 0x000fea000383ffff */
.L_x_28:
[----:B-1----:R-:W-:-:S07]  /*b720*/  MOV R0, UR33 ;  /* 0x0000002100007c02 */ /* 0x002fce0008000f00 */
.L_x_162:
[----:B-1----:R1:W2:Y:S02]  /*b730*/  SYNCS.PHASECHK.TRANS64.TRYWAIT P0, [R0+URZ+0x40], R3 ;  /* 0x00004003000075a7 */ /* 0x0022a400080011ff */
[----:B--2---:R-:W-:Y:S05]  /*b740*/  @!P0 NANOSLEEP.SYNCS 0x989680 ;  /* 0x009896800000895d */ /* 0x004fea0003900000 */
[----:B------:R-:W2:Y:S02]  /*b750*/  @!P0 SYNCS.PHASECHK.TRANS64 P0, [R0+URZ+0x40], R3 ;  /* 0x00004003000085a7 */ /* 0x000ea400080010ff */
[----:B--2---:R-:W-:Y:S05]  /*b760*/  @!P0 BRA `(.L_x_162) ;  /* 0xfffffffc00f08947 */ /* 0x004fea000383ffff */
[----:B------:R-:W-:Y:S05]  /*b770*/  BRA `(.L_x_27) ;  /* 0xffffff64008c7947 */ /* 0x000fea000383ffff */
.L_x_37:
[----:B-1----:R-:W-:-:S07]  /*b780*/  MOV R0, UR33 ;  /* 0x0000002100007c02 */ /* 0x002fce0008000f00 */
.L_x_163:
[----:B-1----:R1:W2:Y:S02]  /*b790*/  SYNCS.PHASECHK.TRANS64.TRYWAIT P0, [R0+URZ+0x40], R3 ;  /* 0x00004003000075a7 */ /* 0x0022a400080011ff */
[----:B--2---:R-:W-:Y:S05]  /*b7a0*/  @!P0 NANOSLEEP.SYNCS 0x989680 ;  /* 0x009896800000895d */ /* 0x004fea0003900000 */
[----:B------:R-:W2:Y:S02]  /*b7b0*/  @!P0 SYNCS.PHASECHK.TRANS64 P0, [R0+URZ+0x40], R3 ;  /* 0x00004003000085a7 */ /* 0x000ea400080010ff */
[----:B--2---:R-:W-:Y:S05]  /*b7c0*/  @!P0 BRA `(.L_x_163) ;  /* 0xfffffffc00f08947 */ /* 0x004fea000383ffff */
[----:B------:R-:W-:Y:S05]  /*b7d0*/  BRA `(.L_x_36) ;  /* 0xffffff6800a87947 */ /* 0x000fea000383ffff */
.L_x_44:
[----:B-1----:R1:W4:Y:S02]  /*b7e0*/  SYNCS.PHASECHK.TRANS64.TRYWAIT P0, [R3+URZ+0xc0], R0 ;  /* 0x0000c000030075a7 */ /* 0x00232400080011ff */
[----:B----4-:R-:W-:Y:S05]  /*b7f0*/  @!P0 NANOSLEEP.SYNCS 0x989680 ;  /* 0x009896800000895d */ /* 0x010fea0003900000 */
[----:B------:R-:W4:Y:S02]  /*b800*/  @!P0 SYNCS.PHASECHK.TRANS64 P0, [R3+URZ+0xc0], R0 ;  /* 0x0000c000030085a7 */ /* 0x000f2400080010ff */
[----:B----4-:R-:W-:Y:S05]  /*b810*/  @!P0 BRA `(.L_x_44) ;  /* 0xfffffffc00f08947 */ /* 0x010fea000383ffff */
[----:B------:R-:W-:Y:S05]  /*b820*/  BRA `(.L_x_164) ;  /* 0xffffff6c00a47947 */ /* 0x000fea000383ffff */
.L_x_48:
[----:B------:R-:W-:-:S07]  /*b830*/  MOV R0, UR4 ;  /* 0x0000000400007c02 */ /* 0x000fce0008000f00 */
.L_x_165:
[----:B-1----:R1:W2:Y:S02]  /*b840*/  SYNCS.PHASECHK.TRANS64.TRYWAIT P0, [R0+URZ], R2 ;  /* 0x00000002000075a7 */ /* 0x0022a400080011ff */
[----:B--2---:R-:W-:Y:S05]  /*b850*/  @!P0 NANOSLEEP.SYNCS 0x989680 ;  /* 0x009896800000895d */ /* 0x004fea0003900000 */
[----:B------:R-:W2:Y:S02]  /*b860*/  @!P0 SYNCS.PHASECHK.TRANS64 P0, [R0+URZ], R2 ;  /* 0x00000002000085a7 */ /* 0x000ea400080010ff */
[----:B--2---:R-:W-:Y:S05]  /*b870*/  @!P0 BRA `(.L_x_165) ;  /* 0xfffffffc00f08947 */ /* 0x004fea000383ffff */
[----:B------:R-:W-:Y:S05]  /*b880*/  BRA `(.L_x_166) ;  /* 0xffffff7400507947 */ /* 0x000fea000383ffff */
.L_x_49:
[----:B------:R-:W-:-:S07]  /*b890*/  MOV R0, UR5 ;  /* 0x0000000500007c02 */ /* 0x000fce0008000f00 */
.L_x_167:
[----:B-1----:R1:W2:Y:S02]  /*b8a0*/  SYNCS.PHASECHK.TRANS64.TRYWAIT P0, [R0+URZ], R3 ;  /* 0x00000003000075a7 */ /* 0x0022a400080011ff */
[----:B--2---:R-:W-:Y:S05]  /*b8b0*/  @!P0 NANOSLEEP.SYNCS 0x989680 ;  /* 0x009896800000895d */ /* 0x004fea0003900000 */
[----:B------:R-:W2:Y:S02]  /*b8c0*/  @!P0 SYNCS.PHASECHK.TRANS64 P0, [R0+URZ], R3 ;  /* 0x00000003000085a7 */ /* 0x000ea400080010ff */
[----:B--2---:R-:W-:Y:S05]  /*b8d0*/  @!P0 BRA `(.L_x_167) ;  /* 0xfffffffc00f08947 */ /* 0x004fea000383ffff */
[----:B------:R-:W-:Y:S05]  /*b8e0*/  BRA `(.L_x_168) ;  /* 0xffffff74005c7947 */ /* 0x000fea000383ffff */
.L_x_50:
[----:B------:R-:W-:-:S07]  /*b8f0*/  MOV R0, UR5 ;  /* 0x0000000500007c02 */ /* 0x000fce0008000f00 */
.L_x_169:
[----:B-1----:R1:W2:Y:S02]  /*b900*/  SYNCS.PHASECHK.TRANS64.TRYWAIT P0, [R0+URZ], R3 ;  /* 0x00000003000075a7 */ /* 0x0022a400080011ff */
[----:B--2---:R-:W-:Y:S05]  /*b910*/  @!P0 NANOSLEEP.SYNCS 0x989680 ;  /* 0x009896800000895d */ /* 0x004fea0003900000 */
[----:B------:R-:W2:Y:S02]  /*b920*/  @!P0 SYNCS.PHASECHK.TRANS64 P0, [R0+URZ], R3 ;  /* 0x00000003000085a7 */ /* 0x000ea400080010ff */
[----:B--2---:R-:W-:Y:S05]  /*b930*/  @!P0 BRA `(.L_x_169) ;  /* 0xfffffffc00f08947 */ /* 0x004fea000383ffff */
[----:B------:R-:W-:Y:S05]  /*b940*/  BRA `(.L_x_170) ;  /* 0xffffff7400687947 */ /* 0x000fea000383ffff */
.L_x_51:
[----:B------:R-:W-:-:S07]  /*b950*/  MOV R0, UR5 ;  /* 0x0000000500007c02 */ /* 0x000fce0008000f00 */
.L_x_171:
[----:B-1----:R1:W2:Y:S02]  /*b960*/  SYNCS.PHASECHK.TRANS64.TRYWAIT P0, [R0+URZ], R3 ;  /* 0x00000003000075a7 */ /* 0x0022a400080011ff */
[----:B--2---:R-:W-:Y:S05]  /*b970*/  @!P0 NANOSLEEP.SYNCS 0x989680 ;  /* 0x009896800000895d */ /* 0x004fea0003900000 */
[----:B------:R-:W2:Y:S02]  /*b980*/  @!P0 SYNCS.PHASECHK.TRANS64 P0, [R0+URZ], R3 ;  /* 0x00000003000085a7 */ /* 0x000ea400080010ff */
[----:B--2---:R-:W-:Y:S05]  /*b990*/  @!P0 BRA `(.L_x_171) ;  /* 0xfffffffc00f08947 */ /* 0x004fea000383ffff */
[----:B------:R-:W-:Y:S05]  /*b9a0*/  BRA `(.L_x_172) ;  /* 0xffffff7400747947 */ /* 0x000fea000383ffff */
.L_x_52:
[----:B------:R-:W-:-:S07]  /*b9b0*/  MOV R0, UR5 ;  /* 0x0000000500007c02 */ /* 0x000fce0008000f00 */
.L_x_173:
[----:B-1----:R1:W2:Y:S02]  /*b9c0*/  SYNCS.PHASECHK.TRANS64.TRYWAIT P0, [R0+URZ], R3 ;  /* 0x00000003000075a7 */ /* 0x0022a400080011ff */
[----:B--2---:R-:W-:Y:S05]  /*b9d0*/  @!P0 NANOSLEEP.SYNCS 0x989680 ;  /* 0x009896800000895d */ /* 0x004fea0003900000 */
[----:B------:R-:W2:Y:S02]  /*b9e0*/  @!P0 SYNCS.PHASECHK.TRANS64 P0, [R0+URZ], R3 ;  /* 0x00000003000085a7 */ /* 0x000ea400080010ff */
[----:B--2---:R-:W-:Y:S05]  /*b9f0*/  @!P0 BRA `(.L_x_173) ;  /* 0xfffffffc00f08947 */ /* 0x004fea000383ffff */
[----:B------:R-:W-:Y:S05]  /*ba00*/  BRA `(.L_x_174) ;  /* 0xffffff7400807947 */ /* 0x000fea000383ffff */
.L_x_53:
[----:B------:R-:W-:-:S07]  /*ba10*/  MOV R0, UR5 ;  /* 0x0000000500007c02 */ /* 0x000fce0008000f00 */
.L_x_175:
[----:B-1----:R1:W2:Y:S02]  /*ba20*/  SYNCS.PHASECHK.TRANS64.TRYWAIT P0, [R0+URZ], R3 ;  /* 0x00000003000075a7 */ /* 0x0022a400080011ff */
[----:B--2---:R-:W-:Y:S05]  /*ba30*/  @!P0 NANOSLEEP.SYNCS 0x989680 ;  /* 0x009896800000895d */ /* 0x004fea0003900000 */
[----:B------:R-:W2:Y:S02]  /*ba40*/  @!P0 SYNCS.PHASECHK.TRANS64 P0, [R0+URZ], R3 ;  /* 0x00000003000085a7 */ /* 0x000ea400080010ff */
[----:B--2---:R-:W-:Y:S05]  /*ba50*/  @!P0 BRA `(.L_x_175) ;  /* 0xfffffffc00f08947 */ /* 0x004fea000383ffff */
[----:B------:R-:W-:Y:S05]  /*ba60*/  BRA `(.L_x_176) ;  /* 0xffffff74008c7947 */ /* 0x000fea000383ffff */
.L_x_54:
[----:B------:R-:W-:-:S07]  /*ba70*/  MOV R0, UR5 ;  /* 0x0000000500007c02 */ /* 0x000fce0008000f00 */
.L_x_177:
[----:B-1----:R1:W2:Y:S02]  /*ba80*/  SYNCS.PHASECHK.TRANS64.TRYWAIT P0, [R0+URZ], R3 ;  /* 0x00000003000075a7 */ /* 0x0022a400080011ff */
[----:B--2---:R-:W-:Y:S05]  /*ba90*/  @!P0 NANOSLEEP.SYNCS 0x989680 ;  /* 0x009896800000895d */ /* 0x004fea0003900000 */
[----:B------:R-:W2:Y:S02]  /*baa0*/  @!P0 SYNCS.PHASECHK.TRANS64 P0, [R0+URZ], R3 ;  /* 0x00000003000085a7 */ /* 0x000ea400080010ff */
[----:B--2---:R-:W-:Y:S05]  /*bab0*/  @!P0 BRA `(.L_x_177) ;  /* 0xfffffffc00f08947 */ /* 0x004fea000383ffff */
[----:B------:R-:W-:Y:S05]  /*bac0*/  BRA `(.L_x_178) ;  /* 0xffffff7400987947 */ /* 0x000fea000383ffff */
.L_x_57:
[----:B-1----:R1:W2:Y:S02]  /*bad0*/  SYNCS.PHASECHK.TRANS64.TRYWAIT P0, [R2+URZ+0x100], R4 ;  /* 0x00010004020075a7 */ /* 0x0022a400080011ff */
[----:B--2---:R-:W-:Y:S05]  /*bae0*/  @!P0 NANOSLEEP.SYNCS 0x989680 ;  /* 0x009896800000895d */ /* 0x004fea0003900000 */
[----:B------:R-:W2:Y:S02]  /*baf0*/  @!P0 SYNCS.PHASECHK.TRANS64 P0, [R2+URZ+0x100], R4 ;  /* 0x00010004020085a7 */ /* 0x000ea400080010ff */
[----:B--2---:R-:W-:Y:S05]  /*bb00*/  @!P0 BRA `(.L_x_57) ;  /* 0xfffffffc00f08947 */ /* 0x004fea000383ffff */
[----:B------:R-:W-:Y:S05]  /*bb10*/  BRA `(.L_x_179) ;  /* 0xffffff7400f47947 */ /* 0x000fea000383ffff */
.L_x_58:
[----:B------:R-:W-:-:S07]  /*bb20*/  MOV R2, UR4 ;  /* 0x0000000400027c02 */ /* 0x000fce0008000f00 */
.L_x_180:
[----:B-1----:R1:W2:Y:S02]  /*bb30*/  SYNCS.PHASECHK.TRANS64.TRYWAIT P0, [R2+URZ+0xd0], R5 ;  /* 0x0000d005020075a7 */ /* 0x0022a400080011ff */
[----:B--2---:R-:W-:Y:S05]  /*bb40*/  @!P0 NANOSLEEP.SYNCS 0x989680 ;  /* 0x009896800000895d */ /* 0x004fea0003900000 */
[----:B------:R-:W2:Y:S02]  /*bb50*/  @!P0 SYNCS.PHASECHK.TRANS64 P0, [R2+URZ+0xd0], R5 ;  /* 0x0000d005020085a7 */ /* 0x000ea400080010ff */
[----:B--2---:R-:W-:Y:S05]  /*bb60*/  @!P0 BRA `(.L_x_180) ;  /* 0xfffffffc00f08947 */ /* 0x004fea000383ffff */
[----:B------:R-:W-:Y:S05]  /*bb70*/  BRA `(.L_x_181) ;  /* 0xffffff7800047947 */ /* 0x000fea000383ffff */
.L_x_59:
[----:B-1----:R1:W2:Y:S02]  /*bb80*/  SYNCS.PHASECHK.TRANS64.TRYWAIT P1, [R2+URZ+0xc0], R4 ;  /* 0x0000c004020075a7 */ /* 0x0022a400080211ff */
[----:B--2---:R-:W-:Y:S05]  /*bb90*/  @!P1 NANOSLEEP.SYNCS 0x989680 ;  /* 0x009896800000995d */ /* 0x004fea0003900000 */
[----:B------:R-:W2:Y:S02]  /*bba0*/  @!P1 SYNCS.PHASECHK.TRANS64 P1, [R2+URZ+0xc0], R4 ;  /* 0x0000c004020095a7 */ /* 0x000ea400080210ff */
[----:B--2---:R-:W-:Y:S05]  /*bbb0*/  @!P1 BRA `(.L_x_59) ;  /* 0xfffffffc00f09947 */ /* 0x004fea000383ffff */
[----:B------:R-:W-:Y:S05]  /*bbc0*/  BRA `(.L_x_182) ;  /* 0xffffff7800347947 */ /* 0x000fea000383ffff */
.L_x_62:
[----:B------:R-:W-:-:S07]  /*bbd0*/  MOV R0, UR4 ;  /* 0x0000000400007c02 */ /* 0x000fce0008000f00 */
.L_x_183:
[----:B-1----:R1:W2:Y:S02]  /*bbe0*/  SYNCS.PHASECHK.TRANS64.TRYWAIT P0, [R0+URZ+0xd0], R2 ;  /* 0x0000d002000075a7 */ /* 0x0022a400080011ff */
[----:B--2---:R-:W-:Y:S05]  /*bbf0*/  @!P0 NANOSLEEP.SYNCS 0x989680 ;  /* 0x009896800000895d */ /* 0x004fea0003900000 */
[----:B------:R-:W2:Y:S02]  /*bc00*/  @!P0 SYNCS.PHASECHK.TRANS64 P0, [R0+URZ+0xd0], R2 ;  /* 0x0000d002000085a7 */ /* 0x000ea400080010ff */
[----:B--2---:R-:W-:Y:S05]  /*bc10*/  @!P0 BRA `(.L_x_183) ;  /* 0xfffffffc00f08947 */ /* 0x004fea000383ffff */
[----:B------:R-:W-:Y:S05]  /*bc20*/  BRA `(.L_x_61) ;  /* 0xffffff7800887947 */ /* 0x000fea000383ffff */
.L_x_69:
[----:B-1----:R1:W2:Y:S02]  /*bc30*/  SYNCS.PHASECHK.TRANS64.TRYWAIT P0, [R2+URZ+0xc0], R0 ;  /* 0x0000c000020075a7 */ /* 0x0022a400080011ff */
[----:B--2---:R-:W-:Y:S05]  /*bc40*/  @!P0 NANOSLEEP.SYNCS 0x989680 ;  /* 0x009896800000895d */ /* 0x004fea0003900000 */
[----:B------:R-:W2:Y:S02]  /*bc50*/  @!P0 SYNCS.PHASECHK.TRANS64 P0, [R2+URZ+0xc0], R0 ;  /* 0x0000c000020085a7 */ /* 0x000ea400080010ff */
[----:B--2---:R-:W-:Y:S05]  /*bc60*/  @!P0 BRA `(.L_x_69) ;  /* 0xfffffffc00f08947 */ /* 0x004fea000383ffff */
[----:B------:R-:W-:Y:S05]  /*bc70*/  BRA `(.L_x_184) ;  /* 0xffffff8000447947 */ /* 0x000fea000383ffff */
.L_x_72:
[----:B------:R-:W-:-:S07]  /*bc80*/  MOV R0, UR59 ;  /* 0x0000003b00007c02 */ /* 0x000fce0008000f00 */
.L_x_185:
[----:B-1----:R1:W2:Y:S02]  /*bc90*/  SYNCS.PHASECHK.TRANS64.TRYWAIT P0, [R0+URZ+0xf0], R2 ;  /* 0x0000f002000075a7 */ /* 0x0022a400080011ff */
[----:B--2---:R-:W-:Y:S05]  /*bca0*/  @!P0 NANOSLEEP.SYNCS 0x989680 ;  /* 0x009896800000895d */ /* 0x004fea0003900000 */
[----:B------:R-:W2:Y:S02]  /*bcb0*/  @!P0 SYNCS.PHASECHK.TRANS64 P0, [R0+URZ+0xf0], R2 ;  /* 0x0000f002000085a7 */ /* 0x000ea400080010ff */
[----:B--2---:R-:W-:Y:S05]  /*bcc0*/  @!P0 BRA `(.L_x_185) ;  /* 0xfffffffc00f08947 */ /* 0x004fea000383ffff */
[----:B------:R-:W-:Y:S05]  /*bcd0*/  BRA `(.L_x_186) ;  /* 0xffffff8400d47947 */ /* 0x000fea000383ffff */
.L_x_75:
[----:B------:R-:W-:Y:S07]  /*bce0*/  MOV R0, UR7 ;  /* 0x0000000700007c02 */ /* 0x000fee0008000f00 */
.L_x_187:
[----:B-1----:R1:W2:Y:S02]  /*bcf0*/  SYNCS.PHASECHK.TRANS64.TRYWAIT P0, [R0+URZ], R2 ;  /* 0x00000002000075a7 */ /* 0x0022a400080011ff */
[----:B--2---:R-:W-:Y:S05]  /*bd00*/  @!P0 NANOSLEEP.SYNCS 0x989680 ;  /* 0x009896800000895d */ /* 0x004fea0003900000 */
[----:B------:R-:W2:Y:S02]  /*bd10*/  @!P0 SYNCS.PHASECHK.TRANS64 P0, [R0+URZ], R2 ;  /* 0x00000002000085a7 */ /* 0x000ea400080010ff */
[----:B--2---:R-:W-:Y:S05]  /*bd20*/  @!P0 BRA `(.L_x_187) ;  /* 0xfffffffc00f08947 */ /* 0x004fea000383ffff */
[----:B------:R-:W-:Y:S05]  /*bd30*/  BRA `(.L_x_74) ;  /* 0xffffff88004c7947 */ /* 0x000fea000383ffff */
.L_x_78:
[----:B------:R-:W-:-:S07]  /*bd40*/  MOV R0, UR4 ;  /* 0x0000000400007c02 */ /* 0x000fce0008000f00 */
.L_x_188:
[----:B--2---:R2:W4:Y:S02]  /*bd50*/  SYNCS.PHASECHK.TRANS64.TRYWAIT P0, [R0+URZ], R2 ;  /* 0x00000002000075a7 */ /* 0x00452400080011ff */
[----:B----4-:R-:W-:Y:S05]  /*bd60*/  @!P0 NANOSLEEP.SYNCS 0x989680 ;  /* 0x009896800000895d */ /* 0x010fea0003900000 */
[----:B------:R-:W4:Y:S02]  /*bd70*/  @!P0 SYNCS.PHASECHK.TRANS64 P0, [R0+URZ], R2 ;  /* 0x00000002000085a7 */ /* 0x000f2400080010ff */
[----:B----4-:R-:W-:Y:S05]  /*bd80*/  @!P0 BRA `(.L_x_188) ;  /* 0xfffffffc00f08947 */ /* 0x010fea000383ffff */
[----:B------:R-:W-:Y:S05]  /*bd90*/  BRA `(.L_x_189) ;  /* 0xffffff8c00647947 */ /* 0x000fea000383ffff */
.L_x_79:
[----:B------:R-:W-:-:S07]  /*bda0*/  MOV R0, UR4 ;  /* 0x0000000400007c02 */ /* 0x000fce0008000f00 */
.L_x_190:
[----:B-1----:R1:W2:Y:S02]  /*bdb0*/  SYNCS.PHASECHK.TRANS64.TRYWAIT P0, [R0+URZ], R2 ;  /* 0x00000002000075a7 */ /* 0x0022a400080011ff */
[----:B--2---:R-:W-:Y:S05]  /*bdc0*/  @!P0 NANOSLEEP.SYNCS 0x989680 ;  /* 0x009896800000895d */ /* 0x004fea0003900000 */
[----:B------:R-:W2:Y:S02]  /*bdd0*/  @!P0 SYNCS.PHASECHK.TRANS64 P0, [R0+URZ], R2 ;  /* 0x00000002000085a7 */ /* 0x000ea400080010ff */
[----:B--2---:R-:W-:Y:S05]  /*bde0*/  @!P0 BRA `(.L_x_190) ;  /* 0xfffffffc00f08947 */ /* 0x004fea000383ffff */
[----:B------:R-:W-:Y:S05]  /*bdf0*/  BRA `(.L_x_191) ;  /* 0xffffff8c00707947 */ /* 0x000fea000383ffff */
.L_x_84:
[----:B---3--:R3:W1:Y:S02]  /*be00*/  SYNCS.PHASECHK.TRANS64.TRYWAIT P0, [R12+URZ+0xc0], R0 ;  /* 0x0000c0000c0075a7 */ /* 0x00866400080011ff */
[----:B-1----:R-:W-:Y:S05]  /*be10*/  @!P0 NANOSLEEP.SYNCS 0x989680 ;  /* 0x009896800000895d */ /* 0x002fea0003900000 */
[----:B------:R-:W1:Y:S02]  /*be20*/  @!P0 SYNCS.PHASECHK.TRANS64 P0, [R12+URZ+0xc0], R0 ;  /* 0x0000c0000c0085a7 */ /* 0x000e6400080010ff */
[----:B-1----:R-:W-:Y:S05]  /*be30*/  @!P0 BRA `(.L_x_84) ;  /* 0xfffffffc00f08947 */ /* 0x002fea000383ffff */
[----:B------:R-:W-:Y:S05]  /*be40*/  BRA `(.L_x_192) ;  /* 0xffffff9000807947 */ /* 0x000fea000383ffff */
.L_x_87:
[----:B-1----:R-:W-:Y:S07]  /*be50*/  MOV R0, UR29 ;  /* 0x0000001d00007c02 */ /* 0x002fee0008000f00 */
.L_x_193:
[----:B-1----:R1:W2:Y:S02]  /*be60*/  SYNCS.PHASECHK.TRANS64.TRYWAIT P2, [R0+URZ+0xb8], R6 ;  /* 0x0000b806000075a7 */ /* 0x0022a400080411ff */
[----:B--2---:R-:W-:Y:S05]  /*be70*/  @!P2 NANOSLEEP.SYNCS 0x989680 ;  /* 0x009896800000a95d */ /* 0x004fea0003900000 */
[----:B------:R-:W2:Y:S02]  /*be80*/  @!P2 SYNCS.PHASECHK.TRANS64 P2, [R0+URZ+0xb8], R6 ;  /* 0x0000b8060000a5a7 */ /* 0x000ea400080410ff */
[----:B--2---:R-:W-:Y:S05]  /*be90*/  @!P2 BRA `(.L_x_193) ;  /* 0xfffffffc00f0a947 */ /* 0x004fea000383ffff */
[----:B------:R-:W-:Y:S05]  /*bea0*/  BRA `(.L_x_86) ;  /* 0xffffff9400e47947 */ /* 0x000fea000383ffff */
.L_x_90:
[----:B------:R-:W-:Y:S07]  /*beb0*/  MOV R0, UR4 ;  /* 0x0000000400007c02 */ /* 0x000fee0008000f00 */
.L_x_194:
[----:B-1----:R1:W2:Y:S02]  /*bec0*/  SYNCS.PHASECHK.TRANS64.TRYWAIT P0, [R0+URZ+0x98], R9 ;  /* 0x00009809000075a7 */ /* 0x0022a400080011ff */
[----:B--2---:R-:W-:Y:S05]  /*bed0*/  @!P0 NANOSLEEP.SYNCS 0x989680 ;  /* 0x009896800000895d */ /* 0x004fea0003900000 */
[----:B------:R-:W2:Y:S02]  /*bee0*/  @!P0 SYNCS.PHASECHK.TRANS64 P0, [R0+URZ+0x98], R9 ;  /* 0x00009809000085a7 */ /* 0x000ea400080010ff */
[----:B--2---:R-:W-:Y:S05]  /*bef0*/  @!P0 BRA `(.L_x_194) ;  /* 0xfffffffc00f08947 */ /* 0x004fea000383ffff */
[----:B------:R-:W-:Y:S05]  /*bf00*/  BRA `(.L_x_195) ;  /* 0xffffff9800447947 */ /* 0x000fea000383ffff */
.L_x_91:
[----:B------:R-:W-:Y:S07]  /*bf10*/  MOV R0, UR7 ;  /* 0x0000000700007c02 */ /* 0x000fee0008000f00 */
.L_x_196:
[----:B-1----:R1:W2:Y:S02]  /*bf20*/  SYNCS.PHASECHK.TRANS64.TRYWAIT P0, [R0+URZ+0x98], R10 ;  /* 0x0000980a000075a7 */ /* 0x0022a400080011ff */
[----:B--2---:R-:W-:Y:S05]  /*bf30*/  @!P0 NANOSLEEP.SYNCS 0x989680 ;  /* 0x009896800000895d */ /* 0x004fea0003900000 */
[----:B------:R-:W2:Y:S02]  /*bf40*/  @!P0 SYNCS.PHASECHK.TRANS64 P0, [R0+URZ+0x98], R10 ;  /* 0x0000980a000085a7 */ /* 0x000ea400080010ff */
[----:B--2---:R-:W-:Y:S05]  /*bf50*/  @!P0 BRA `(.L_x_196) ;  /* 0xfffffffc00f08947 */ /* 0x004fea000383ffff */
[----:B------:R-:W-:Y:S05]  /*bf60*/  BRA `(.L_x_197) ;  /* 0xffffff9800c07947 */ /* 0x000fea000383ffff */
.L_x_92:
[----:B------:R-:W-:Y:S07]  /*bf70*/  MOV R0, UR5 ;  /* 0x0000000500007c02 */ /* 0x000fee0008000f00 */
.L_x_198:
[----:B-1----:R1:W2:Y:S02]  /*bf80*/  SYNCS.PHASECHK.TRANS64.TRYWAIT P0, [R0+URZ+0x98], R10 ;  /* 0x0000980a000075a7 */ /* 0x0022a400080011ff */
[----:B--2---:R-:W-:Y:S05]  /*bf90*/  @!P0 NANOSLEEP.SYNCS 0x989680 ;  /* 0x009896800000895d */ /* 0x004fea0003900000 */
[----:B------:R-:W2:Y:S02]  /*bfa0*/  @!P0 SYNCS.PHASECHK.TRANS64 P0, [R0+URZ+0x98], R10 ;  /* 0x0000980a000085a7 */ /* 0x000ea400080010ff */
[----:B--2---:R-:W-:Y:S05]  /*bfb0*/  @!P0 BRA `(.L_x_198) ;  /* 0xfffffffc00f08947 */ /* 0x004fea000383ffff */
[----:B------:R-:W-:Y:S05]  /*bfc0*/  BRA `(.L_x_199) ;  /* 0xffffff9c00447947 */ /* 0x000fea000383ffff */
.L_x_93:
[----:B------:R-:W-:Y:S07]  /*bfd0*/  MOV R0, UR4 ;  /* 0x0000000400007c02 */ /* 0x000fee0008000f00 */
.L_x_200:
[----:B-1----:R1:W2:Y:S02]  /*bfe0*/  SYNCS.PHASECHK.TRANS64.TRYWAIT P0, [R0+URZ+0x98], R6 ;  /* 0x00009806000075a7 */ /* 0x0022a400080011ff */
[----:B--2---:R-:W-:Y:S05]  /*bff0*/  @!P0 NANOSLEEP.SYNCS 0x989680 ;  /* 0x009896800000895d */ /* 0x004fea0003900000 */
[----:B------:R-:W2:Y:S02]  /*c000*/  @!P0 SYNCS.PHASECHK.TRANS64 P0, [R0+URZ+0x98], R6 ;  /* 0x00009806000085a7 */ /* 0x000ea400080010ff */
[----:B--2---:R-:W-:Y:S05]  /*c010*/  @!P0 BRA `(.L_x_200) ;  /* 0xfffffffc00f08947 */ /* 0x004fea000383ffff */
[----:B------:R-:W-:Y:S05]  /*c020*/  BRA `(.L_x_201) ;  /* 0xffffff9c00c47947 */ /* 0x000fea000383ffff */
.L_x_95:
[----:B------:R-:W-:-:S07]  /*c030*/  MOV R0, UR4 ;  /* 0x0000000400007c02 */ /* 0x000fce0008000f00 */
.L_x_202:
[----:B-1----:R1:W2:Y:S02]  /*c040*/  SYNCS.PHASECHK.TRANS64.TRYWAIT P0, [R0+URZ], R2 ;  /* 0x00000002000075a7 */ /* 0x0022a400080011ff */
[----:B--2---:R-:W-:Y:S05]  /*c050*/  @!P0 NANOSLEEP.SYNCS 0x989680 ;  /* 0x009896800000895d */ /* 0x004fea0003900000 */
[----:B------:R-:W2:Y:S02]  /*c060*/  @!P0 SYNCS.PHASECHK.TRANS64 P0, [R0+URZ], R2 ;  /* 0x00000002000085a7 */ /* 0x000ea400080010ff */
[----:B--2---:R-:W-:Y:S05]  /*c070*/  @!P0 BRA `(.L_x_202) ;  /* 0xfffffffc00f08947 */ /* 0x004fea000383ffff */
[----:B------:R-:W-:Y:S05]  /*c080*/  BRA `(.L_x_203) ;  /* 0xffffffa000707947 */ /* 0x000fea000383ffff */
.L_x_96:
[----:B------:R-:W-:-:S07]  /*c090*/  MOV R0, UR5 ;  /* 0x0000000500007c02 */ /* 0x000fce0008000f00 */
.L_x_204:
[----:B-1----:R1:W2:Y:S02]  /*c0a0*/  SYNCS.PHASECHK.TRANS64.TRYWAIT P0, [R0+URZ], R2 ;  /* 0x00000002000075a7 */ /* 0x0022a400080011ff */
[----:B--2---:R-:W-:Y:S05]  /*c0b0*/  @!P0 NANOSLEEP.SYNCS 0x989680 ;  /* 0x009896800000895d */ /* 0x004fea0003900000 */
[----:B------:R-:W2:Y:S02]  /*c0c0*/  @!P0 SYNCS.PHASECHK.TRANS64 P0, [R0+URZ], R2 ;  /* 0x00000002000085a7 */ /* 0x000ea400080010ff */
[----:B--2---:R-:W-:Y:S05]  /*c0d0*/  @!P0 BRA `(.L_x_204) ;  /* 0xfffffffc00f08947 */ /* 0x004fea000383ffff */
[----:B------:R-:W-:Y:S05]  /*c0e0*/  BRA `(.L_x_205) ;  /* 0xffffffa0007c7947 */ /* 0x000fea000383ffff */
.L_x_98:
[----:B-1----:R1:W3:Y:S02]  /*c0f0*/  SYNCS.PHASECHK.TRANS64.TRYWAIT P0, [R0+URZ+0xc0], R2 ;  /* 0x0000c002000075a7 */ /* 0x0022e400080011ff */
[----:B---3--:R-:W-:Y:S05]  /*c100*/  @!P0 NANOSLEEP.SYNCS 0x989680 ;  /* 0x009896800000895d */ /* 0x008fea0003900000 */
[----:B------:R-:W3:Y:S02]  /*c110*/  @!P0 SYNCS.PHASECHK.TRANS64 P0, [R0+URZ+0xc0], R2 ;  /* 0x0000c002000085a7 */ /* 0x000ee400080010ff */
[----:B---3--:R-:W-:Y:S05]  /*c120*/  @!P0 BRA `(.L_x_98) ;  /* 0xfffffffc00f08947 */ /* 0x008fea000383ffff */
[----:B------:R-:W-:Y:S05]  /*c130*/  BRA `(.L_x_206) ;  /* 0xffffffa400607947 */ /* 0x000fea000383ffff */
.L_x_108:
[----:B-1----:R1:W2:Y:S02]  /*c140*/  SYNCS.PHASECHK.TRANS64.TRYWAIT P0, [R0+URZ+0x80], R3 ;  /* 0x00008003000075a7 */ /* 0x0022a400080011ff */
[----:B--2---:R-:W-:Y:S05]  /*c150*/  @!P0 NANOSLEEP.SYNCS 0x989680 ;  /* 0x009896800000895d */ /* 0x004fea0003900000 */
[----:B------:R-:W2:Y:S02]  /*c160*/  @!P0 SYNCS.PHASECHK.TRANS64 P0, [R0+URZ+0x80], R3 ;  /* 0x00008003000085a7 */ /* 0x000ea400080010ff */
[----:B--2---:R-:W-:Y:S05]  /*c170*/  @!P0 BRA `(.L_x_108) ;  /* 0xfffffffc00f08947 */ /* 0x004fea000383ffff */
[----:B------:R-:W-:Y:S05]  /*c180*/  BRA `(.L_x_107) ;  /* 0xffffffb000f07947 */ /* 0x000fea000383ffff */
.L_x_110:
[----:B-1----:R1:W4:Y:S02]  /*c190*/  SYNCS.PHASECHK.TRANS64.TRYWAIT P0, [R106+URZ+0xe0], R2 ;  /* 0x0000e0026a0075a7 */ /* 0x00232400080011ff */
[----:B----4-:R-:W-:Y:S05]  /*c1a0*/  @!P0 NANOSLEEP.SYNCS 0x989680 ;  /* 0x009896800000895d */ /* 0x010fea0003900000 */
[----:B------:R-:W4:Y:S02]  /*c1b0*/  @!P0 SYNCS.PHASECHK.TRANS64 P0, [R106+URZ+0xe0], R2 ;  /* 0x0000e0026a0085a7 */ /* 0x000f2400080010ff */
[----:B----4-:R-:W-:Y:S05]  /*c1c0*/  @!P0 BRA `(.L_x_110) ;  /* 0xfffffffc00f08947 */ /* 0x010fea000383ffff */
[----:B------:R-:W-:Y:S05]  /*c1d0*/  BRA `(.L_x_109) ;  /* 0xffffffb400247947 */ /* 0x000fea000383ffff */
.L_x_123:
[----:B-1----:R1:W3:Y:S02]  /*c1e0*/  SYNCS.PHASECHK.TRANS64.TRYWAIT P0, [R2+URZ+0x80], R0 ;  /* 0x00008000020075a7 */ /* 0x0022e400080011ff */
[----:B---3--:R-:W-:Y:S05]  /*c1f0*/  @!P0 NANOSLEEP.SYNCS 0x989680 ;  /* 0x009896800000895d */ /* 0x008fea0003900000 */
[----:B------:R-:W3:Y:S02]  /*c200*/  @!P0 SYNCS.PHASECHK.TRANS64 P0, [R2+URZ+0x80], R0 ;  /* 0x00008000020085a7 */ /* 0x000ee400080010ff */
[----:B---3--:R-:W-:Y:S05]  /*c210*/  @!P0 BRA `(.L_x_123) ;  /* 0xfffffffc00f08947 */ /* 0x008fea000383ffff */
[----:B------:R-:W-:Y:S05]  /*c220*/  BRA `(.L_x_122) ;  /* 0xffffffc000e47947 */ /* 0x000fea000383ffff */
.L_x_135:
[----:B--2---:R2:W3:Y:S02]  /*c230*/  SYNCS.PHASECHK.TRANS64.TRYWAIT P0, [R21+URZ+0x80], R20 ;  /* 0x00008014150075a7 */ /* 0x0044e400080011ff */
[----:B---3--:R-:W-:Y:S05]  /*c240*/  @!P0 NANOSLEEP.SYNCS 0x989680 ;  /* 0x009896800000895d */ /* 0x008fea0003900000 */
[----:B------:R-:W3:Y:S02]  /*c250*/  @!P0 SYNCS.PHASECHK.TRANS64 P0, [R21+URZ+0x80], R20 ;  /* 0x00008014150085a7 */ /* 0x000ee400080010ff */
[----:B---3--:R-:W-:Y:S05]  /*c260*/  @!P0 BRA `(.L_x_135) ;  /* 0xfffffffc00f08947 */ /* 0x008fea000383ffff */
[----:B------:R-:W-:Y:S05]  /*c270*/  BRA `(.L_x_134) ;  /* 0xffffffd000c07947 */ /* 0x000fea000383ffff */
.L_x_147:
[----:B--2---:R2:W3:Y:S02]  /*c280*/  SYNCS.PHASECHK.TRANS64.TRYWAIT P0, [R0+URZ+0x80], R114 ;  /* 0x00008072000075a7 */ /* 0x0044e400080011ff */
[----:B---3--:R-:W-:Y:S05]  /*c290*/  @!P0 NANOSLEEP.SYNCS 0x989680 ;  /* 0x009896800000895d */ /* 0x008fea0003900000 */
[----:B------:R-:W3:Y:S02]  /*c2a0*/  @!P0 SYNCS.PHASECHK.TRANS64 P0, [R0+URZ+0x80], R114 ;  /* 0x00008072000085a7 */ /* 0x000ee400080010ff */
[----:B---3--:R-:W-:Y:S05]  /*c2b0*/  @!P0 BRA `(.L_x_147) ;  /* 0xfffffffc00f08947 */ /* 0x008fea000383ffff */
[----:B------:R-:W-:Y:S05]  /*c2c0*/  BRA `(.L_x_146) ;  /* 0xffffffe000907947 */ /* 0x000fea000383ffff */
        .weak           $__internal_0_$__cuda_sm10x_tcgen05_guardrail_trap_col_being_dealloced_not_returned_by_alloc
        .type           $__internal_0_$__cuda_sm10x_tcgen05_guardrail_trap_col_being_dealloced_not_returned_by_alloc,@function
        .size           $__internal_0_$__cuda_sm10x_tcgen05_guardrail_trap_col_being_dealloced_not_returned_by_alloc,($__internal_1_$__cuda_sm10x_tcgen05_guardrail_trap_phase_invalid_during_alloc - $__internal_0_$__cuda_sm10x_tcgen05_guardrail_trap_col_being_dealloced_not_returned_by_alloc)
$__internal_0_$__cuda_sm10x_tcgen05_guardrail_trap_col_being_dealloced_not_returned_by_alloc:
[----:B------:R-:W-:Y:S05]  /*c2d0*/  BPT.TRAP 0x1 ;  /* 0x000000040000795c */ /* 0x000fea0000300000 */
[----:B------:R-:W-:-:S04]  /*c2e0*/  HFMA2 R3, -RZ, RZ, 0, 0 ;  /* 0x00000000ff037431 */ /* 0x000fc800000001ff */
[----:B------:R-:W-:Y:S05]  /*c2f0*/  RET.REL.NODEC R2 `(_ZN7cutlass13device_kernelINS_4gemm6kernel13GemmUniversalIN4cute5tupleIJiiiiEEENS1_10collective13CollectiveMmaINS1_46MainloopSm100TmaUmmaWarpSpecializedBlockScaledILi8ELi2ELi2ENS5_IJNS4_1CILi2EEENSA_ILi4EEENSA_ILi1EEEEEEEENS5_IJNSA_ILi128EEENSA_ILi64EEENSA_ILi256EEEEEENS5_IJNS_12float_e2m1_tENS_13float_ue8m0_tEEEENS5_IJNS5_IJlSD_lEEENS4_6LayoutINS5_IJNS5_IJNS5_IJNSA_ILi32EEESC_EEEiEEESR_NS5_IJSD_iEEEEEENS5_IJNS5_IJNS5_IJNSA_ILi16EEESC_EEEiEEENS5_IJNS5_IJNSA_ILi0EEESD_EEENSA_ILi512EEEEEENS5_IJSX_iEEEEEEEEEEESM_S14_NS4_8TiledMMAINS4_8MMA_AtomIJNS4_17SM100_MMA_MXF4_SSISK_SK_fSL_Li128ELi64ELi32ELNS4_4UMMA5MajorE0ELS19_0ELNS18_7ScaleInE0ELS1A_0EEEEEENSO_INS5_IJSD_SD_SD_EEENS5_IJSX_SX_SX_EEEEENS5_IJNS4_10UnderscoreES1G_S1G_EEEEENS5_IJNS4_23SM90_TMA_LOAD_MULTICASTES1J_EEENS5_IJNS4_14ComposedLayoutINS4_7SwizzleILi3ELi4ELi3EEENS4_18smem_ptr_flag_bitsILi4EEENSO_INS5_IJNSA_ILi8EEESI_EEENS5_IJSI_SD_EEEEEEENSO_INS5_IJNS5_IJNS5_IJSQ_SD_EEENS5_IJSP_SB_EEEEEESD_NS5_IJSB_SB_EEEEEENS5_IJNS5_IJNS5_IJSV_SZ_EEESY_EEESX_NS5_IJSB_SZ_EEEEEEEEEEEvNS4_8identityES1K_S25_vS26_EENS_8epilogue10collective18CollectiveEpilogueINS28_23Sm100TmaWarpSpecializedILi3ELi2ELi16ELb1ELb0EEEJNS5_IJSH_SH_SI_EEENS5_IJNSO_ISH_SD_EENSO_INS5_IJSU_SB_EEENS5_IJSD_SP_EEEEEEEENS_10bfloat16_tESN_S2J_SN_NS28_6fusion15FusionCallbacksIS2C_NS2K_17LinearCombinationIS2J_fS2J_fLNS_15FloatRoundStyleE2EEES2D_S2I_JEEENS4_5SM1004TMEM4LOAD26SM100_TMEM_LOAD_32dp32b16xENS4_13SM90_TMA_LOADENS1L_INS1M_ILi1ELi4ELi3EEENS1O_ILi16EEENSO_INS5_IJS1Q_SU_EEENS5_IJSU_SD_EEEEEEENS4_39AutoVectorizingCopyWithAssumedAlignmentILi128EEENS4_14SM90_TMA_STOREES30_S32_S32_EEEvvEEEEvNT_6ParamsE) ;  /* 0xffffff3c02407950 */ /* 0x000fea0003c3ffff */
        .weak           $__internal_1_$__cuda_sm10x_tcgen05_guardrail_trap_phase_invalid_during_alloc
        .type           $__internal_1_$__cuda_sm10x_tcgen05_guardrail_trap_phase_invalid_during_alloc,@function
        .size           $__internal_1_$__cuda_sm10x_tcgen05_guardrail_trap_phase_invalid_during_alloc,($__internal_2_$__cuda_sm10x_tcgen05_guardrail_trap_unallocated_columns_being_dealloced - $__internal_1_$__cuda_sm10x_tcgen05_guardrail_trap_phase_invalid_during_alloc)
$__internal_1_$__cuda_sm10x_tcgen05_guardrail_trap_phase_invalid_during_alloc:
[----:B------:R-:W-:Y:S05]  /*c300*/  BPT.TRAP 0x1 ;  /* 0x000000040000795c */ /* 0x000fea0000300000 */
[----:B------:R-:W-:-:S04]  /*c310*/  MOV R5, 0x0 ;  /* 0x0000000000057802 */ /* 0x000fc80000000f00 */
[----:B------:R-:W-:Y:S05]  /*c320*/  RET.REL.NODEC R4 `(_ZN7cutlass13device_kernelINS_4gemm6kernel13GemmUniversalIN4cute5tupleIJiiiiEEENS1_10collective13CollectiveMmaINS1_46MainloopSm100TmaUmmaWarpSpecializedBlockScaledILi8ELi2ELi2ENS5_IJNS4_1CILi2EEENSA_ILi4EEENSA_ILi1EEEEEEEENS5_IJNSA_ILi128EEENSA_ILi64EEENSA_ILi256EEEEEENS5_IJNS_12float_e2m1_tENS_13float_ue8m0_tEEEENS5_IJNS5_IJlSD_lEEENS4_6LayoutINS5_IJNS5_IJNS5_IJNSA_ILi32EEESC_EEEiEEESR_NS5_IJSD_iEEEEEENS5_IJNS5_IJNS5_IJNSA_ILi16EEESC_EEEiEEENS5_IJNS5_IJNSA_ILi0EEESD_EEENSA_ILi512EEEEEENS5_IJSX_iEEEEEEEEEEESM_S14_NS4_8TiledMMAINS4_8MMA_AtomIJNS4_17SM100_MMA_MXF4_SSISK_SK_fSL_Li128ELi64ELi32ELNS4_4UMMA5MajorE0ELS19_0ELNS18_7ScaleInE0ELS1A_0EEEEEENSO_INS5_IJSD_SD_SD_EEENS5_IJSX_SX_SX_EEEEENS5_IJNS4_10UnderscoreES1G_S1G_EEEEENS5_IJNS4_23SM90_TMA_LOAD_MULTICASTES1J_EEENS5_IJNS4_14ComposedLayoutINS4_7SwizzleILi3ELi4ELi3EEENS4_18smem_ptr_flag_bitsILi4EEENSO_INS5_IJNSA_ILi8EEESI_EEENS5_IJSI_SD_EEEEEEENSO_INS5_IJNS5_IJNS5_IJSQ_SD_EEENS5_IJSP_SB_EEEEEESD_NS5_IJSB_SB_EEEEEENS5_IJNS5_IJNS5_IJSV_SZ_EEESY_EEESX_NS5_IJSB_SZ_EEEEEEEEEEEvNS4_8identityES1K_S25_vS26_EENS_8epilogue10collective18CollectiveEpilogueINS28_23Sm100TmaWarpSpecializedILi3ELi2ELi16ELb1ELb0EEEJNS5_IJSH_SH_SI_EEENS5_IJNSO_ISH_SD_EENSO_INS5_IJSU_SB_EEENS5_IJSD_SP_EEEEEEEENS_10bfloat16_tESN_S2J_SN_NS28_6fusion15FusionCallbacksIS2C_NS2K_17LinearCombinationIS2J_fS2J_fLNS_15FloatRoundStyleE2EEES2D_S2I_JEEENS4_5SM1004TMEM4LOAD26SM100_TMEM_LOAD_32dp32b16xENS4_13SM90_TMA_LOADENS1L_INS1M_ILi1ELi4ELi3EEENS1O_ILi16EEENSO_INS5_IJS1Q_SU_EEENS5_IJSU_SD_EEEEEEENS4_39AutoVectorizingCopyWithAssumedAlignmentILi128EEENS4_14SM90_TMA_STOREES30_S32_S32_EEEvvEEEEvNT_6ParamsE) ;  /* 0xffffff3c04347950 */ /* 0x000fea0003c3ffff */
        .weak           $__internal_2_$__cuda_sm10x_tcgen05_guardrail_trap_unallocated_columns_being_dealloced
        .type           $__internal_2_$__cuda_sm10x_tcgen05_guardrail_trap_unallocated_columns_being_dealloced,@function
        .size           $__internal_2_$__cuda_sm10x_tcgen05_guardrail_trap_unallocated_columns_being_dealloced,(.L_x_208 - $__internal_2_$__cuda_sm10x_tcgen05_guardrail_trap_unallocated_columns_being_dealloced)
$__internal_2_$__cuda_sm10x_tcgen05_guardrail_trap_unallocated_columns_being_dealloced:
[----:B------:R-:W-:Y:S05]  /*c330*/  BPT.TRAP 0x1 ;  /* 0x000000040000795c */ /* 0x000fea0000300000 */
[----:B------:R-:W-:-:S04]  /*c340*/  HFMA2 R3, -RZ, RZ, 0, 0 ;  /* 0x00000000ff037431 */ /* 0x000fc800000001ff */
[----:B------:R-:W-:Y:S05]  /*c350*/  RET.REL.NODEC R2 `(_ZN7cutlass13device_kernelINS_4gemm6kernel13GemmUniversalIN4cute5tupleIJiiiiEEENS1_10collective13CollectiveMmaINS1_46MainloopSm100TmaUmmaWarpSpecializedBlockScaledILi8ELi2ELi2ENS5_IJNS4_1CILi2EEENSA_ILi4EEENSA_ILi1EEEEEEEENS5_IJNSA_ILi128EEENSA_ILi64EEENSA_ILi256EEEEEENS5_IJNS_12float_e2m1_tENS_13float_ue8m0_tEEEENS5_IJNS5_IJlSD_lEEENS4_6LayoutINS5_IJNS5_IJNS5_IJNSA_ILi32EEESC_EEEiEEESR_NS5_IJSD_iEEEEEENS5_IJNS5_IJNS5_IJNSA_ILi16EEESC_EEEiEEENS5_IJNS5_IJNSA_ILi0EEESD_EEENSA_ILi512EEEEEENS5_IJSX_iEEEEEEEEEEESM_S14_NS4_8TiledMMAINS4_8MMA_AtomIJNS4_17SM100_MMA_MXF4_SSISK_SK_fSL_Li128ELi64ELi32ELNS4_4UMMA5MajorE0ELS19_0ELNS18_7ScaleInE0ELS1A_0EEEEEENSO_INS5_IJSD_SD_SD_EEENS5_IJSX_SX_SX_EEEEENS5_IJNS4_10UnderscoreES1G_S1G_EEEEENS5_IJNS4_23SM90_TMA_LOAD_MULTICASTES1J_EEENS5_IJNS4_14ComposedLayoutINS4_7SwizzleILi3ELi4ELi3EEENS4_18smem_ptr_flag_bitsILi4EEENSO_INS5_IJNSA_ILi8EEESI_EEENS5_IJSI_SD_EEEEEEENSO_INS5_IJNS5_IJNS5_IJSQ_SD_EEENS5_IJSP_SB_EEEEEESD_NS5_IJSB_SB_EEEEEENS5_IJNS5_IJNS5_IJSV_SZ_EEESY_EEESX_NS5_IJSB_SZ_EEEEEEEEEEEvNS4_8identityES1K_S25_vS26_EENS_8epilogue10collective18CollectiveEpilogueINS28_23Sm100TmaWarpSpecializedILi3ELi2ELi16ELb1ELb0EEEJNS5_IJSH_SH_SI_EEENS5_IJNSO_ISH_SD_EENSO_INS5_IJSU_SB_EEENS5_IJSD_SP_EEEEEEEENS_10bfloat16_tESN_S2J_SN_NS28_6fusion15FusionCallbacksIS2C_NS2K_17LinearCombinationIS2J_fS2J_fLNS_15FloatRoundStyleE2EEES2D_S2I_JEEENS4_5SM1004TMEM4LOAD26SM100_TMEM_LOAD_32dp32b16xENS4_13SM90_TMA_LOADENS1L_INS1M_ILi1ELi4ELi3EEENS1O_ILi16EEENSO_INS5_IJS1Q_SU_EEENS5_IJSU_SD_EEEEEEENS4_39AutoVectorizingCopyWithAssumedAlignmentILi128EEENS4_14SM90_TMA_STOREES30_S32_S32_EEEvvEEEEvNT_6ParamsE) ;  /* 0xffffff3c02287950 */ /* 0x000fea0003c3ffff */
.L_x_207:
[----:B------:R-:W-:-:S00]  /*c360*/  BRA `(.L_x_207) ;  /* 0xfffffffc00fc7947 */ /* 0x000fc0000383ffff */
[----:B------:R-:W-:-:S00]  /*c370*/  NOP ;  /* 0x0000000000007918 */ /* 0x000fc00000000000 */
        /* <DEDUP_REMOVED lines=8> */
.L_x_208:


//--------------------- .nv.global.init           --------------------------
	.section	.nv.global.init,"aw",@progbits
.nv.global.init:
	.type		$str$29,@object
	.size		$str$29,($str$30 - $str$29)
$str$29:
        /*0000*/ 	.byte	0x28, 0x61, 0x64, 0x64, 0x72, 0x65, 0x73, 0x73, 0x20, 0x26, 0x20, 0x6d, 0x61, 0x73, 0x6b, 0x29
        /*0010*/ 	.byte	0x20, 0x3d, 0x3d, 0x20, 0x30, 0x00
	.type		$str$30,@object
	.size		$str$30,($str$26 - $str$30)
$str$30:
        /*0016*/ 	.byte	0x2f, 0x74, 0x6d, 0x70, 0x2f, 0x63, 0x75, 0x74, 0x6c, 0x61, 0x73, 0x73, 0x5f, 0x73, 0x77, 0x65
        /*0026*/ 	.byte	0x65, 0x70, 0x5f, 0x73, 0x72, 0x63, 0x2f, 0x69, 0x6e, 0x63, 0x6c, 0x75, 0x64, 0x65, 0x2f, 0x63
        /*0036*/ 	.byte	0x75, 0x74, 0x65, 0x2f, 0x70, 0x6f, 0x69, 0x6e, 0x74, 0x65, 0x72, 0x5f, 0x66, 0x6c, 0x61, 0x67
        /*0046*/ 	.byte	0x67, 0x65, 0x64, 0x2e, 0x68, 0x70, 0x70, 0x00
	.type		$str$26,@object
	.size		$str$26,($str$25 - $str$26)
$str$26:
        /*004e*/ 	.byte	0x2f, 0x74, 0x6d, 0x70, 0x2f, 0x63, 0x75, 0x74, 0x6c, 0x61, 0x73, 0x73, 0x5f, 0x73, 0x77, 0x65
        /*005e*/ 	.byte	0x65, 0x70, 0x5f, 0x73, 0x72, 0x63, 0x2f, 0x69, 0x6e, 0x63, 0x6c, 0x75, 0x64, 0x65, 0x2f, 0x63
        /*006e*/ 	.byte	0x75, 0x74, 0x65, 0x2f, 0x61, 0x74, 0x6f, 0x6d, 0x2f, 0x63, 0x6f, 0x70, 0x79, 0x5f, 0x74, 0x72
        /*007e*/ 	.byte	0x61, 0x69, 0x74, 0x73, 0x5f, 0x73, 0x6d, 0x31, 0x30, 0x30, 0x2e, 0x68, 0x70, 0x70, 0x00
	.type		$str$25,@object
	.size		$str$25,(__unnamed_1 - $str$25)
$str$25:
        /*008d*/ 	.byte	0x28, 0x28, 0x75, 0x69, 0x6e, 0x74, 0x33, 0x32, 0x5f, 0x74, 0x28, 0x74, 0x68, 0x72, 0x65, 0x61
        /*009d*/ 	.byte	0x64, 0x49, 0x64, 0x78, 0x2e, 0x78, 0x29, 0x20, 0x2f, 0x20, 0x33, 0x32, 0x29, 0x20, 0x25, 0x20
        /*00ad*/ 	.byte	0x34, 0x29, 0x20, 0x3d, 0x3d, 0x20, 0x28, 0x28, 0x28, 0x74, 0x6d, 0x65, 0x6d, 0x5f, 0x61, 0x64
        /*00bd*/ 	.byte	0x64, 0x72, 0x20, 0x3e, 0x3e, 0x20, 0x31, 0x36, 0x29, 0x20, 0x2f, 0x20, 0x33, 0x32, 0x29, 0x20
        /*00cd*/ 	.byte	0x25, 0x20, 0x34, 0x29, 0x00
	.type		__unnamed_1,@object
	.size		__unnamed_1,(__unnamed_2 - __unnamed_1)
__unnamed_1:
        /*00d2*/ 	.byte	0x61, 0x75, 0x74, 0x6f, 0x20, 0x63, 0x75, 0x74, 0x65, 0x3a, 0x3a, 0x61, 0x73, 0x5f, 0x70, 0x6f
        /* <DEDUP_REMOVED lines=24> */
        /*0262*/ 	.byte	0x43, 0x3c, 0x32, 0x30, 0x34, 0x38, 0x3e, 0x3e, 0x3e, 0x3e, 0x5d, 0x00
	.type		__unnamed_2,@object
	.size		__unnamed_2,(.L_2 - __unnamed_2)
__unnamed_2:
        /* <DEDUP_REMOVED lines=40> */
        /*04ee*/ 	.byte	0x3a, 0x3a, 0x43, 0x3c, 0x30, 0x3e, 0x3e, 0x3e, 0x3e, 0x5d, 0x00
.L_2:


//--------------------- .nv.shared._ZN7cutlass13device_kernelINS_4gemm6kernel13GemmUniversalIN4cute5tupleIJiiiiEEENS1_10collective13CollectiveMmaINS1_46MainloopSm100TmaUmmaWarpSpecializedBlockScaledILi8ELi2ELi2ENS5_IJNS4_1CILi2EEENSA_ILi4EEENSA_ILi1EEEEEEEENS5_IJNSA_ILi128EEENSA_ILi64EEENSA_ILi256EEEEEENS5_IJNS_12float_e2m1_tENS_13float_ue8m0_tEEEENS5_IJNS5_IJlSD_lEEENS4_6LayoutINS5_IJNS5_IJNS5_IJNSA_ILi32EEESC_EEEiEEESR_NS5_IJSD_iEEEEEENS5_IJNS5_IJNS5_IJNSA_ILi16EEESC_EEEiEEENS5_IJNS5_IJNSA_ILi0EEESD_EEENSA_ILi512EEEEEENS5_IJSX_iEEEEEEEEEEESM_S14_NS4_8TiledMMAINS4_8MMA_AtomIJNS4_17SM100_MMA_MXF4_SSISK_SK_fSL_Li128ELi64ELi32ELNS4_4UMMA5MajorE0ELS19_0ELNS18_7ScaleInE0ELS1A_0EEEEEENSO_INS5_IJSD_SD_SD_EEENS5_IJSX_SX_SX_EEEEENS5_IJNS4_10UnderscoreES1G_S1G_EEEEENS5_IJNS4_23SM90_TMA_LOAD_MULTICASTES1J_EEENS5_IJNS4_14ComposedLayoutINS4_7SwizzleILi3ELi4ELi3EEENS4_18smem_ptr_flag_bitsILi4EEENSO_INS5_IJNSA_ILi8EEESI_EEENS5_IJSI_SD_EEEEEEENSO_INS5_IJNS5_IJNS5_IJSQ_SD_EEENS5_IJSP_SB_EEEEEESD_NS5_IJSB_SB_EEEEEENS5_IJNS5_IJNS5_IJSV_SZ_EEESY_EEESX_NS5_IJSB_SZ_EEEEEEEEEEEvNS4_8identityES1K_S25_vS26_EENS_8epilogue10collective18CollectiveEpilogueINS28_23Sm100TmaWarpSpecializedILi3ELi2ELi16ELb1ELb0EEEJNS5_IJSH_SH_SI_EEENS5_IJNSO_ISH_SD_EENSO_INS5_IJSU_SB_EEENS5_IJSD_SP_EEEEEEEENS_10bfloat16_tESN_S2J_SN_NS28_6fusion15FusionCallbacksIS2C_NS2K_17LinearCombinationIS2J_fS2J_fLNS_15FloatRoundStyleE2EEES2D_S2I_JEEENS4_5SM1004TMEM4LOAD26SM100_TMEM_LOAD_32dp32b16xENS4_13SM90_TMA_LOADENS1L_INS1M_ILi1ELi4ELi3EEENS1O_ILi16EEENSO_INS5_IJS1Q_SU_EEENS5_IJSU_SD_EEEEEEENS4_39AutoVectorizingCopyWithAssumedAlignmentILi128EEENS4_14SM90_TMA_STOREES30_S32_S32_EEEvvEEEEvNT_6ParamsE --------------------------
	.section	.nv.shared._ZN7cutlass13device_kernelINS_4gemm6kernel13GemmUniversalIN4cute5tupleIJiiiiEEENS1_10collective13CollectiveMmaINS1_46MainloopSm100TmaUmmaWarpSpecializedBlockScaledILi8ELi2ELi2ENS5_IJNS4_1CILi2EEENSA_ILi4EEENSA_ILi1EEEEEEEENS5_IJNSA_ILi128EEENSA_ILi64EEENSA_ILi256EEEEEENS5_IJNS_12float_e2m1_tENS_13float_ue8m0_tEEEENS5_IJNS5_IJlSD_lEEENS4_6LayoutINS5_IJNS5_IJNS5_IJNSA_ILi32EEESC_EEEiEEESR_NS5_IJSD_iEEEEEENS5_IJNS5_IJNS5_IJNSA_ILi16EEESC_EEEiEEENS5_IJNS5_IJNSA_ILi0EEESD_EEENSA_ILi512EEEEEENS5_IJSX_iEEEEEEEEEEESM_S14_NS4_8TiledMMAINS4_8MMA_AtomIJNS4_17SM100_MMA_MXF4_SSISK_SK_fSL_Li128ELi64ELi32ELNS4_4UMMA5MajorE0ELS19_0ELNS18_7ScaleInE0ELS1A_0EEEEEENSO_INS5_IJSD_SD_SD_EEENS5_IJSX_SX_SX_EEEEENS5_IJNS4_10UnderscoreES1G_S1G_EEEEENS5_IJNS4_23SM90_TMA_LOAD_MULTICASTES1J_EEENS5_IJNS4_14ComposedLayoutINS4_7SwizzleILi3ELi4ELi3EEENS4_18smem_ptr_flag_bitsILi4EEENSO_INS5_IJNSA_ILi8EEESI_EEENS5_IJSI_SD_EEEEEEENSO_INS5_IJNS5_IJNS5_IJSQ_SD_EEENS5_IJSP_SB_EEEEEESD_NS5_IJSB_SB_EEEEEENS5_IJNS5_IJNS5_IJSV_SZ_EEESY_EEESX_NS5_IJSB_SZ_EEEEEEEEEEEvNS4_8identityES1K_S25_vS26_EENS_8epilogue10collective18CollectiveEpilogueINS28_23Sm100TmaWarpSpecializedILi3ELi2ELi16ELb1ELb0EEEJNS5_IJSH_SH_SI_EEENS5_IJNSO_ISH_SD_EENSO_INS5_IJSU_SB_EEENS5_IJSD_SP_EEEEEEEENS_10bfloat16_tESN_S2J_SN_NS28_6fusion15FusionCallbacksIS2C_NS2K_17LinearCombinationIS2J_fS2J_fLNS_15FloatRoundStyleE2EEES2D_S2I_JEEENS4_5SM1004TMEM4LOAD26SM100_TMEM_LOAD_32dp32b16xENS4_13SM90_TMA_LOADENS1L_INS1M_ILi1ELi4ELi3EEENS1O_ILi16EEENSO_INS5_IJS1Q_SU_EEENS5_IJSU_SD_EEEEEEENS4_39AutoVectorizingCopyWithAssumedAlignmentILi128EEENS4_14SM90_TMA_STOREES30_S32_S32_EEEvvEEEEvNT_6ParamsE,"aw",@nobits
	.sectionflags	@""
	.align	16
	.zero		1024


//--------------------- .nv.shared.reserved.0     --------------------------
	.section	.nv.shared.reserved.0,"aw",@nobits
	.weak		__nv_reservedSMEM_offset_0_alias
	.size		__nv_reservedSMEM_offset_0_alias, 0, 64
	.other		__nv_reservedSMEM_offset_0_alias,@"STO_CUDA_RESERVED_SHARED STV_DEFAULT"
__nv_reservedSMEM_offset_0_alias:
	.zero		0
.nv.shared.reserved.0:
	.zero		64
	.weak		__nv_reservedSMEM_tcgen05_partition
	.type		__nv_reservedSMEM_tcgen05_partition,@object
	.size		__nv_reservedSMEM_tcgen05_partition,(.L_0 - __nv_reservedSMEM_tcgen05_partition)
__nv_reservedSMEM_tcgen05_partition:
	.zero		32
.L_0:


//--------------------- .nv.global                --------------------------
	.section	.nv.global,"aw",@nobits
.nv.global:
	.type		_ZN40_INTERNAL_3e2d4741_4_k_cu_54f21b1a_228854cute1_E,@object
	.size		_ZN40_INTERNAL_3e2d4741_4_k_cu_54f21b1a_228854cute1_E,(_ZN40_INTERNAL_3e2d4741_4_k_cu_54f21b1a_228854cuda3std3__45__cpo6cbeginE - _ZN40_INTERNAL_3e2d4741_4_k_cu_54f21b1a_228854cute1_E)
_ZN40_INTERNAL_3e2d4741_4_k_cu_54f21b1a_228854cute1_E:
	.zero		1
	.type		_ZN40_INTERNAL_3e2d4741_4_k_cu_54f21b1a_228854cuda3std3__45__cpo6cbeginE,@object
	.size		_ZN40_INTERNAL_3e2d4741_4_k_cu_54f21b1a_228854cuda3std3__45__cpo6cbeginE,(_ZN40_INTERNAL_3e2d4741_4_k_cu_54f21b1a_228854cuda3std3__48in_placeE - _ZN40_INTERNAL_3e2d4741_4_k_cu_54f21b1a_228854cuda3std3__45__cpo6cbeginE)
_ZN40_INTERNAL_3e2d4741_4_k_cu_54f21b1a_228854cuda3std3__45__cpo6cbeginE:
	.zero		1
	.type		_ZN40_INTERNAL_3e2d4741_4_k_cu_54f21b1a_228854cuda3std3__48in_placeE,@object
	.size		_ZN40_INTERNAL_3e2d4741_4_k_cu_54f21b1a_228854cuda3std3__48in_placeE,(_ZN40_INTERNAL_3e2d4741_4_k_cu_54f21b1a_228854cuda3std6ranges3__45__cpo9iter_moveE - _ZN40_INTERNAL_3e2d4741_4_k_cu_54f21b1a_228854cuda3std3__48in_placeE)
_ZN40_INTERNAL_3e2d4741_4_k_cu_54f21b1a_228854cuda3std3__48in_placeE:
	.zero		1
	.type		_ZN40_INTERNAL_3e2d4741_4_k_cu_54f21b1a_228854cuda3std6ranges3__45__cpo9iter_moveE,@object
	.size		_ZN40_INTERNAL_3e2d4741_4_k_cu_54f21b1a_228854cuda3std6ranges3__45__cpo9iter_moveE,(_ZN40_INTERNAL_3e2d4741_4_k_cu_54f21b1a_228854cuda3std3__45__cpo5beginE - _ZN40_INTERNAL_3e2d4741_4_k_cu_54f21b1a_228854cuda3std6ranges3__45__cpo9iter_moveE)
_ZN40_INTERNAL_3e2d4741_4_k_cu_54f21b1a_228854cuda3std6ranges3__45__cpo9iter_moveE:
	.zero		1
	.type		_ZN40_INTERNAL_3e2d4741_4_k_cu_54f21b1a_228854cuda3std3__45__cpo5beginE,@object
	.size		_ZN40_INTERNAL_3e2d4741_4_k_cu_54f21b1a_228854cuda3std3__45__cpo5beginE,(_ZN40_INTERNAL_3e2d4741_4_k_cu_54f21b1a_228854cuda3std3__442_GLOBAL__N__3e2d4741_4_k_cu_54f21b1a_228856ignoreE - _ZN40_INTERNAL_3e2d4741_4_k_cu_54f21b1a_228854cuda3std3__45__cpo5beginE)
_ZN40_INTERNAL_3e2d4741_4_k_cu_54f21b1a_228854cuda3std3__45__cpo5beginE:
	.zero		1
	.type		_ZN40_INTERNAL_3e2d4741_4_k_cu_54f21b1a_228854cuda3std3__442_GLOBAL__N__3e2d4741_4_k_cu_54f21b1a_228856ignoreE,@object
	.size		_ZN40_INTERNAL_3e2d4741_4_k_cu_54f21b1a_228854cuda3std3__442_GLOBAL__N__3e2d4741_4_k_cu_54f21b1a_228856ignoreE,(_ZN40_INTERNAL_3e2d4741_4_k_cu_54f21b1a_228854cute7productE - _ZN40_INTERNAL_3e2d4741_4_k_cu_54f21b1a_228854cuda3std3__442_GLOBAL__N__3e2d4741_4_k_cu_54f21b1a_228856ignoreE)
_ZN40_INTERNAL_3e2d4741_4_k_cu_54f21b1a_228854cuda3std3__442_GLOBAL__N__3e2d4741_4_k_cu_54f21b1a_228856ignoreE:
	.zero		1
	.type		_ZN40_INTERNAL_3e2d4741_4_k_cu_54f21b1a_228854cute7productE,@object
	.size		_ZN40_INTERNAL_3e2d4741_4_k_cu_54f21b1a_228854cute7productE,(_ZN40_INTERNAL_3e2d4741_4_k_cu_54f21b1a_228854cuda3std3__45__cpo3endE - _ZN40_INTERNAL_3e2d4741_4_k_cu_54f21b1a_228854cute7productE)
_ZN40_INTERNAL_3e2d4741_4_k_cu_54f21b1a_228854cute7productE:
	.zero		1
	.type		_ZN40_INTERNAL_3e2d4741_4_k_cu_54f21b1a_228854cuda3std3__45__cpo3endE,@object
	.size		_ZN40_INTERNAL_3e2d4741_4_k_cu_54f21b1a_228854cuda3std3__45__cpo3endE,(_ZN40_INTERNAL_3e2d4741_4_k_cu_54f21b1a_228854cuda3std3__419piecewise_constructE - _ZN40_INTERNAL_3e2d4741_4_k_cu_54f21b1a_228854cuda3std3__45__cpo3endE)
_ZN40_INTERNAL_3e2d4741_4_k_cu_54f21b1a_228854cuda3std3__45__cpo3endE:
	.zero		1
	.type		_ZN40_INTERNAL_3e2d4741_4_k_cu_54f21b1a_228854cuda3std3__419piecewise_constructE,@object
	.size		_ZN40_INTERNAL_3e2d4741_4_k_cu_54f21b1a_228854cuda3std3__419piecewise_constructE,(_ZN40_INTERNAL_3e2d4741_4_k_cu_54f21b1a_228854cuda3std3__45__cpo4cendE - _ZN40_INTERNAL_3e2d4741_4_k_cu_54f21b1a_228854cuda3std3__419piecewise_constructE)
_ZN40_INTERNAL_3e2d4741_4_k_cu_54f21b1a_228854cuda3std3__419piecewise_constructE:
	.zero		1
	.type		_ZN40_INTERNAL_3e2d4741_4_k_cu_54f21b1a_228854cuda3std3__45__cpo4cendE,@object
	.size		_ZN40_INTERNAL_3e2d4741_4_k_cu_54f21b1a_228854cuda3std3__45__cpo4cendE,(_ZN40_INTERNAL_3e2d4741_4_k_cu_54f21b1a_228854cuda3std6ranges3__45__cpo4swapE - _ZN40_INTERNAL_3e2d4741_4_k_cu_54f21b1a_228854cuda3std3__45__cpo4cendE)
_ZN40_INTERNAL_3e2d4741_4_k_cu_54f21b1a_228854cuda3std3__45__cpo4cendE:
	.zero		1
	.type		_ZN40_INTERNAL_3e2d4741_4_k_cu_54f21b1a_228854cuda3std6ranges3__45__cpo4swapE,@object
	.size		_ZN40_INTERNAL_3e2d4741_4_k_cu_54f21b1a_228854cuda3std6ranges3__45__cpo4swapE,(.L_10 - _ZN40_INTERNAL_3e2d4741_4_k_cu_54f21b1a_228854cuda3std6ranges3__45__cpo4swapE)
_ZN40_INTERNAL_3e2d4741_4_k_cu_54f21b1a_228854cuda3std6ranges3__45__cpo4swapE:
	.zero		1
.L_10:


//--------------------- .nv.constant0._ZN7cutlass13device_kernelINS_4gemm6kernel13GemmUniversalIN4cute5tupleIJiiiiEEENS1_10collective13CollectiveMmaINS1_46MainloopSm100TmaUmmaWarpSpecializedBlockScaledILi8ELi2ELi2ENS5_IJNS4_1CILi2EEENSA_ILi4EEENSA_ILi1EEEEEEEENS5_IJNSA_ILi128EEENSA_ILi64EEENSA_ILi256EEEEEENS5_IJNS_12float_e2m1_tENS_13float_ue8m0_tEEEENS5_IJNS5_IJlSD_lEEENS4_6LayoutINS5_IJNS5_IJNS5_IJNSA_ILi32EEESC_EEEiEEESR_NS5_IJSD_iEEEEEENS5_IJNS5_IJNS5_IJNSA_ILi16EEESC_EEEiEEENS5_IJNS5_IJNSA_ILi0EEESD_EEENSA_ILi512EEEEEENS5_IJSX_iEEEEEEEEEEESM_S14_NS4_8TiledMMAINS4_8MMA_AtomIJNS4_17SM100_MMA_MXF4_SSISK_SK_fSL_Li128ELi64ELi32ELNS4_4UMMA5MajorE0ELS19_0ELNS18_7ScaleInE0ELS1A_0EEEEEENSO_INS5_IJSD_SD_SD_EEENS5_IJSX_SX_SX_EEEEENS5_IJNS4_10UnderscoreES1G_S1G_EEEEENS5_IJNS4_23SM90_TMA_LOAD_MULTICASTES1J_EEENS5_IJNS4_14ComposedLayoutINS4_7SwizzleILi3ELi4ELi3EEENS4_18smem_ptr_flag_bitsILi4EEENSO_INS5_IJNSA_ILi8EEESI_EEENS5_IJSI_SD_EEEEEEENSO_INS5_IJNS5_IJNS5_IJSQ_SD_EEENS5_IJSP_SB_EEEEEESD_NS5_IJSB_SB_EEEEEENS5_IJNS5_IJNS5_IJSV_SZ_EEESY_EEESX_NS5_IJSB_SZ_EEEEEEEEEEEvNS4_8identityES1K_S25_vS26_EENS_8epilogue10collective18CollectiveEpilogueINS28_23Sm100TmaWarpSpecializedILi3ELi2ELi16ELb1ELb0EEEJNS5_IJSH_SH_SI_EEENS5_IJNSO_ISH_SD_EENSO_INS5_IJSU_SB_EEENS5_IJSD_SP_EEEEEEEENS_10bfloat16_tESN_S2J_SN_NS28_6fusion15FusionCallbacksIS2C_NS2K_17LinearCombinationIS2J_fS2J_fLNS_15FloatRoundStyleE2EEES2D_S2I_JEEENS4_5SM1004TMEM4LOAD26SM100_TMEM_LOAD_32dp32b16xENS4_13SM90_TMA_LOADENS1L_INS1M_ILi1ELi4ELi3EEENS1O_ILi16EEENSO_INS5_IJS1Q_SU_EEENS5_IJSU_SD_EEEEEEENS4_39AutoVectorizingCopyWithAssumedAlignmentILi128EEENS4_14SM90_TMA_STOREES30_S32_S32_EEEvvEEEEvNT_6ParamsE --------------------------
	.section	.nv.constant0._ZN7cutlass13device_kernelINS_4gemm6kernel13GemmUniversalIN4cute5tupleIJiiiiEEENS1_10collective13CollectiveMmaINS1_46MainloopSm100TmaUmmaWarpSpecializedBlockScaledILi8ELi2ELi2ENS5_IJNS4_1CILi2EEENSA_ILi4EEENSA_ILi1EEEEEEEENS5_IJNSA_ILi128EEENSA_ILi64EEENSA_ILi256EEEEEENS5_IJNS_12float_e2m1_tENS_13float_ue8m0_tEEEENS5_IJNS5_IJlSD_lEEENS4_6LayoutINS5_IJNS5_IJNS5_IJNSA_ILi32EEESC_EEEiEEESR_NS5_IJSD_iEEEEEENS5_IJNS5_IJNS5_IJNSA_ILi16EEESC_EEEiEEENS5_IJNS5_IJNSA_ILi0EEESD_EEENSA_ILi512EEEEEENS5_IJSX_iEEEEEEEEEEESM_S14_NS4_8TiledMMAINS4_8MMA_AtomIJNS4_17SM100_MMA_MXF4_SSISK_SK_fSL_Li128ELi64ELi32ELNS4_4UMMA5MajorE0ELS19_0ELNS18_7ScaleInE0ELS1A_0EEEEEENSO_INS5_IJSD_SD_SD_EEENS5_IJSX_SX_SX_EEEEENS5_IJNS4_10UnderscoreES1G_S1G_EEEEENS5_IJNS4_23SM90_TMA_LOAD_MULTICASTES1J_EEENS5_IJNS4_14ComposedLayoutINS4_7SwizzleILi3ELi4ELi3EEENS4_18smem_ptr_flag_bitsILi4EEENSO_INS5_IJNSA_ILi8EEESI_EEENS5_IJSI_SD_EEEEEEENSO_INS5_IJNS5_IJNS5_IJSQ_SD_EEENS5_IJSP_SB_EEEEEESD_NS5_IJSB_SB_EEEEEENS5_IJNS5_IJNS5_IJSV_SZ_EEESY_EEESX_NS5_IJSB_SZ_EEEEEEEEEEEvNS4_8identityES1K_S25_vS26_EENS_8epilogue10collective18CollectiveEpilogueINS28_23Sm100TmaWarpSpecializedILi3ELi2ELi16ELb1ELb0EEEJNS5_IJSH_SH_SI_EEENS5_IJNSO_ISH_SD_EENSO_INS5_IJSU_SB_EEENS5_IJSD_SP_EEEEEEEENS_10bfloat16_tESN_S2J_SN_NS28_6fusion15FusionCallbacksIS2C_NS2K_17LinearCombinationIS2J_fS2J_fLNS_15FloatRoundStyleE2EEES2D_S2I_JEEENS4_5SM1004TMEM4LOAD26SM100_TMEM_LOAD_32dp32b16xENS4_13SM90_TMA_LOADENS1L_INS1M_ILi1ELi4ELi3EEENS1O_ILi16EEENSO_INS5_IJS1Q_SU_EEENS5_IJSU_SD_EEEEEEENS4_39AutoVectorizingCopyWithAssumedAlignmentILi128EEENS4_14SM90_TMA_STOREES30_S32_S32_EEEvvEEEEvNT_6ParamsE,"a",@progbits
	.sectionflags	@""
	.align	4
.nv.constant0._ZN7cutlass13device_kernelINS_4gemm6kernel13GemmUniversalIN4cute5tupleIJiiiiEEENS1_10collective13CollectiveMmaINS1_46MainloopSm100TmaUmmaWarpSpecializedBlockScaledILi8ELi2ELi2ENS5_IJNS4_1CILi2EEENSA_ILi4EEENSA_ILi1EEEEEEEENS5_IJNSA_ILi128EEENSA_ILi64EEENSA_ILi256EEEEEENS5_IJNS_12float_e2m1_tENS_13float_ue8m0_tEEEENS5_IJNS5_IJlSD_lEEENS4_6LayoutINS5_IJNS5_IJNS5_IJNSA_ILi32EEESC_EEEiEEESR_NS5_IJSD_iEEEEEENS5_IJNS5_IJNS5_IJNSA_ILi16EEESC_EEEiEEENS5_IJNS5_IJNSA_ILi0EEESD_EEENSA_ILi512EEEEEENS5_IJSX_iEEEEEEEEEEESM_S14_NS4_8TiledMMAINS4_8MMA_AtomIJNS4_17SM100_MMA_MXF4_SSISK_SK_fSL_Li128ELi64ELi32ELNS4_4UMMA5MajorE0ELS19_0ELNS18_7ScaleInE0ELS1A_0EEEEEENSO_INS5_IJSD_SD_SD_EEENS5_IJSX_SX_SX_EEEEENS5_IJNS4_10UnderscoreES1G_S1G_EEEEENS5_IJNS4_23SM90_TMA_LOAD_MULTICASTES1J_EEENS5_IJNS4_14ComposedLayoutINS4_7SwizzleILi3ELi4ELi3EEENS4_18smem_ptr_flag_bitsILi4EEENSO_INS5_IJNSA_ILi8EEESI_EEENS5_IJSI_SD_EEEEEEENSO_INS5_IJNS5_IJNS5_IJSQ_SD_EEENS5_IJSP_SB_EEEEEESD_NS5_IJSB_SB_EEEEEENS5_IJNS5_IJNS5_IJSV_SZ_EEESY_EEESX_NS5_IJSB_SZ_EEEEEEEEEEEvNS4_8identityES1K_S25_vS26_EENS_8epilogue10collective18CollectiveEpilogueINS28_23Sm100TmaWarpSpecializedILi3ELi2ELi16ELb1ELb0EEEJNS5_IJSH_SH_SI_EEENS5_IJNSO_ISH_SD_EENSO_INS5_IJSU_SB_EEENS5_IJSD_SP_EEEEEEEENS_10bfloat16_tESN_S2J_SN_NS28_6fusion15FusionCallbacksIS2C_NS2K_17LinearCombinationIS2J_fS2J_fLNS_15FloatRoundStyleE2EEES2D_S2I_JEEENS4_5SM1004TMEM4LOAD26SM100_TMEM_LOAD_32dp32b16xENS4_13SM90_TMA_LOADENS1L_INS1M_ILi1ELi4ELi3EEENS1O_ILi16EEENSO_INS5_IJS1Q_SU_EEENS5_IJSU_SD_EEEEEEENS4_39AutoVectorizingCopyWithAssumedAlignmentILi128EEENS4_14SM90_TMA_STOREES30_S32_S32_EEEvvEEEEvNT_6ParamsE:
	.zero		3968


//--------------------- SYMBOLS --------------------------

	.type		.nv.reservedSmem.offset0,@object
	.size		.nv.reservedSmem.offset0,0x4
	.type		.nv.reservedSmem.cap,@object
	.size		.nv.reservedSmem.cap,0x4
	.type		__assertfail,@function
